	.target	sm_100a

	.elftype	@"ET_EXEC"


//--------------------- .note.nv.tkinfo           --------------------------
	.section	.note.nv.tkinfo,"",@"SHT_NOTE"
	.sectionflags	@"SHF_NOTE_NV_TKINFO"
	.tkinfo
        /*0018*/ 	.word	0x00000002
        /*0030*/ 	.string	""
        /*0030*/ 	.string	"ptxas"
        /*0030*/ 	.string	"Cuda compilation tools, release 13.0, V13.0.88"
        /*0030*/ 	.string	"Build cuda_13.0.r13.0/compiler.36424714_0"
        /*0030*/ 	.string	"-arch sm_100a -m 64 "



//--------------------- .note.nv.cuinfo           --------------------------
	.section	.note.nv.cuinfo,"",@"SHT_NOTE"
	.sectionflags	@"SHF_NOTE_NV_CUINFO"
        /*0018*/ 	.short	0x0002
        /*001a*/ 	.short	0x0064
        /*001c*/ 	.short	0x0082
	.zero		2


//--------------------- .nv.info                  --------------------------
	.section	.nv.info,"",@"SHT_CUDA_INFO"
	.align	4


	//----- nvinfo : EIATTR_REGCOUNT
	.align		4
        /*0000*/ 	.byte	0x04, 0x2f
        /*0002*/ 	.short	(.L_35 - .L_34)
	.align		4
.L_34:
        /*0004*/ 	.word	index@(_Z38attention_kernel_backward_batched_implI23AttentionBackwardKernelIN7cutlass4arch4Sm80ENS1_6half_tELb1ELb0ELb1ELi128ELi128ELi128ELb0ELb1EEEvNT_6ParamsE)
        /*0008*/ 	.word	0x00000080


	//----- nvinfo : EIATTR_FRAME_SIZE
	.align		4
.L_35:
        /*000c*/ 	.byte	0x04, 0x11
        /*000e*/ 	.short	(.L_37 - .L_36)
	.align		4
.L_36:
        /*0010*/ 	.word	index@(_Z38attention_kernel_backward_batched_implI23AttentionBackwardKernelIN7cutlass4arch4Sm80ENS1_6half_tELb1ELb0ELb1ELi128ELi128ELi128ELb0ELb1EEEvNT_6ParamsE)
        /*0014*/ 	.word	0x000000b8


	//----- nvinfo : EIATTR_REGCOUNT
	.align		4
.L_37:
        /*0018*/ 	.byte	0x04, 0x2f
        /*001a*/ 	.short	(.L_39 - .L_38)
	.align		4
.L_38:
        /*001c*/ 	.word	index@(_Z38attention_kernel_backward_batched_implI23AttentionBackwardKernelIN7cutlass4arch4Sm80ENS1_10bfloat16_tELb1ELb0ELb1ELi128ELi128ELi128ELb0ELb1EEEvNT_6ParamsE)
        /*0020*/ 	.word	0x00000080


	//----- nvinfo : EIATTR_FRAME_SIZE
	.align		4
.L_39:
        /*0024*/ 	.byte	0x04, 0x11
        /*0026*/ 	.short	(.L_41 - .L_40)
	.align		4
.L_40:
        /*0028*/ 	.word	index@(_Z38attention_kernel_backward_batched_implI23AttentionBackwardKernelIN7cutlass4arch4Sm80ENS1_10bfloat16_tELb1ELb0ELb1ELi128ELi128ELi128ELb0ELb1EEEvNT_6ParamsE)
        /*002c*/ 	.word	0x000000b8


	//----- nvinfo : EIATTR_REGCOUNT
	.align		4
.L_41:
        /*0030*/ 	.byte	0x04, 0x2f
        /*0032*/ 	.short	(.L_43 - .L_42)
	.align		4
.L_42:
        /*0034*/ 	.word	index@(_Z38attention_kernel_backward_batched_implI23AttentionBackwardKernelIN7cutlass4arch4Sm80EfLb1ELb0ELb0ELi128ELi64ELi128ELb0ELb1EEEvNT_6ParamsE)
        /*0038*/ 	.word	0x000000f0


	//----- nvinfo : EIATTR_FRAME_SIZE
	.align		4
.L_43:
        /*003c*/ 	.byte	0x04, 0x11
        /*003e*/ 	.short	(.L_45 - .L_44)
	.align		4
.L_44:
        /*0040*/ 	.word	index@(_Z38attention_kernel_backward_batched_implI23AttentionBackwardKernelIN7cutlass4arch4Sm80EfLb1ELb0ELb0ELi128ELi64ELi128ELb0ELb1EEEvNT_6ParamsE)
        /*0044*/ 	.word	0x00000000


	//----- nvinfo : EIATTR_MIN_STACK_SIZE
	.align		4
.L_45:
        /*0048*/ 	.byte	0x04, 0x12
        /*004a*/ 	.short	(.L_47 - .L_46)
	.align		4
.L_46:
        /*004c*/ 	.word	index@(_Z38attention_kernel_backward_batched_implI23AttentionBackwardKernelIN7cutlass4arch4Sm80EfLb1ELb0ELb0ELi128ELi64ELi128ELb0ELb1EEEvNT_6ParamsE)
        /*0050*/ 	.word	0x00000000


	//----- nvinfo : EIATTR_MIN_STACK_SIZE
	.align		4
.L_47:
        /*0054*/ 	.byte	0x04, 0x12
        /*0056*/ 	.short	(.L_49 - .L_48)
	.align		4
.L_48:
        /*0058*/ 	.word	index@(_Z38attention_kernel_backward_batched_implI23AttentionBackwardKernelIN7cutlass4arch4Sm80ENS1_10bfloat16_tELb1ELb0ELb1ELi128ELi128ELi128ELb0ELb1EEEvNT_6ParamsE)
        /*005c*/ 	.word	0x000000b8


	//----- nvinfo : EIATTR_MIN_STACK_SIZE
	.align		4
.L_49:
        /*0060*/ 	.byte	0x04, 0x12
        /*0062*/ 	.short	(.L_51 - .L_50)
	.align		4
.L_50:
        /*0064*/ 	.word	index@(_Z38attention_kernel_backward_batched_implI23AttentionBackwardKernelIN7cutlass4arch4Sm80ENS1_6half_tELb1ELb0ELb1ELi128ELi128ELi128ELb0ELb1EEEvNT_6ParamsE)
        /*0068*/ 	.word	0x000000b8
.L_51:


//--------------------- .nv.compat                --------------------------
	.section	.nv.compat,"",@"SHT_CUDA_COMPAT_INFO"
	.align	4
        /*0000*/ 	.byte	0x02, 0x09, 0x01, 0x00, 0x02, 0x02, 0x01, 0x00, 0x02, 0x05, 0x05, 0x00, 0x03, 0x07, 0x01, 0x01
        /*0010*/ 	.byte	0x02, 0x03, 0x00, 0x00, 0x02, 0x06, 0x01, 0x00, 0x04, 0x0b, 0x08, 0x00, 0x01, 0x00, 0x00, 0x00
        /*0020*/ 	.byte	0x00, 0x00, 0x00, 0x00


//--------------------- .nv.info._Z38attention_kernel_backward_batched_implI23AttentionBackwardKernelIN7cutlass4arch4Sm80EfLb1ELb0ELb0ELi128ELi64ELi128ELb0ELb1EEEvNT_6ParamsE --------------------------
	.section	.nv.info._Z38attention_kernel_backward_batched_implI23AttentionBackwardKernelIN7cutlass4arch4Sm80EfLb1ELb0ELb0ELi128ELi64ELi128ELb0ELb1EEEvNT_6ParamsE,"",@"SHT_CUDA_INFO"
	.sectionflags	@""
	.align	4


	//----- nvinfo : EIATTR_CUDA_API_VERSION
	.align		4
        /*0000*/ 	.byte	0x04, 0x37
        /*0002*/ 	.short	(.L_53 - .L_52)
.L_52:
        /*0004*/ 	.word	0x00000082


	//----- nvinfo : EIATTR_KPARAM_INFO
	.align		4
.L_53:
        /*0008*/ 	.byte	0x04, 0x17
        /*000a*/ 	.short	(.L_55 - .L_54)
.L_54:
        /*000c*/ 	.word	0x00000000
        /*0010*/ 	.short	0x0000
        /*0012*/ 	.short	0x0000
        /*0014*/ 	.byte	0x00, 0xf0, 0x41, 0x06


	//----- nvinfo : EIATTR_SPARSE_MMA_MASK
	.align		4
.L_55:
        /*0018*/ 	.byte	0x03, 0x50
        /*001a*/ 	.short	0x0000


	//----- nvinfo : EIATTR_MAXREG_COUNT
	.align		4
        /*001c*/ 	.byte	0x03, 0x1b
        /*001e*/ 	.short	0x00ff


	//----- nvinfo : EIATTR_NUM_BARRIERS
	.align		4
        /*0020*/ 	.byte	0x02, 0x4c
        /*0022*/ 	.byte	0x01
	.zero		1


	//----- nvinfo : EIATTR_EXTERNS
	.align		4
        /*0024*/ 	.byte	0x04, 0x0f
        /*0026*/ 	.short	(.L_57 - .L_56)


	//   ....[0]....
	.align		4
.L_56:
        /*0028*/ 	.word	index@(__assertfail)


	//----- nvinfo : EIATTR_MERCURY_ISA_VERSION
	.align		4
.L_57:
        /*002c*/ 	.byte	0x03, 0x5f
        /*002e*/ 	.short	0x0101


	//----- nvinfo : EIATTR_COOP_GROUP_MASK_REGIDS
	.align		4
        /*0030*/ 	.byte	0x04, 0x29
        /*0032*/ 	.short	(.L_59 - .L_58)


	//   ....[0]....
.L_58:
        /*0034*/ 	.word	0xffffffff


	//   ....[1]....
        /*0038*/ 	.word	0xffffffff


	//   ....[2]....
        /*003c*/ 	.word	0xffffffff


	//   ....[3]....
        /*0040*/ 	.word	0xffffffff


	//   ....[4]....
        /*0044*/ 	.word	0xffffffff


	//   ....[5]....
        /*0048*/ 	.word	0xffffffff


	//   ....[6]....
        /*004c*/ 	.word	0xffffffff


	//   ....[7]....
        /*0050*/ 	.word	0xffffffff


	//   ....[8]....
        /*0054*/ 	.word	0xffffffff


	//   ....[9]....
        /*0058*/ 	.word	0xffffffff


	//   ....[10]....
        /*005c*/ 	.word	0xffffffff


	//   ....[11]....
        /*0060*/ 	.word	0xffffffff


	//   ....[12]....
        /*0064*/ 	.word	0xffffffff


	//   ....[13]....
        /*0068*/ 	.word	0xffffffff


	//   ....[14]....
        /*006c*/ 	.word	0xffffffff


	//   ....[15]....
        /*0070*/ 	.word	0xffffffff


	//   ....[16]....
        /*0074*/ 	.word	0xffffffff


	//   ....[17]....
        /*0078*/ 	.word	0xffffffff


	//   ....[18]....
        /*007c*/ 	.word	0xffffffff


	//   ....[19]....
        /*0080*/ 	.word	0xffffffff


	//   ....[20]....
        /*0084*/ 	.word	0xffffffff


	//   ....[21]....
        /*0088*/ 	.word	0xffffffff


	//   ....[22]....
        /*008c*/ 	.word	0xffffffff


	//   ....[23]....
        /*0090*/ 	.word	0xffffffff


	//   ....[24]....
        /*0094*/ 	.word	0xffffffff


	//   ....[25]....
        /*0098*/ 	.word	0xffffffff


	//   ....[26]....
        /*009c*/ 	.word	0xffffffff


	//   ....[27]....
        /*00a0*/ 	.word	0xffffffff


	//   ....[28]....
        /*00a4*/ 	.word	0xffffffff


	//   ....[29]....
        /*00a8*/ 	.word	0xffffffff


	//   ....[30]....
        /*00ac*/ 	.word	0xffffffff


	//   ....[31]....
        /*00b0*/ 	.word	0xffffffff


	//   ....[32]....
        /*00b4*/ 	.word	0xffffffff


	//   ....[33]....
        /*00b8*/ 	.word	0xffffffff


	//   ....[34]....
        /*00bc*/ 	.word	0xffffffff


	//   ....[35]....
        /*00c0*/ 	.word	0x0500000f


	//   ....[36]....
        /*00c4*/ 	.word	0x0500000f


	//   ....[37]....
        /*00c8*/ 	.word	0x0500000f


	//   ....[38]....
        /*00cc*/ 	.word	0x0500000f


	//   ....[39]....
        /*00d0*/ 	.word	0x0500000f


	//   ....[40]....
        /*00d4*/ 	.word	0x0500000f


	//   ....[41]....
        /*00d8*/ 	.word	0x0500000f


	//   ....[42]....
        /*00dc*/ 	.word	0x0500000f


	//   ....[43]....
        /*00e0*/ 	.word	0x0500000f


	//   ....[44]....
        /*00e4*/ 	.word	0x0500000f


	//   ....[45]....
        /*00e8*/ 	.word	0x0500000f


	//   ....[46]....
        /*00ec*/ 	.word	0x0500000f


	//   ....[47]....
        /*00f0*/ 	.word	0x0500000f


	//   ....[48]....
        /*00f4*/ 	.word	0x0500000f


	//   ....[49]....
        /*00f8*/ 	.word	0x0500000f


	//   ....[50]....
        /*00fc*/ 	.word	0x0500000f


	//   ....[51]....
        /*0100*/ 	.word	0x0500000f


	//   ....[52]....
        /*0104*/ 	.word	0x0500000f


	//   ....[53]....
        /*0108*/ 	.word	0x0500000f


	//   ....[54]....
        /*010c*/ 	.word	0x0500000f


	//   ....[55]....
        /*0110*/ 	.word	0x0500000f


	//   ....[56]....
        /*0114*/ 	.word	0x0500000f


	//   ....[57]....
        /*0118*/ 	.word	0x0500000f


	//   ....[58]....
        /*011c*/ 	.word	0x0500000f


	//   ....[59]....
        /*0120*/ 	.word	0x0500000f


	//   ....[60]....
        /*0124*/ 	.word	0x0500000f


	//   ....[61]....
        /*0128*/ 	.word	0x0500000f


	//   ....[62]....
        /*012c*/ 	.word	0x0500000f


	//   ....[63]....
        /*0130*/ 	.word	0x0500000f


	//   ....[64]....
        /*0134*/ 	.word	0x0500000f


	//   ....[65]....
        /*0138*/ 	.word	0x0500000f


	//   ....[66]....
        /*013c*/ 	.word	0x0500000f


	//   ....[67]....
        /*0140*/ 	.word	0x0500000f


	//   ....[68]....
        /*0144*/ 	.word	0x0500000f


	//----- nvinfo : EIATTR_COOP_GROUP_INSTR_OFFSETS
	.align		4
.L_59:
        /*0148*/ 	.byte	0x04, 0x28
        /*014a*/ 	.short	(.L_61 - .L_60)


	//   ....[0]....
.L_60:
        /*014c*/ 	.word	0x00000630


	//   ....[1]....
        /*0150*/ 	.word	0x00000640


	//   ....[2]....
        /*0154*/ 	.word	0x000015d0


	//   ....[3]....
        /*0158*/ 	.word	0x000015f0


	//   ....[4]....
        /*015c*/ 	.word	0x00001600


	//   ....[5]....
        /*0160*/ 	.word	0x00001610


	//   ....[6]....
        /*0164*/ 	.word	0x00001630


	//   ....[7]....
        /*0168*/ 	.word	0x00001650


	//   ....[8]....
        /*016c*/ 	.word	0x00001680


	//   ....[9]....
        /*0170*/ 	.word	0x000016a0


	//   ....[10]....
        /*0174*/ 	.word	0x000016c0


	//   ....[11]....
        /*0178*/ 	.word	0x000016f0


	//   ....[12]....
        /*017c*/ 	.word	0x00001710


	//   ....[13]....
        /*0180*/ 	.word	0x00001730


	//   ....[14]....
        /*0184*/ 	.word	0x00001740


	//   ....[15]....
        /*0188*/ 	.word	0x00001940


	//   ....[16]....
        /*018c*/ 	.word	0x00001980


	//   ....[17]....
        /*0190*/ 	.word	0x000019b0


	//   ....[18]....
        /*0194*/ 	.word	0x000019e0


	//   ....[19]....
        /*0198*/ 	.word	0x00001b30


	//   ....[20]....
        /*019c*/ 	.word	0x00001b90


	//   ....[21]....
        /*01a0*/ 	.word	0x00001bc0


	//   ....[22]....
        /*01a4*/ 	.word	0x00001bf0


	//   ....[23]....
        /*01a8*/ 	.word	0x00001c10


	//   ....[24]....
        /*01ac*/ 	.word	0x00001c20


	//   ....[25]....
        /*01b0*/ 	.word	0x00001c30


	//   ....[26]....
        /*01b4*/ 	.word	0x00001c40


	//   ....[27]....
        /*01b8*/ 	.word	0x00001c50


	//   ....[28]....
        /*01bc*/ 	.word	0x00002870


	//   ....[29]....
        /*01c0*/ 	.word	0x00002dd0


	//   ....[30]....
        /*01c4*/ 	.word	0x00002de0


	//   ....[31]....
        /*01c8*/ 	.word	0x00007940


	//   ....[32]....
        /*01cc*/ 	.word	0x00011a50


	//   ....[33]....
        /*01d0*/ 	.word	0x00011a70


	//   ....[34]....
        /*01d4*/ 	.word	0x000162c0


	//   ....[35]....
        /*01d8*/ 	.word	0x0001c2f0


	//   ....[36]....
        /*01dc*/ 	.word	0x0001c340


	//   ....[37]....
        /*01e0*/ 	.word	0x0001c3e0


	//   ....[38]....
        /*01e4*/ 	.word	0x0001c480


	//   ....[39]....
        /*01e8*/ 	.word	0x0001c4d0


	//   ....[40]....
        /*01ec*/ 	.word	0x0001c520


	//   ....[41]....
        /*01f0*/ 	.word	0x0001c570


	//   ....[42]....
        /*01f4*/ 	.word	0x0001c5c0


	//   ....[43]....
        /*01f8*/ 	.word	0x0001c610


	//   ....[44]....
        /*01fc*/ 	.word	0x0001c660


	//   ....[45]....
        /*0200*/ 	.word	0x0001c6b0


	//   ....[46]....
        /*0204*/ 	.word	0x0001c700


	//   ....[47]....
        /*0208*/ 	.word	0x0001c750


	//   ....[48]....
        /*020c*/ 	.word	0x0001c840


	//   ....[49]....
        /*0210*/ 	.word	0x0001c8a0


	//   ....[50]....
        /*0214*/ 	.word	0x0001c930


	//   ....[51]....
        /*0218*/ 	.word	0x0001c9d0


	//   ....[52]....
        /*021c*/ 	.word	0x0001cce0


	//   ....[53]....
        /*0220*/ 	.word	0x0001cd80


	//   ....[54]....
        /*0224*/ 	.word	0x0001cdd0


	//   ....[55]....
        /*0228*/ 	.word	0x0001ce20


	//   ....[56]....
        /*022c*/ 	.word	0x0001ce70


	//   ....[57]....
        /*0230*/ 	.word	0x0001cec0


	//   ....[58]....
        /*0234*/ 	.word	0x0001cf10


	//   ....[59]....
        /*0238*/ 	.word	0x0001cf60


	//   ....[60]....
        /*023c*/ 	.word	0x0001cfb0


	//   ....[61]....
        /*0240*/ 	.word	0x0001d000


	//   ....[62]....
        /*0244*/ 	.word	0x0001d050


	//   ....[63]....
        /*0248*/ 	.word	0x0001d0a0


	//   ....[64]....
        /*024c*/ 	.word	0x0001d0f0


	//   ....[65]....
        /*0250*/ 	.word	0x0001d170


	//   ....[66]....
        /*0254*/ 	.word	0x0001d210


	//   ....[67]....
        /*0258*/ 	.word	0x0001d2a0


	//   ....[68]....
        /*025c*/ 	.word	0x0001d320


	//----- nvinfo : EIATTR_VRC_CTA_INIT_COUNT
	.align		4
.L_61:
        /*0260*/ 	.byte	0x02, 0x4a
	.zero		1
	.zero		1


	//----- nvinfo : EIATTR_SYSCALL_OFFSETS
	.align		4
        /*0264*/ 	.byte	0x04, 0x46
        /*0266*/ 	.short	(.L_63 - .L_62)


	//   ....[0]....
.L_62:
        /*0268*/ 	.word	0x000004c0


	//   ....[1]....
        /*026c*/ 	.word	0x00000800


	//   ....[2]....
        /*0270*/ 	.word	0x00000b00


	//   ....[3]....
        /*0274*/ 	.word	0x00000c70


	//   ....[4]....
        /*0278*/ 	.word	0x00000e80


	//   ....[5]....
        /*027c*/ 	.word	0x00000fc0


	//   ....[6]....
        /*0280*/ 	.word	0x00015870


	//----- nvinfo : EIATTR_EXIT_INSTR_OFFSETS
	.align		4
.L_63:
        /*0284*/ 	.byte	0x04, 0x1c
        /*0286*/ 	.short	(.L_65 - .L_64)


	//   ....[0]....
.L_64:
        /*0288*/ 	.word	0x00001ca0


	//   ....[1]....
        /*028c*/ 	.word	0x0001c2a0


	//----- nvinfo : EIATTR_MAX_THREADS
	.align		4
.L_65:
        /*0290*/ 	.byte	0x04, 0x05
        /*0292*/ 	.short	(.L_67 - .L_66)
.L_66:
        /*0294*/ 	.word	0x00000100
        /*0298*/ 	.word	0x00000001
        /*029c*/ 	.word	0x00000001


	//----- nvinfo : EIATTR_CRS_STACK_SIZE
	.align		4
.L_67:
        /*02a0*/ 	.byte	0x04, 0x1e
        /*02a2*/ 	.short	(.L_69 - .L_68)
.L_68:
        /*02a4*/ 	.word	0x00000000


	//----- nvinfo : EIATTR_CBANK_PARAM_SIZE
	.align		4
.L_69:
        /*02a8*/ 	.byte	0x03, 0x19
        /*02aa*/ 	.short	0x0190


	//----- nvinfo : EIATTR_PARAM_CBANK
	.align		4
        /*02ac*/ 	.byte	0x04, 0x0a
        /*02ae*/ 	.short	(.L_71 - .L_70)
	.align		4
.L_70:
        /*02b0*/ 	.word	index@(.nv.constant0._Z38attention_kernel_backward_batched_implI23AttentionBackwardKernelIN7cutlass4arch4Sm80EfLb1ELb0ELb0ELi128ELi64ELi128ELb0ELb1EEEvNT_6ParamsE)
        /*02b4*/ 	.short	0x0380
        /*02b6*/ 	.short	0x0190


	//----- nvinfo : EIATTR_SW_WAR
	.align		4
.L_71:
        /*02b8*/ 	.byte	0x04, 0x36
        /*02ba*/ 	.short	(.L_73 - .L_72)
.L_72:
        /*02bc*/ 	.word	0x00000008
.L_73:


//--------------------- .nv.info._Z38attention_kernel_backward_batched_implI23AttentionBackwardKernelIN7cutlass4arch4Sm80ENS1_10bfloat16_tELb1ELb0ELb1ELi128ELi128ELi128ELb0ELb1EEEvNT_6ParamsE --------------------------
	.section	.nv.info._Z38attention_kernel_backward_batched_implI23AttentionBackwardKernelIN7cutlass4arch4Sm80ENS1_10bfloat16_tELb1ELb0ELb1ELi128ELi128ELi128ELb0ELb1EEEvNT_6ParamsE,"",@"SHT_CUDA_INFO"
	.sectionflags	@""
	.align	4


	//----- nvinfo : EIATTR_CUDA_API_VERSION
	.align		4
        /*0000*/ 	.byte	0x04, 0x37
        /*0002*/ 	.short	(.L_75 - .L_74)
.L_74:
        /*0004*/ 	.word	0x00000082


	//----- nvinfo : EIATTR_KPARAM_INFO
	.align		4
.L_75:
        /*0008*/ 	.byte	0x04, 0x17
        /*000a*/ 	.short	(.L_77 - .L_76)
.L_76:
        /*000c*/ 	.word	0x00000000
        /*0010*/ 	.short	0x0000
        /*0012*/ 	.short	0x0000
        /*0014*/ 	.byte	0x00, 0xf0, 0x41, 0x06


	//----- nvinfo : EIATTR_SPARSE_MMA_MASK
	.align		4
.L_77:
        /*0018*/ 	.byte	0x03, 0x50
        /*001a*/ 	.short	0x0000


	//----- nvinfo : EIATTR_MAXREG_COUNT
	.align		4
        /*001c*/ 	.byte	0x03, 0x1b
        /*001e*/ 	.short	0x0080


	//----- nvinfo : EIATTR_NUM_BARRIERS
	.align		4
        /*0020*/ 	.byte	0x02, 0x4c
        /*0022*/ 	.byte	0x01
	.zero		1


	//----- nvinfo : EIATTR_EXTERNS
	.align		4
        /*0024*/ 	.byte	0x04, 0x0f
        /*0026*/ 	.short	(.L_79 - .L_78)


	//   ....[0]....
	.align		4
.L_78:
        /*0028*/ 	.word	index@(__assertfail)


	//----- nvinfo : EIATTR_ANNOTATIONS
	.align		4
.L_79:
        /*002c*/ 	.byte	0x04, 0x55
        /*002e*/ 	.short	(.L_81 - .L_80)


	//   ....[0]....
.L_80:
        /*0030*/ 	.word	0x00000001
        /*0034*/ 	.byte	0x50, 0x1b, 0x00, 0x00, 0x01, 0x00, 0x00, 0x00, 0x70, 0x1b, 0x00, 0x00, 0x01, 0x00, 0x00, 0x00
        /* <DEDUP_REMOVED lines=81> */
        /*0554*/ 	.byte	0xf0, 0x3b, 0x01, 0x00, 0x01, 0x00, 0x00, 0x00, 0x00, 0x3c, 0x01, 0x00


	//----- nvinfo : EIATTR_MERCURY_ISA_VERSION
	.align		4
.L_81:
        /*0560*/ 	.byte	0x03, 0x5f
        /*0562*/ 	.short	0x0101


	//----- nvinfo : EIATTR_INT_WARP_WIDE_INSTR_OFFSETS
	.align		4
        /*0564*/ 	.byte	0x04, 0x31
        /*0566*/ 	.short	(.L_83 - .L_82)


	//   ....[0]....
.L_82:
        /*0568*/ 	.word	0x0000ef40


	//   ....[1]....
        /*056c*/ 	.word	0x0000eff0


	//----- nvinfo : EIATTR_COOP_GROUP_MASK_REGIDS
	.align		4
.L_83:
        /*0570*/ 	.byte	0x04, 0x29
        /*0572*/ 	.short	(.L_85 - .L_84)


	//   ....[0]....
.L_84:
        /*0574*/ 	.word	0xffffffff


	//   ....[1]....
        /*0578*/ 	.word	0xffffffff


	//   ....[2]....
        /*057c*/ 	.word	0xffffffff


	//   ....[3]....
        /*0580*/ 	.word	0xffffffff


	//   ....[4]....
        /*0584*/ 	.word	0xffffffff


	//   ....[5]....
        /*0588*/ 	.word	0xffffffff


	//   ....[6]....
        /*058c*/ 	.word	0xffffffff


	//   ....[7]....
        /*0590*/ 	.word	0xffffffff


	//   ....[8]....
        /*0594*/ 	.word	0xffffffff


	//   ....[9]....
        /*0598*/ 	.word	0xffffffff


	//   ....[10]....
        /*059c*/ 	.word	0xffffffff


	//   ....[11]....
        /*05a0*/ 	.word	0xffffffff


	//   ....[12]....
        /*05a4*/ 	.word	0xffffffff


	//   ....[13]....
        /*05a8*/ 	.word	0xffffffff


	//   ....[14]....
        /*05ac*/ 	.word	0xffffffff


	//   ....[15]....
        /*05b0*/ 	.word	0xffffffff


	//   ....[16]....
        /*05b4*/ 	.word	0xffffffff


	//   ....[17]....
        /*05b8*/ 	.word	0xffffffff


	//   ....[18]....
        /*05bc*/ 	.word	0xffffffff


	//   ....[19]....
        /*05c0*/ 	.word	0xffffffff


	//   ....[20]....
        /*05c4*/ 	.word	0xffffffff


	//   ....[21]....
        /*05c8*/ 	.word	0xffffffff


	//   ....[22]....
        /*05cc*/ 	.word	0xffffffff


	//   ....[23]....
        /*05d0*/ 	.word	0xffffffff


	//   ....[24]....
        /*05d4*/ 	.word	0xffffffff


	//   ....[25]....
        /*05d8*/ 	.word	0xffffffff


	//   ....[26]....
        /*05dc*/ 	.word	0xffffffff


	//   ....[27]....
        /*05e0*/ 	.word	0xffffffff


	//   ....[28]....
        /*05e4*/ 	.word	0xffffffff


	//   ....[29]....
        /*05e8*/ 	.word	0xffffffff


	//   ....[30]....
        /*05ec*/ 	.word	0xffffffff


	//   ....[31]....
        /*05f0*/ 	.word	0xffffffff


	//   ....[32]....
        /*05f4*/ 	.word	0xffffffff


	//   ....[33]....
        /*05f8*/ 	.word	0xffffffff


	//   ....[34]....
        /*05fc*/ 	.word	0xffffffff


	//   ....[35]....
        /*0600*/ 	.word	0xffffffff


	//   ....[36]....
        /*0604*/ 	.word	0x0500000f


	//   ....[37]....
        /*0608*/ 	.word	0x0500000f


	//   ....[38]....
        /*060c*/ 	.word	0x0500000f


	//   ....[39]....
        /*0610*/ 	.word	0x0500000f


	//   ....[40]....
        /*0614*/ 	.word	0x0500000f


	//   ....[41]....
        /*0618*/ 	.word	0x0500000f


	//   ....[42]....
        /*061c*/ 	.word	0x0500000f


	//   ....[43]....
        /*0620*/ 	.word	0x0500000f


	//   ....[44]....
        /*0624*/ 	.word	0x0500000f


	//   ....[45]....
        /*0628*/ 	.word	0x0500000f


	//   ....[46]....
        /*062c*/ 	.word	0x0500000f


	//   ....[47]....
        /*0630*/ 	.word	0x0500000f


	//   ....[48]....
        /*0634*/ 	.word	0x0500000f


	//   ....[49]....
        /*0638*/ 	.word	0x0500000f


	//   ....[50]....
        /*063c*/ 	.word	0x0500000f


	//   ....[51]....
        /*0640*/ 	.word	0x0500000f


	//   ....[52]....
        /*0644*/ 	.word	0x0500000f


	//   ....[53]....
        /*0648*/ 	.word	0x0500000f


	//   ....[54]....
        /*064c*/ 	.word	0x0500000f


	//   ....[55]....
        /*0650*/ 	.word	0x0500000f


	//   ....[56]....
        /*0654*/ 	.word	0x0500000f


	//   ....[57]....
        /*0658*/ 	.word	0x0500000f


	//   ....[58]....
        /*065c*/ 	.word	0x0500000f


	//   ....[59]....
        /*0660*/ 	.word	0x0500000f


	//   ....[60]....
        /*0664*/ 	.word	0x0500000f


	//   ....[61]....
        /*0668*/ 	.word	0x0500000f


	//   ....[62]....
        /*066c*/ 	.word	0x0500000f


	//   ....[63]....
        /*0670*/ 	.word	0x0500000f


	//   ....[64]....
        /*0674*/ 	.word	0x0500000f


	//   ....[65]....
        /*0678*/ 	.word	0x0500000f


	//   ....[66]....
        /*067c*/ 	.word	0x0500000f


	//   ....[67]....
        /*0680*/ 	.word	0x0500000f


	//   ....[68]....
        /*0684*/ 	.word	0x0500000f


	//   ....[69]....
        /*0688*/ 	.word	0x0500000f


	//   ....[70]....
        /*068c*/ 	.word	0x0500000f


	//----- nvinfo : EIATTR_COOP_GROUP_INSTR_OFFSETS
	.align		4
.L_85:
        /*0690*/ 	.byte	0x04, 0x28
        /*0692*/ 	.short	(.L_87 - .L_86)


	//   ....[0]....
.L_86:
        /*0694*/ 	.word	0x00000640


	//   ....[1]....
        /*0698*/ 	.word	0x00000650


	//   ....[2]....
        /*069c*/ 	.word	0x000017d0


	//   ....[3]....
        /*06a0*/ 	.word	0x00001820


	//   ....[4]....
        /*06a4*/ 	.word	0x00001840


	//   ....[5]....
        /*06a8*/ 	.word	0x00001870


	//   ....[6]....
        /*06ac*/ 	.word	0x00001890


	//   ....[7]....
        /*06b0*/ 	.word	0x00001900


	//   ....[8]....
        /*06b4*/ 	.word	0x00001ad0


	//   ....[9]....
        /*06b8*/ 	.word	0x00001b00


	//   ....[10]....
        /*06bc*/ 	.word	0x00001b10


	//   ....[11]....
        /*06c0*/ 	.word	0x00001b20


	//   ....[12]....
        /*06c4*/ 	.word	0x00001b30


	//   ....[13]....
        /*06c8*/ 	.word	0x00001b40


	//   ....[14]....
        /*06cc*/ 	.word	0x00001b60


	//   ....[15]....
        /*06d0*/ 	.word	0x00001b80


	//   ....[16]....
        /*06d4*/ 	.word	0x00001ba0


	//   ....[17]....
        /*06d8*/ 	.word	0x00001bb0


	//   ....[18]....
        /*06dc*/ 	.word	0x00001bd0


	//   ....[19]....
        /*06e0*/ 	.word	0x00001bf0


	//   ....[20]....
        /*06e4*/ 	.word	0x00001c20


	//   ....[21]....
        /*06e8*/ 	.word	0x00001c50


	//   ....[22]....
        /*06ec*/ 	.word	0x00001c90


	//   ....[23]....
        /*06f0*/ 	.word	0x00001ca0


	//   ....[24]....
        /*06f4*/ 	.word	0x00001cb0


	//   ....[25]....
        /*06f8*/ 	.word	0x00001cd0


	//   ....[26]....
        /*06fc*/ 	.word	0x00001ce0


	//   ....[27]....
        /*0700*/ 	.word	0x00001d00


	//   ....[28]....
        /*0704*/ 	.word	0x00001d20


	//   ....[29]....
        /*0708*/ 	.word	0x00001d50


	//   ....[30]....
        /*070c*/ 	.word	0x00004380


	//   ....[31]....
        /*0710*/ 	.word	0x000043a0


	//   ....[32]....
        /*0714*/ 	.word	0x00004f30


	//   ....[33]....
        /*0718*/ 	.word	0x00004f50


	//   ....[34]....
        /*071c*/ 	.word	0x0000dad0


	//   ....[35]....
        /*0720*/ 	.word	0x0000dce0


	//   ....[36]....
        /*0724*/ 	.word	0x00012ce0


	//   ....[37]....
        /*0728*/ 	.word	0x00012d30


	//   ....[38]....
        /*072c*/ 	.word	0x00012dd0


	//   ....[39]....
        /*0730*/ 	.word	0x00012e70


	//   ....[40]....
        /*0734*/ 	.word	0x00012f00


	//   ....[41]....
        /*0738*/ 	.word	0x00012fa0


	//   ....[42]....
        /*073c*/ 	.word	0x00012ff0


	//   ....[43]....
        /*0740*/ 	.word	0x00013040


	//   ....[44]....
        /*0744*/ 	.word	0x00013090


	//   ....[45]....
        /*0748*/ 	.word	0x000130e0


	//   ....[46]....
        /*074c*/ 	.word	0x00013130


	//   ....[47]....
        /*0750*/ 	.word	0x00013180


	//   ....[48]....
        /*0754*/ 	.word	0x000131d0


	//   ....[49]....
        /*0758*/ 	.word	0x000132c0


	//   ....[50]....
        /*075c*/ 	.word	0x00013310


	//   ....[51]....
        /*0760*/ 	.word	0x00013670


	//   ....[52]....
        /*0764*/ 	.word	0x00013760


	//   ....[53]....
        /*0768*/ 	.word	0x000137b0


	//   ....[54]....
        /*076c*/ 	.word	0x00013800


	//   ....[55]....
        /*0770*/ 	.word	0x00013850


	//   ....[56]....
        /*0774*/ 	.word	0x000138a0


	//   ....[57]....
        /*0778*/ 	.word	0x00013910


	//   ....[58]....
        /*077c*/ 	.word	0x00013970


	//   ....[59]....
        /*0780*/ 	.word	0x000139c0


	//   ....[60]....
        /*0784*/ 	.word	0x00013a20


	//   ....[61]....
        /*0788*/ 	.word	0x00013a70


	//   ....[62]....
        /*078c*/ 	.word	0x00013ad0


	//   ....[63]....
        /*0790*/ 	.word	0x00013b20


	//   ....[64]....
        /*0794*/ 	.word	0x00013b70


	//   ....[65]....
        /*0798*/ 	.word	0x00013bc0


	//   ....[66]....
        /*079c*/ 	.word	0x00013c90


	//   ....[67]....
        /*07a0*/ 	.word	0x00013d30


	//   ....[68]....
        /*07a4*/ 	.word	0x00013dd0


	//   ....[69]....
        /*07a8*/ 	.word	0x00013e70


	//   ....[70]....
        /*07ac*/ 	.word	0x00013f00


	//----- nvinfo : EIATTR_VRC_CTA_INIT_COUNT
	.align		4
.L_87:
        /*07b0*/ 	.byte	0x02, 0x4a
	.zero		1
	.zero		1


	//----- nvinfo : EIATTR_SYSCALL_OFFSETS
	.align		4
        /*07b4*/ 	.byte	0x04, 0x46
        /*07b6*/ 	.short	(.L_89 - .L_88)


	//   ....[0]....
.L_88:
        /*07b8*/ 	.word	0x000004d0


	//   ....[1]....
        /*07bc*/ 	.word	0x00000810


	//   ....[2]....
        /*07c0*/ 	.word	0x00000b10


	//   ....[3]....
        /*07c4*/ 	.word	0x00000c80


	//   ....[4]....
        /*07c8*/ 	.word	0x00000e90


	//   ....[5]....
        /*07cc*/ 	.word	0x00000fd0


	//   ....[6]....
        /*07d0*/ 	.word	0x0000f410


	//----- nvinfo : EIATTR_EXIT_INSTR_OFFSETS
	.align		4
.L_89:
        /*07d4*/ 	.byte	0x04, 0x1c
        /*07d6*/ 	.short	(.L_91 - .L_90)


	//   ....[0]....
.L_90:
        /*07d8*/ 	.word	0x00001e60


	//   ....[1]....
        /*07dc*/ 	.word	0x00012c90


	//----- nvinfo : EIATTR_MAX_THREADS
	.align		4
.L_91:
        /*07e0*/ 	.byte	0x04, 0x05
        /*07e2*/ 	.short	(.L_93 - .L_92)
.L_92:
        /*07e4*/ 	.word	0x00000200
        /*07e8*/ 	.word	0x00000001
        /*07ec*/ 	.word	0x00000001


	//----- nvinfo : EIATTR_CRS_STACK_SIZE
	.align		4
.L_93:
        /*07f0*/ 	.byte	0x04, 0x1e
        /*07f2*/ 	.short	(.L_95 - .L_94)
.L_94:
        /*07f4*/ 	.word	0x00000000


	//----- nvinfo : EIATTR_CBANK_PARAM_SIZE
	.align		4
.L_95:
        /*07f8*/ 	.byte	0x03, 0x19
        /*07fa*/ 	.short	0x0190


	//----- nvinfo : EIATTR_PARAM_CBANK
	.align		4
        /*07fc*/ 	.byte	0x04, 0x0a
        /*07fe*/ 	.short	(.L_97 - .L_96)
	.align		4
.L_96:
        /*0800*/ 	.word	index@(.nv.constant0._Z38attention_kernel_backward_batched_implI23AttentionBackwardKernelIN7cutlass4arch4Sm80ENS1_10bfloat16_tELb1ELb0ELb1ELi128ELi128ELi128ELb0ELb1EEEvNT_6ParamsE)
        /*0804*/ 	.short	0x0380
        /*0806*/ 	.short	0x0190


	//----- nvinfo : EIATTR_SW_WAR
	.align		4
.L_97:
        /*0808*/ 	.byte	0x04, 0x36
        /*080a*/ 	.short	(.L_99 - .L_98)
.L_98:
        /*080c*/ 	.word	0x00000008
.L_99:


//--------------------- .nv.info._Z38attention_kernel_backward_batched_implI23AttentionBackwardKernelIN7cutlass4arch4Sm80ENS1_6half_tELb1ELb0ELb1ELi128ELi128ELi128ELb0ELb1EEEvNT_6ParamsE --------------------------
	.section	.nv.info._Z38attention_kernel_backward_batched_implI23AttentionBackwardKernelIN7cutlass4arch4Sm80ENS1_6half_tELb1ELb0ELb1ELi128ELi128ELi128ELb0ELb1EEEvNT_6ParamsE,"",@"SHT_CUDA_INFO"
	.sectionflags	@""
	.align	4


	//----- nvinfo : EIATTR_CUDA_API_VERSION
	.align		4
        /*0000*/ 	.byte	0x04, 0x37
        /*0002*/ 	.short	(.L_101 - .L_100)
.L_100:
        /*0004*/ 	.word	0x00000082


	//----- nvinfo : EIATTR_KPARAM_INFO
	.align		4
.L_101:
        /*0008*/ 	.byte	0x04, 0x17
        /*000a*/ 	.short	(.L_103 - .L_102)
.L_102:
        /*000c*/ 	.word	0x00000000
        /*0010*/ 	.short	0x0000
        /*0012*/ 	.short	0x0000
        /*0014*/ 	.byte	0x00, 0xf0, 0x41, 0x06


	//----- nvinfo : EIATTR_SPARSE_MMA_MASK
	.align		4
.L_103:
        /*0018*/ 	.byte	0x03, 0x50
        /*001a*/ 	.short	0x0000


	//----- nvinfo : EIATTR_MAXREG_COUNT
	.align		4
        /*001c*/ 	.byte	0x03, 0x1b
        /*001e*/ 	.short	0x0080


	//----- nvinfo : EIATTR_NUM_BARRIERS
	.align		4
        /*0020*/ 	.byte	0x02, 0x4c
        /*0022*/ 	.byte	0x01
	.zero		1


	//----- nvinfo : EIATTR_EXTERNS
	.align		4
        /*0024*/ 	.byte	0x04, 0x0f
        /*0026*/ 	.short	(.L_105 - .L_104)


	//   ....[0]....
	.align		4
.L_104:
        /*0028*/ 	.word	index@(__assertfail)


	//----- nvinfo : EIATTR_ANNOTATIONS
	.align		4
.L_105:
        /*002c*/ 	.byte	0x04, 0x55
        /*002e*/ 	.short	(.L_107 - .L_106)


	//   ....[0]....
.L_106:
        /* <DEDUP_REMOVED lines=86> */


	//----- nvinfo : EIATTR_MERCURY_ISA_VERSION
	.align		4
.L_107:
        /*0580*/ 	.byte	0x03, 0x5f
        /*0582*/ 	.short	0x0101


	//----- nvinfo : EIATTR_INT_WARP_WIDE_INSTR_OFFSETS
	.align		4
        /*0584*/ 	.byte	0x04, 0x31
        /*0586*/ 	.short	(.L_109 - .L_108)


	//   ....[0]....
.L_108:
        /*0588*/ 	.word	0x0000f4a0


	//   ....[1]....
        /*058c*/ 	.word	0x0000f550


	//----- nvinfo : EIATTR_COOP_GROUP_MASK_REGIDS
	.align		4
.L_109:
        /*0590*/ 	.byte	0x04, 0x29
        /*0592*/ 	.short	(.L_111 - .L_110)


	//   ....[0]....
.L_110:
        /*0594*/ 	.word	0xffffffff


	//   ....[1]....
        /*0598*/ 	.word	0xffffffff


	//   ....[2]....
        /*059c*/ 	.word	0xffffffff


	//   ....[3]....
        /*05a0*/ 	.word	0xffffffff


	//   ....[4]....
        /*05a4*/ 	.word	0xffffffff


	//   ....[5]....
        /*05a8*/ 	.word	0xffffffff


	//   ....[6]....
        /*05ac*/ 	.word	0xffffffff


	//   ....[7]....
        /*05b0*/ 	.word	0xffffffff


	//   ....[8]....
        /*05b4*/ 	.word	0xffffffff


	//   ....[9]....
        /*05b8*/ 	.word	0xffffffff


	//   ....[10]....
        /*05bc*/ 	.word	0xffffffff


	//   ....[11]....
        /*05c0*/ 	.word	0xffffffff


	//   ....[12]....
        /*05c4*/ 	.word	0xffffffff


	//   ....[13]....
        /*05c8*/ 	.word	0xffffffff


	//   ....[14]....
        /*05cc*/ 	.word	0xffffffff


	//   ....[15]....
        /*05d0*/ 	.word	0xffffffff


	//   ....[16]....
        /*05d4*/ 	.word	0xffffffff


	//   ....[17]....
        /*05d8*/ 	.word	0xffffffff


	//   ....[18]....
        /*05dc*/ 	.word	0xffffffff


	//   ....[19]....
        /*05e0*/ 	.word	0xffffffff


	//   ....[20]....
        /*05e4*/ 	.word	0xffffffff


	//   ....[21]....
        /*05e8*/ 	.word	0xffffffff


	//   ....[22]....
        /*05ec*/ 	.word	0xffffffff


	//   ....[23]....
        /*05f0*/ 	.word	0xffffffff


	//   ....[24]....
        /*05f4*/ 	.word	0xffffffff


	//   ....[25]....
        /*05f8*/ 	.word	0xffffffff


	//   ....[26]....
        /*05fc*/ 	.word	0xffffffff


	//   ....[27]....
        /*0600*/ 	.word	0xffffffff


	//   ....[28]....
        /*0604*/ 	.word	0xffffffff


	//   ....[29]....
        /*0608*/ 	.word	0xffffffff


	//   ....[30]....
        /*060c*/ 	.word	0xffffffff


	//   ....[31]....
        /*0610*/ 	.word	0xffffffff


	//   ....[32]....
        /*0614*/ 	.word	0xffffffff


	//   ....[33]....
        /*0618*/ 	.word	0xffffffff


	//   ....[34]....
        /*061c*/ 	.word	0xffffffff


	//   ....[35]....
        /*0620*/ 	.word	0xffffffff


	//   ....[36]....
        /*0624*/ 	.word	0x0500000f


	//   ....[37]....
        /*0628*/ 	.word	0x0500000f


	//   ....[38]....
        /*062c*/ 	.word	0x0500000f


	//   ....[39]....
        /*0630*/ 	.word	0x0500000f


	//   ....[40]....
        /*0634*/ 	.word	0x0500000f


	//   ....[41]....
        /*0638*/ 	.word	0x0500000f


	//   ....[42]....
        /*063c*/ 	.word	0x0500000f


	//   ....[43]....
        /*0640*/ 	.word	0x0500000f


	//   ....[44]....
        /*0644*/ 	.word	0x0500000f


	//   ....[45]....
        /*0648*/ 	.word	0x0500000f


	//   ....[46]....
        /*064c*/ 	.word	0x0500000f


	//   ....[47]....
        /*0650*/ 	.word	0x0500000f


	//   ....[48]....
        /*0654*/ 	.word	0x0500000f


	//   ....[49]....
        /*0658*/ 	.word	0x0500000f


	//   ....[50]....
        /*065c*/ 	.word	0x0500000f


	//   ....[51]....
        /*0660*/ 	.word	0x0500000f


	//   ....[52]....
        /*0664*/ 	.word	0x0500000f


	//   ....[53]....
        /*0668*/ 	.word	0x0500000f


	//   ....[54]....
        /*066c*/ 	.word	0x0500000f


	//   ....[55]....
        /*0670*/ 	.word	0x0500000f


	//   ....[56]....
        /*0674*/ 	.word	0x0500000f


	//   ....[57]....
        /*0678*/ 	.word	0x0500000f


	//   ....[58]....
        /*067c*/ 	.word	0x0500000f


	//   ....[59]....
        /*0680*/ 	.word	0x0500000f


	//   ....[60]....
        /*0684*/ 	.word	0x0500000f


	//   ....[61]....
        /*0688*/ 	.word	0x0500000f


	//   ....[62]....
        /*068c*/ 	.word	0x0500000f


	//   ....[63]....
        /*0690*/ 	.word	0x0500000f


	//   ....[64]....
        /*0694*/ 	.word	0x0500000f


	//   ....[65]....
        /*0698*/ 	.word	0x0500000f


	//   ....[66]....
        /*069c*/ 	.word	0x0500000f


	//   ....[67]....
        /*06a0*/ 	.word	0x0500000f


	//   ....[68]....
        /*06a4*/ 	.word	0x0500000f


	//   ....[69]....
        /*06a8*/ 	.word	0x0500000f


	//   ....[70]....
        /*06ac*/ 	.word	0x0500000f


	//----- nvinfo : EIATTR_COOP_GROUP_INSTR_OFFSETS
	.align		4
.L_111:
        /*06b0*/ 	.byte	0x04, 0x28
        /*06b2*/ 	.short	(.L_113 - .L_112)


	//   ....[0]....
.L_112:
        /*06b4*/ 	.word	0x00000640


	//   ....[1]....
        /*06b8*/ 	.word	0x00000650


	//   ....[2]....
        /*06bc*/ 	.word	0x000017d0


	//   ....[3]....
        /*06c0*/ 	.word	0x00001830


	//   ....[4]....
        /*06c4*/ 	.word	0x00001860


	//   ....[5]....
        /*06c8*/ 	.word	0x00001890


	//   ....[6]....
        /*06cc*/ 	.word	0x000018b0


	//   ....[7]....
        /*06d0*/ 	.word	0x00001920


	//   ....[8]....
        /*06d4*/ 	.word	0x00001a80


	//   ....[9]....
        /*06d8*/ 	.word	0x00001aa0


	//   ....[10]....
        /*06dc*/ 	.word	0x00001b00


	//   ....[11]....
        /*06e0*/ 	.word	0x00001b20


	//   ....[12]....
        /*06e4*/ 	.word	0x00001b30


	//   ....[13]....
        /*06e8*/ 	.word	0x00001b40


	//   ....[14]....
        /*06ec*/ 	.word	0x00001b60


	//   ....[15]....
        /*06f0*/ 	.word	0x00001b70


	//   ....[16]....
        /*06f4*/ 	.word	0x00001b90


	//   ....[17]....
        /*06f8*/ 	.word	0x00001bb0


	//   ....[18]....
        /*06fc*/ 	.word	0x00001bd0


	//   ....[19]....
        /*0700*/ 	.word	0x00001c00


	//   ....[20]....
        /*0704*/ 	.word	0x00001c20


	//   ....[21]....
        /*0708*/ 	.word	0x00001c50


	//   ....[22]....
        /*070c*/ 	.word	0x00001c90


	//   ....[23]....
        /*0710*/ 	.word	0x00001ca0


	//   ....[24]....
        /*0714*/ 	.word	0x00001cb0


	//   ....[25]....
        /*0718*/ 	.word	0x00001cd0


	//   ....[26]....
        /*071c*/ 	.word	0x00001ce0


	//   ....[27]....
        /*0720*/ 	.word	0x00001d00


	//   ....[28]....
        /*0724*/ 	.word	0x00001d20


	//   ....[29]....
        /*0728*/ 	.word	0x00001d50


	//   ....[30]....
        /*072c*/ 	.word	0x00004340


	//   ....[31]....
        /*0730*/ 	.word	0x00004360


	//   ....[32]....
        /*0734*/ 	.word	0x00004ef0


	//   ....[33]....
        /*0738*/ 	.word	0x00004f10


	//   ....[34]....
        /*073c*/ 	.word	0x0000e020


	//   ....[35]....
        /*0740*/ 	.word	0x0000e210


	//   ....[36]....
        /*0744*/ 	.word	0x000132d0


	//   ....[37]....
        /*0748*/ 	.word	0x00013320


	//   ....[38]....
        /*074c*/ 	.word	0x000133c0


	//   ....[39]....
        /*0750*/ 	.word	0x00013460


	//   ....[40]....
        /*0754*/ 	.word	0x000134f0


	//   ....[41]....
        /*0758*/ 	.word	0x00013590


	//   ....[42]....
        /*075c*/ 	.word	0x000135e0


	//   ....[43]....
        /*0760*/ 	.word	0x00013630


	//   ....[44]....
        /*0764*/ 	.word	0x00013680


	//   ....[45]....
        /*0768*/ 	.word	0x000136d0


	//   ....[46]....
        /*076c*/ 	.word	0x00013720


	//   ....[47]....
        /*0770*/ 	.word	0x00013770


	//   ....[48]....
        /*0774*/ 	.word	0x000137c0


	//   ....[49]....
        /*0778*/ 	.word	0x000138b0


	//   ....[50]....
        /*077c*/ 	.word	0x00013900


	//   ....[51]....
        /*0780*/ 	.word	0x00013cd0


	//   ....[52]....
        /*0784*/ 	.word	0x00013d60


	//   ....[53]....
        /*0788*/ 	.word	0x00013db0


	//   ....[54]....
        /*078c*/ 	.word	0x00013e00


	//   ....[55]....
        /*0790*/ 	.word	0x00013e50


	//   ....[56]....
        /*0794*/ 	.word	0x00013ea0


	//   ....[57]....
        /*0798*/ 	.word	0x00013ef0


	//   ....[58]....
        /*079c*/ 	.word	0x00013f70


	//   ....[59]....
        /*07a0*/ 	.word	0x00013fc0


	//   ....[60]....
        /*07a4*/ 	.word	0x00014020


	//   ....[61]....
        /*07a8*/ 	.word	0x00014070


	//   ....[62]....
        /*07ac*/ 	.word	0x000140c0


	//   ....[63]....
        /*07b0*/ 	.word	0x00014110


	//   ....[64]....
        /*07b4*/ 	.word	0x00014160


	//   ....[65]....
        /*07b8*/ 	.word	0x000141b0


	//   ....[66]....
        /*07bc*/ 	.word	0x00014280


	//   ....[67]....
        /*07c0*/ 	.word	0x00014320


	//   ....[68]....
        /*07c4*/ 	.word	0x000143c0


	//   ....[69]....
        /*07c8*/ 	.word	0x00014460


	//   ....[70]....
        /*07cc*/ 	.word	0x000144f0


	//----- nvinfo : EIATTR_VRC_CTA_INIT_COUNT
	.align		4
.L_113:
        /*07d0*/ 	.byte	0x02, 0x4a
	.zero		1
	.zero		1


	//----- nvinfo : EIATTR_SYSCALL_OFFSETS
	.align		4
        /*07d4*/ 	.byte	0x04, 0x46
        /*07d6*/ 	.short	(.L_115 - .L_114)


	//   ....[0]....
.L_114:
        /*07d8*/ 	.word	0x000004d0


	//   ....[1]....
        /*07dc*/ 	.word	0x00000810


	//   ....[2]....
        /*07e0*/ 	.word	0x00000b10


	//   ....[3]....
        /*07e4*/ 	.word	0x00000c80


	//   ....[4]....
        /*07e8*/ 	.word	0x00000e90


	//   ....[5]....
        /*07ec*/ 	.word	0x00000fd0


	//   ....[6]....
        /*07f0*/ 	.word	0x0000f970


	//----- nvinfo : EIATTR_EXIT_INSTR_OFFSETS
	.align		4
.L_115:
        /*07f4*/ 	.byte	0x04, 0x1c
        /*07f6*/ 	.short	(.L_117 - .L_116)


	//   ....[0]....
.L_116:
        /*07f8*/ 	.word	0x00001e40


	//   ....[1]....
        /*07fc*/ 	.word	0x00013280


	//----- nvinfo : EIATTR_MAX_THREADS
	.align		4
.L_117:
        /*0800*/ 	.byte	0x04, 0x05
        /*0802*/ 	.short	(.L_119 - .L_118)
.L_118:
        /*0804*/ 	.word	0x00000200
        /*0808*/ 	.word	0x00000001
        /*080c*/ 	.word	0x00000001


	//----- nvinfo : EIATTR_CRS_STACK_SIZE
	.align		4
.L_119:
        /*0810*/ 	.byte	0x04, 0x1e
        /*0812*/ 	.short	(.L_121 - .L_120)
.L_120:
        /*0814*/ 	.word	0x00000000


	//----- nvinfo : EIATTR_CBANK_PARAM_SIZE
	.align		4
.L_121:
        /*0818*/ 	.byte	0x03, 0x19
        /*081a*/ 	.short	0x0190


	//----- nvinfo : EIATTR_PARAM_CBANK
	.align		4
        /*081c*/ 	.byte	0x04, 0x0a
        /*081e*/ 	.short	(.L_123 - .L_122)
	.align		4
.L_122:
        /*0820*/ 	.word	index@(.nv.constant0._Z38attention_kernel_backward_batched_implI23AttentionBackwardKernelIN7cutlass4arch4Sm80ENS1_6half_tELb1ELb0ELb1ELi128ELi128ELi128ELb0ELb1EEEvNT_6ParamsE)
        /*0824*/ 	.short	0x0380
        /*0826*/ 	.short	0x0190


	//----- nvinfo : EIATTR_SW_WAR
	.align		4
.L_123:
        /*0828*/ 	.byte	0x04, 0x36
        /*082a*/ 	.short	(.L_125 - .L_124)
.L_124:
        /*082c*/ 	.word	0x00000008
.L_125:


//--------------------- .nv.callgraph             --------------------------
	.section	.nv.callgraph,"",@"SHT_CUDA_CALLGRAPH"
	.align	4
	.sectionentsize	8
	.align		4
        /*0000*/ 	.word	0x00000000
	.align		4
        /*0004*/ 	.word	0xffffffff
	.align		4
        /*0008*/ 	.word	index@(_Z38attention_kernel_backward_batched_implI23AttentionBackwardKernelIN7cutlass4arch4Sm80EfLb1ELb0ELb0ELi128ELi64ELi128ELb0ELb1EEEvNT_6ParamsE)
	.align		4
        /*000c*/ 	.word	index@(__assertfail)
	.align		4
        /*0010*/ 	.word	index@(_Z38attention_kernel_backward_batched_implI23AttentionBackwardKernelIN7cutlass4arch4Sm80ENS1_10bfloat16_tELb1ELb0ELb1ELi128ELi128ELi128ELb0ELb1EEEvNT_6ParamsE)
	.align		4
        /*0014*/ 	.word	index@(__assertfail)
	.align		4
        /*0018*/ 	.word	index@(_Z38attention_kernel_backward_batched_implI23AttentionBackwardKernelIN7cutlass4arch4Sm80ENS1_6half_tELb1ELb0ELb1ELi128ELi128ELi128ELb0ELb1EEEvNT_6ParamsE)
	.align		4
        /*001c*/ 	.word	index@(__assertfail)
	.align		4
        /*0020*/ 	.word	0x00000000
	.align		4
        /*0024*/ 	.word	0xfffffffe
	.align		4
        /*0028*/ 	.word	0x00000000
	.align		4
        /*002c*/ 	.word	0xfffffffd
	.align		4
        /*0030*/ 	.word	0x00000000
	.align		4
        /*0034*/ 	.word	0xfffffffc


//--------------------- .nv.constant4             --------------------------
	.section	.nv.constant4,"a",@progbits
	.align	8
	.align		8
.nv.constant4:
        /*0000*/ 	.dword	__assertfail
	.align		8
        /*0008*/ 	.dword	precalc_xorwow_matrix
	.align		8
        /*0010*/ 	.dword	precalc_xorwow_offset_matrix
	.align		8
        /*0018*/ 	.dword	mrg32k3aM1
	.align		8
        /*0020*/ 	.dword	mrg32k3aM2
	.align		8
        /*0028*/ 	.dword	mrg32k3aM1SubSeq
	.align		8
        /*0030*/ 	.dword	mrg32k3aM2SubSeq
	.align		8
        /*0038*/ 	.dword	mrg32k3aM1Seq
	.align		8
        /*0040*/ 	.dword	mrg32k3aM2Seq
	.align		8
        /*0048*/ 	.dword	__unnamed_1
	.align		8
        /*0050*/ 	.dword	__unnamed_2
	.align		8
        /*0058*/ 	.dword	__unnamed_3
	.align		8
        /*0060*/ 	.dword	__unnamed_4
	.align		8
        /*0068*/ 	.dword	__unnamed_5
	.align		8
        /*0070*/ 	.dword	__unnamed_6
	.align		8
        /*0078*/ 	.dword	_ZN30_INTERNAL_1f5a6a98_4_k_cu_main4cuda3std3__45__cpo5beginE
	.align		8
        /*0080*/ 	.dword	_ZN30_INTERNAL_1f5a6a98_4_k_cu_main4cuda3std3__45__cpo3endE
	.align		8
        /*0088*/ 	.dword	_ZN30_INTERNAL_1f5a6a98_4_k_cu_main4cuda3std3__45__cpo6cbeginE
	.align		8
        /*0090*/ 	.dword	_ZN30_INTERNAL_1f5a6a98_4_k_cu_main4cuda3std3__45__cpo4cendE
	.align		8
        /*0098*/ 	.dword	_ZN30_INTERNAL_1f5a6a98_4_k_cu_main4cuda3std3__432_GLOBAL__N__1f5a6a98_4_k_cu_main6ignoreE
	.align		8
        /*00a0*/ 	.dword	_ZN30_INTERNAL_1f5a6a98_4_k_cu_main4cuda3std3__419piecewise_constructE
	.align		8
        /*00a8*/ 	.dword	_ZN30_INTERNAL_1f5a6a98_4_k_cu_main4cuda3std3__48in_placeE
	.align		8
        /*00b0*/ 	.dword	_ZN30_INTERNAL_1f5a6a98_4_k_cu_main4cuda3std6ranges3__45__cpo4swapE
	.align		8
        /*00b8*/ 	.dword	_ZN30_INTERNAL_1f5a6a98_4_k_cu_main4cuda3std6ranges3__45__cpo9iter_moveE
	.align		8
        /*00c0*/ 	.dword	_ZN30_INTERNAL_1f5a6a98_4_k_cu_main4cute7productE
	.align		8
        /*00c8*/ 	.dword	_ZN30_INTERNAL_1f5a6a98_4_k_cu_main4cute1_E
	.align		8
        /*00d0*/ 	.dword	$str
	.align		8
        /*00d8*/ 	.dword	$str$1
	.align		8
        /*00e0*/ 	.dword	$str$2
	.align		8
        /*00e8*/ 	.dword	$str$3
	.align		8
        /*00f0*/ 	.dword	$str$4
	.align		8
        /*00f8*/ 	.dword	$str$5
	.align		8
        /*0100*/ 	.dword	$str$6
	.align		8
        /*0108*/ 	.dword	$str$7


//--------------------- .nv.constant3             --------------------------
	.section	.nv.constant3,"a",@progbits
	.align	8
.nv.constant3:
	.type		__cr_lgamma_table,@object
	.size		__cr_lgamma_table,(.L_8 - __cr_lgamma_table)
__cr_lgamma_table:
        /*0000*/ 	.byte	0x00, 0x00, 0x00, 0x00, 0x00, 0x00, 0x00, 0x00, 0x00, 0x00, 0x00, 0x00, 0x00, 0x00, 0x00, 0x00
        /*0010*/ 	.byte	0xef, 0x39, 0xfa, 0xfe, 0x42, 0x2e, 0xe6, 0x3f, 0x02, 0x20, 0x2a, 0xfa, 0x0b, 0xab, 0xfc, 0x3f
        /*0020*/ 	.byte	0xf9, 0x2c, 0x92, 0x7c, 0xa7, 0x6c, 0x09, 0x40, 0xc9, 0x79, 0x44, 0x3c, 0x64, 0x26, 0x13, 0x40
        /*0030*/ 	.byte	0xca, 0x01, 0xcf, 0x3a, 0x27, 0x51, 0x1a, 0x40, 0x30, 0xcc, 0x2d, 0xf3, 0xe1, 0x0c, 0x21, 0x40
        /*0040*/ 	.byte	0x0d, 0xb7, 0xfc, 0x82, 0x8e, 0x35, 0x25, 0x40
.L_8:


//--------------------- .text._Z38attention_kernel_backward_batched_implI23AttentionBackwardKernelIN7cutlass4arch4Sm80EfLb1ELb0ELb0ELi128ELi64ELi128ELb0ELb1EEEvNT_6ParamsE --------------------------
	.section	.text._Z38attention_kernel_backward_batched_implI23AttentionBackwardKernelIN7cutlass4arch4Sm80EfLb1ELb0ELb0ELi128ELi64ELi128ELb0ELb1EEEvNT_6ParamsE,"ax",@progbits
	.align	128
        .global         _Z38attention_kernel_backward_batched_implI23AttentionBackwardKernelIN7cutlass4arch4Sm80EfLb1ELb0ELb0ELi128ELi64ELi128ELb0ELb1EEEvNT_6ParamsE
        .type           _Z38attention_kernel_backward_batched_implI23AttentionBackwardKernelIN7cutlass4arch4Sm80EfLb1ELb0ELb0ELi128ELi64ELi128ELb0ELb1EEEvNT_6ParamsE,@function
        .size           _Z38attention_kernel_backward_batched_implI23AttentionBackwardKernelIN7cutlass4arch4Sm80EfLb1ELb0ELb0ELi128ELi64ELi128ELb0ELb1EEEvNT_6ParamsE,(.L_x_368 - _Z38attention_kernel_backward_batched_implI23AttentionBackwardKernelIN7cutlass4arch4Sm80EfLb1ELb0ELb0ELi128ELi64ELi128ELb0ELb1EEEvNT_6ParamsE)
        .other          _Z38attention_kernel_backward_batched_implI23AttentionBackwardKernelIN7cutlass4arch4Sm80EfLb1ELb0ELb0ELi128ELi64ELi128ELb0ELb1EEEvNT_6ParamsE,@"STO_CUDA_ENTRY STV_DEFAULT"
_Z38attention_kernel_backward_batched_implI23AttentionBackwardKernelIN7cutlass4arch4Sm80EfLb1ELb0ELb0ELi128ELi64ELi128ELb0ELb1EEEvNT_6ParamsE:
.text._Z38attention_kernel_backward_batched_implI23AttentionBackwardKernelIN7cutlass4arch4Sm80EfLb1ELb0ELb0ELi128ELi64ELi128ELb0ELb1EEEvNT_6ParamsE:
[----:B------:R-:W1:Y:S01]  /*0000*/  LDC R1, c[0x0][0x37c] ;  /* 0x0000df00ff017b82 */ /* 0x000e620000000800 */
[----:B------:R-:W2:Y:S07]  /*0010*/  LDCU UR7, c[0x0][0x40c] ;  /* 0x00008180ff0777ac */ /* 0x000eae0008000800 */
[----:B------:R-:W3:Y:S01]  /*0020*/  S2UR UR38, SR_CTAID.Z ;  /* 0x00000000002679c3 */ /* 0x000ee20000002700 */
[----:B------:R-:W4:Y:S01]  /*0030*/  LDCU UR9, c[0x0][0x414] ;  /* 0x00008280ff0977ac */ /* 0x000f220008000800 */
[----:B------:R-:W5:Y:S06]  /*0040*/  LDCU UR5, c[0x0][0x41c] ;  /* 0x00008380ff0577ac */ /* 0x000f6c0008000800 */
[----:B------:R-:W1:Y:S01]  /*0050*/  S2UR UR37, SR_CTAID.Y ;  /* 0x00000000002579c3 */ /* 0x000e620000002600 */
[----:B------:R-:W5:Y:S01]  /*0060*/  LDCU UR4, c[0x0][0x4b8] ;  /* 0x00009700ff0477ac */ /* 0x000f620008000800 */
[----:B------:R-:W3:Y:S01]  /*0070*/  LDCU.64 UR22, c[0x0][0x3e0] ;  /* 0x00007c00ff1677ac */ /* 0x000ee20008000a00 */
[----:B--2---:R-:W-:-:S02]  /*0080*/  UIADD3 UR7, UPT, UPT, UR7, 0x3f, URZ ;  /* 0x0000003f07077890 */ /* 0x004fc4000fffe0ff */
[----:B----4-:R-:W-:Y:S02]  /*0090*/  UIADD3 UR9, UPT, UPT, UR9, 0x7f, URZ ;  /* 0x0000007f09097890 */ /* 0x010fe4000fffe0ff */
[----:B------:R-:W-:Y:S02]  /*00a0*/  USHF.R.S32.HI UR6, URZ, 0x1f, UR7 ;  /* 0x0000001fff067899 */ /* 0x000fe40008011407 */
[----:B------:R-:W-:Y:S02]  /*00b0*/  USHF.R.S32.HI UR8, URZ, 0x1f, UR9 ;  /* 0x0000001fff087899 */ /* 0x000fe40008011409 */
[----:B------:R-:W-:Y:S02]  /*00c0*/  ULEA.HI UR6, UR6, UR7, URZ, 0x6 ;  /* 0x0000000706067291 */ /* 0x000fe4000f8f30ff */
[----:B------:R-:W-:Y:S02]  /*00d0*/  ULEA.HI UR8, UR8, UR9, URZ, 0x7 ;  /* 0x0000000908087291 */ /* 0x000fe4000f8f38ff */
[----:B------:R-:W-:-:S02]  /*00e0*/  USHF.R.S32.HI UR41, URZ, 0x6, UR6 ;  /* 0x00000006ff297899 */ /* 0x000fc40008011406 */
[----:B------:R-:W-:Y:S01]  /*00f0*/  USHF.R.S32.HI UR8, URZ, 0x7, UR8 ;  /* 0x00000007ff087899 */ /* 0x000fe20008011408 */
[----:B---3--:R-:W-:Y:S01]  /*0100*/  MOV R30, UR22 ;  /* 0x00000016001e7c02 */ /* 0x008fe20008000f00 */
[----:B-----5:R-:W-:Y:S01]  /*0110*/  UIMAD UR4, UR5, UR4, URZ ;  /* 0x00000004050472a4 */ /* 0x020fe2000f8e02ff */
[----:B------:R-:W-:Y:S01]  /*0120*/  IMAD.U32 R31, RZ, RZ, UR23 ;  /* 0x00000017ff1f7e24 */ /* 0x000fe2000f8e00ff */
[----:B------:R-:W-:Y:S01]  /*0130*/  UIMAD UR41, UR8, UR41, URZ ;  /* 0x00000029082972a4 */ /* 0x000fe2000f8e02ff */
[----:B------:R-:W2:Y:S03]  /*0140*/  LDCU.64 UR6, c[0x0][0x3f0] ;  /* 0x00007e00ff0677ac */ /* 0x000ea60008000a00 */
[----:B------:R-:W-:Y:S01]  /*0150*/  UIMAD.WIDE UR8, UR4, UR41, URZ ;  /* 0x00000029040872a5 */ /* 0x000fe2000f8e02ff */
[----:B------:R-:W3:Y:S03]  /*0160*/  LDCU.64 UR20, c[0x0][0x3d8] ;  /* 0x00007b00ff1477ac */ /* 0x000ee60008000a00 */
[----:B------:R-:W-:-:S02]  /*0170*/  UIMAD.WIDE.U32 UR4, UR8, 0x2004, URZ ;  /* 0x00002004080478a5 */ /* 0x000fc4000f8e00ff */
[----:B------:R-:W-:Y:S02]  /*0180*/  UIMAD UR8, UR9, 0x2004, URZ ;  /* 0x00002004090878a4 */ /* 0x000fe4000f8e02ff */
[----:B------:R-:W-:Y:S02]  /*0190*/  ULOP3.LUT UP1, URZ, UR4, 0xfffffffc, URZ, 0xc0, !UPT ;  /* 0xfffffffc04ff7892 */ /* 0x000fe4000f82c0ff */
[----:B------:R-:W-:Y:S02]  /*01a0*/  UIADD3 UR8, UPT, UPT, UR5, UR8, URZ ;  /* 0x0000000805087290 */ /* 0x000fe4000fffe0ff */
[----:B--2---:R-:W-:Y:S02]  /*01b0*/  UISETP.NE.U32.AND UP0, UPT, UR6, URZ, UPT ;  /* 0x000000ff0600728c */ /* 0x004fe4000bf05070 */
[----:B------:R-:W-:Y:S01]  /*01c0*/  ULOP3.LUT UP1, URZ, UR8, 0x3fffffff, URZ, 0xc0, UP1 ;  /* 0x3fffffff08ff7892 */ /* 0x000fe2000882c0ff */
[----:B------:R-:W2:Y:S01]  /*01d0*/  LDCU.64 UR4, c[0x0][0x3b8] ;  /* 0x00007700ff0477ac */ /* 0x000ea20008000a00 */
[----:B---3--:R-:W-:Y:S01]  /*01e0*/  MOV R28, UR20 ;  /* 0x00000014001c7c02 */ /* 0x008fe20008000f00 */
[----:B------:R-:W-:Y:S01]  /*01f0*/  IMAD.U32 R29, RZ, RZ, UR21 ;  /* 0x00000015ff1d7e24 */ /* 0x000fe2000f8e00ff */
[----:B------:R-:W-:Y:S01]  /*0200*/  UISETP.NE.OR.EX UP0, UPT, UR7, URZ, !UP1, UP0 ;  /* 0x000000ff0700728c */ /* 0x000fe2000cf05700 */
[----:B------:R-:W3:Y:S02]  /*0210*/  LDCU UR9, c[0x0][0x418] ;  /* 0x00008300ff0977ac */ /* 0x000ee40008000800 */
[----:B------:R-:W4:Y:S01]  /*0220*/  LDCU UR8, c[0x0][0x414] ;  /* 0x00008280ff0877ac */ /* 0x000f220008000800 */
[----:B------:R-:W5:Y:S01]  /*0230*/  LDCU.64 UR18, c[0x0][0x3d0] ;  /* 0x00007a00ff1277ac */ /* 0x000f620008000a00 */
[----:B------:R-:W1:Y:S01]  /*0240*/  LDCU.64 UR16, c[0x0][0x3b0] ;  /* 0x00007600ff1077ac */ /* 0x000e620008000a00 */
[----:B--2---:R-:W-:-:S02]  /*0250*/  IMAD.U32 R24, RZ, RZ, UR4 ;  /* 0x00000004ff187e24 */ /* 0x004fc4000f8e00ff */
[----:B------:R-:W-:Y:S01]  /*0260*/  IMAD.U32 R23, RZ, RZ, UR5 ;  /* 0x00000005ff177e24 */ /* 0x000fe2000f8e00ff */
[----:B------:R-:W2:Y:S01]  /*0270*/  LDCU.64 UR14, c[0x0][0x3a8] ;  /* 0x00007500ff0e77ac */ /* 0x000ea20008000a00 */
[----:B---3--:R-:W-:Y:S01]  /*0280*/  MOV R131, UR9 ;  /* 0x0000000900837c02 */ /* 0x008fe20008000f00 */
[----:B------:R-:W3:Y:S01]  /*0290*/  LDCU.64 UR12, c[0x0][0x390] ;  /* 0x00007200ff0c77ac */ /* 0x000ee20008000a00 */
[----:B----4-:R-:W-:Y:S01]  /*02a0*/  IMAD.U32 R130, RZ, RZ, UR8 ;  /* 0x00000008ff827e24 */ /* 0x010fe2000f8e00ff */
[----:B------:R-:W4:Y:S01]  /*02b0*/  LDCU.64 UR10, c[0x0][0x388] ;  /* 0x00007100ff0a77ac */ /* 0x000f220008000a00 */
[----:B-----5:R-:W-:Y:S01]  /*02c0*/  MOV R26, UR18 ;  /* 0x00000012001a7c02 */ /* 0x020fe20008000f00 */
[----:B------:R-:W-:Y:S01]  /*02d0*/  IMAD.U32 R27, RZ, RZ, UR19 ;  /* 0x00000013ff1b7e24 */ /* 0x000fe2000f8e00ff */
[----:B------:R-:W5:Y:S01]  /*02e0*/  LDCU.64 UR6, c[0x0][0x380] ;  /* 0x00007000ff0677ac */ /* 0x000f620008000a00 */
[----:B-1----:R-:W-:Y:S01]  /*02f0*/  MOV R16, UR16 ;  /* 0x0000001000107c02 */ /* 0x002fe20008000f00 */
[----:B------:R-:W-:Y:S01]  /*0300*/  IMAD.U32 R17, RZ, RZ, UR17 ;  /* 0x00000011ff117e24 */ /* 0x000fe2000f8e00ff */
[----:B------:R-:W1:Y:S01]  /*0310*/  LDCU UR40, c[0x0][0x428] ;  /* 0x00008500ff2877ac */ /* 0x000e620008000800 */
[----:B--2---:R-:W-:Y:S01]  /*0320*/  MOV R18, UR14 ;  /* 0x0000000e00127c02 */ /* 0x004fe20008000f00 */
[----:B------:R-:W-:Y:S01]  /*0330*/  IMAD.U32 R19, RZ, RZ, UR15 ;  /* 0x0000000fff137e24 */ /* 0x000fe2000f8e00ff */
[----:B------:R-:W2:Y:S01]  /*0340*/  LDCU UR39, c[0x0][0x40c] ;  /* 0x00008180ff2777ac */ /* 0x000ea20008000800 */
[----:B---3--:R-:W-:Y:S01]  /*0350*/  MOV R32, UR12 ;  /* 0x0000000c00207c02 */ /* 0x008fe20008000f00 */
[----:B------:R-:W-:Y:S01]  /*0360*/  IMAD.U32 R33, RZ, RZ, UR13 ;  /* 0x0000000dff217e24 */ /* 0x000fe2000f8e00ff */
[----:B------:R-:W-:Y:S01]  /*0370*/  USHF.R.S32.HI UR36, URZ, 0x1f, UR41 ;  /* 0x0000001fff247899 */ /* 0x000fe20008011429 */
[----:B----4-:R-:W-:Y:S01]  /*0380*/  MOV R34, UR10 ;  /* 0x0000000a00227c02 */ /* 0x010fe20008000f00 */
[----:B------:R-:W-:Y:S01]  /*0390*/  IMAD.U32 R35, RZ, RZ, UR11 ;  /* 0x0000000bff237e24 */ /* 0x000fe2000f8e00ff */
[----:B-----5:R-:W-:-:S02]  /*03a0*/  MOV R36, UR6 ;  /* 0x0000000600247c02 */ /* 0x020fc40008000f00 */
[----:B------:R-:W-:Y:S01]  /*03b0*/  MOV R37, UR7 ;  /* 0x0000000700257c02 */ /* 0x000fe20008000f00 */
[----:B-1----:R-:W-:Y:S06]  /*03c0*/  BRA.U UP0, `(.L_x_0) ;  /* 0x0000000100407547 */ /* 0x002fec000b800000 */
[----:B------:R-:W-:Y:S01]  /*03d0*/  MOV R2, 0x0 ;  /* 0x0000000000027802 */ /* 0x000fe20000000f00 */
[----:B------:R-:W1:Y:S01]  /*03e0*/  LDCU.64 UR8, c[0x4][0xe0] ;  /* 0x01001c00ff0877ac */ /* 0x000e620008000a00 */
[----:B------:R-:W-:Y:S01]  /*03f0*/  IMAD.MOV.U32 R8, RZ, RZ, 0x2fa ;  /* 0x000002faff087424 */ /* 0x000fe200078e00ff */
[----:B------:R-:W-:Y:S01]  /*0400*/  MOV R12, 0x1 ;  /* 0x00000001000c7802 */ /* 0x000fe20000000f00 */
[----:B------:R-:W-:Y:S01]  /*0410*/  IMAD.MOV.U32 R13, RZ, RZ, RZ ;  /* 0x000000ffff0d7224 */ /* 0x000fe200078e00ff */
[----:B------:R-:W3:Y:S01]  /*0420*/  LDCU.64 UR6, c[0x4][0xd8] ;  /* 0x01001b00ff0677ac */ /* 0x000ee20008000a00 */
[----:B------:R-:W4:Y:S01]  /*0430*/  LDC.64 R2, c[0x4][R2] ;  /* 0x0100000002027b82 */ /* 0x000f220000000a00 */
[----:B------:R-:W5:Y:S01]  /*0440*/  LDCU.64 UR4, c[0x4][0x68] ;  /* 0x01000d00ff0477ac */ /* 0x000f620008000a00 */
[----:B-1----:R-:W-:Y:S01]  /*0450*/  IMAD.U32 R4, RZ, RZ, UR8 ;  /* 0x00000008ff047e24 */ /* 0x002fe2000f8e00ff */
[----:B------:R-:W-:Y:S01]  /*0460*/  MOV R5, UR9 ;  /* 0x0000000900057c02 */ /* 0x000fe20008000f00 */
[----:B---3--:R-:W-:Y:S01]  /*0470*/  IMAD.U32 R6, RZ, RZ, UR6 ;  /* 0x00000006ff067e24 */ /* 0x008fe2000f8e00ff */
[----:B------:R-:W-:Y:S01]  /*0480*/  MOV R7, UR7 ;  /* 0x0000000700077c02 */ /* 0x000fe20008000f00 */
[----:B-----5:R-:W-:Y:S01]  /*0490*/  IMAD.U32 R10, RZ, RZ, UR4 ;  /* 0x00000004ff0a7e24 */ /* 0x020fe2000f8e00ff */
[----:B------:R-:W-:-:S02]  /*04a0*/  MOV R11, UR5 ;  /* 0x00000005000b7c02 */ /* 0x000fc40008000f00 */
[----:B------:R-:W-:-:S07]  /*04b0*/  LEPC R20, `(.L_x_0) ;  /* 0x000000001014794e */ /* 0x000fce0000000000 */
[----:B--2-4-:R-:W-:Y:S05]  /*04c0*/  CALL.ABS.NOINC R2 ;  /* 0x0000000002007343 */ /* 0x014fea0003c00000 */
.L_x_0:
[----:B------:R-:W1:Y:S01]  /*04d0*/  LDCU UR4, c[0x0][0x41c] ;  /* 0x00008380ff0477ac */ /* 0x000e620008000800 */
[----:B------:R-:W-:Y:S02]  /*04e0*/  MOV R4, UR37 ;  /* 0x0000002500047c02 */ /* 0x000fe40008000f00 */
[----:B------:R-:W-:Y:S01]  /*04f0*/  MOV R5, RZ ;  /* 0x000000ff00057202 */ /* 0x000fe20000000f00 */
[----:B------:R-:W-:Y:S02]  /*0500*/  UIMAD.WIDE.U32 UR8, UR41, 0x8010, URZ ;  /* 0x00008010290878a5 */ /* 0x000fe4000f8e00ff */
[----:B------:R-:W-:-:S04]  /*0510*/  UIMAD UR6, UR36, 0x8010, URZ ;  /* 0x00008010240678a4 */ /* 0x000fc8000f8e02ff */
[----:B------:R-:W-:-:S04]  /*0520*/  UIADD3 UR6, UPT, UPT, UR9, UR6, URZ ;  /* 0x0000000609067290 */ /* 0x000fc8000fffe0ff */
[----:B------:R-:W-:Y:S02]  /*0530*/  USHF.R.U32.HI UR7, URZ, 0x2, UR6 ;  /* 0x00000002ff077899 */ /* 0x000fe40008011606 */
[----:B------:R-:W-:Y:S01]  /*0540*/  USHF.R.U64 UR6, UR8, 0x2, UR6 ;  /* 0x0000000208067899 */ /* 0x000fe20008001206 */
[----:B-1----:R-:W-:Y:S01]  /*0550*/  MOV R111, UR4 ;  /* 0x00000004006f7c02 */ /* 0x002fe20008000f00 */
[----:B------:R-:W1:Y:S03]  /*0560*/  LDCU.64 UR4, c[0x0][0x3f0] ;  /* 0x00007e00ff0477ac */ /* 0x000e660008000a00 */
[----:B------:R-:W-:Y:S01]  /*0570*/  SHF.R.S32.HI R3, RZ, 0x1f, R111 ;  /* 0x0000001fff037819 */ /* 0x000fe2000001146f */
[----:B------:R-:W-:-:S04]  /*0580*/  IMAD.WIDE.U32 R4, R111, UR38, R4 ;  /* 0x000000266f047c25 */ /* 0x000fc8000f8e0004 */
[----:B------:R-:W-:Y:S02]  /*0590*/  IMAD R3, R3, UR38, RZ ;  /* 0x0000002603037c24 */ /* 0x000fe4000f8e02ff */
[----:B------:R-:W-:-:S03]  /*05a0*/  IMAD R0, R4, UR7, RZ ;  /* 0x0000000704007c24 */ /* 0x000fc6000f8e02ff */
[----:B------:R-:W-:Y:S01]  /*05b0*/  IADD3 R3, PT, PT, R5, R3, RZ ;  /* 0x0000000305037210 */ /* 0x000fe20007ffe0ff */
[----:B------:R-:W-:-:S04]  /*05c0*/  IMAD.WIDE.U32 R4, R4, UR6, RZ ;  /* 0x0000000604047c25 */ /* 0x000fc8000f8e00ff */
[----:B------:R-:W-:Y:S01]  /*05d0*/  IMAD R0, R3, UR6, R0 ;  /* 0x0000000603007c24 */ /* 0x000fe2000f8e0200 */
[----:B-1----:R-:W-:Y:S01]  /*05e0*/  LEA R13, P0, R4, UR4, 0x2 ;  /* 0x00000004040d7c11 */ /* 0x002fe2000f8010ff */
[----:B------:R-:W-:-:S03]  /*05f0*/  UMOV UR4, 0xffffffff ;  /* 0xffffffff00047882 */ /* 0x000fc60000000000 */
[----:B------:R-:W-:-:S04]  /*0600*/  IADD3 R0, PT, PT, R5, R0, RZ ;  /* 0x0000000005007210 */ /* 0x000fc80007ffe0ff */
[----:B------:R-:W-:Y:S01]  /*0610*/  LEA.HI.X R163, R4, UR5, R0, 0x2, P0 ;  /* 0x0000000504a37c11 */ /* 0x000fe200080f1400 */
[----:B------:R-:W-:Y:S06]  /*0620*/  BRA.DIV UR4, `(.L_x_1) ;  /* 0x000001be04207947 */ /* 0x000fec000b800000 */
[----:B------:R1:W3:Y:S04]  /*0630*/  SHFL.IDX PT, R162, R13, RZ, 0x1f ;  /* 0x00001fff0da27589 */ /* 0x0002e800000e0000 */
[----:B------:R-:W4:Y:S02]  /*0640*/  SHFL.IDX PT, R163, R163, RZ, 0x1f ;  /* 0x00001fffa3a37589 */ /* 0x000f2400000e0000 */
.L_x_99:
[----:B------:R-:W5:Y:S01]  /*0650*/  LDCU.64 UR4, c[0x0][0x3c0] ;  /* 0x00007800ff0477ac */ /* 0x000f620008000a00 */
[----:B------:R-:W1:Y:S01]  /*0660*/  LDC.U8 R22, c[0x0][0x43c] ;  /* 0x00010f00ff167b82 */ /* 0x000e620000000000 */
[----:B------:R-:W-:Y:S02]  /*0670*/  MOV R0, UR38 ;  /* 0x0000002600007c02 */ /* 0x000fe40008000f00 */
[----:B------:R-:W-:-:S05]  /*0680*/  MOV R25, RZ ;  /* 0x000000ff00197202 */ /* 0x000fca0000000f00 */
[----:B------:R-:W1:Y:S01]  /*0690*/  LDC.64 R142, c[0x0][0x358] ;  /* 0x0000d600ff8e7b82 */ /* 0x000e620000000a00 */
[----:B-----5:R-:W-:-:S04]  /*06a0*/  UISETP.NE.U32.AND UP0, UPT, UR4, URZ, UPT ;  /* 0x000000ff0400728c */ /* 0x020fc8000bf05070 */
[----:B------:R-:W-:-:S09]  /*06b0*/  UISETP.NE.AND.EX UP0, UPT, UR5, URZ, UPT, UP0 ;  /* 0x000000ff0500728c */ /* 0x000fd2000bf05300 */
[----:B------:R-:W-:Y:S05]  /*06c0*/  BRA.U !UP0, `(.L_x_2) ;  /* 0x0000000908b87547 */ /* 0x000fea000b800000 */
[----:B------:R-:W5:Y:S02]  /*06d0*/  LDCU.64 UR4, c[0x0][0x3c8] ;  /* 0x00007900ff0477ac */ /* 0x000f640008000a00 */
[----:B-----5:R-:W-:-:S04]  /*06e0*/  UISETP.NE.U32.AND UP0, UPT, UR4, URZ, UPT ;  /* 0x000000ff0400728c */ /* 0x020fc8000bf05070 */
[----:B------:R-:W-:-:S09]  /*06f0*/  UISETP.NE.AND.EX UP0, UPT, UR5, URZ, UPT, UP0 ;  /* 0x000000ff0500728c */ /* 0x000fd2000bf05300 */
[----:B------:R-:W-:Y:S05]  /*0700*/  BRA.U UP0, `(.L_x_3) ;  /* 0x0000000100407547 */ /* 0x000fea000b800000 */
[----:B------:R-:W-:Y:S01]  /*0710*/  MOV R2, 0x0 ;  /* 0x0000000000027802 */ /* 0x000fe20000000f00 */
[----:B------:R-:W5:Y:S01]  /*0720*/  LDCU.64 UR8, c[0x4][0xe8] ;  /* 0x01001d00ff0877ac */ /* 0x000f620008000a00 */
[----:B------:R-:W-:Y:S01]  /*0730*/  IMAD.MOV.U32 R8, RZ, RZ, 0x314 ;  /* 0x00000314ff087424 */ /* 0x000fe200078e00ff */
[----:B------:R-:W-:Y:S01]  /*0740*/  MOV R12, 0x1 ;  /* 0x00000001000c7802 */ /* 0x000fe20000000f00 */
[----:B-1----:R-:W-:Y:S01]  /*0750*/  IMAD.MOV.U32 R13, RZ, RZ, RZ ;  /* 0x000000ffff0d7224 */ /* 0x002fe200078e00ff */
[----:B------:R-:W1:Y:S01]  /*0760*/  LDCU.64 UR6, c[0x4][0xd8] ;  /* 0x01001b00ff0677ac */ /* 0x000e620008000a00 */
[----:B------:R-:W2:Y:S01]  /*0770*/  LDC.64 R2, c[0x4][R2] ;  /* 0x0100000002027b82 */ /* 0x000ea20000000a00 */
[----:B------:R-:W3:Y:S01]  /*0780*/  LDCU.64 UR4, c[0x4][0x68] ;  /* 0x01000d00ff0477ac */ /* 0x000ee20008000a00 */
[----:B-----5:R-:W-:Y:S01]  /*0790*/  IMAD.U32 R4, RZ, RZ, UR8 ;  /* 0x00000008ff047e24 */ /* 0x020fe2000f8e00ff */
[----:B------:R-:W-:Y:S01]  /*07a0*/  MOV R5, UR9 ;  /* 0x0000000900057c02 */ /* 0x000fe20008000f00 */
[----:B-1----:R-:W-:Y:S01]  /*07b0*/  IMAD.U32 R6, RZ, RZ, UR6 ;  /* 0x00000006ff067e24 */ /* 0x002fe2000f8e00ff */
[----:B------:R-:W-:Y:S01]  /*07c0*/  MOV R7, UR7 ;  /* 0x0000000700077c02 */ /* 0x000fe20008000f00 */
[----:B---3--:R-:W-:Y:S01]  /*07d0*/  IMAD.U32 R10, RZ, RZ, UR4 ;  /* 0x00000004ff0a7e24 */ /* 0x008fe2000f8e00ff */
[----:B------:R-:W-:-:S02]  /*07e0*/  MOV R11, UR5 ;  /* 0x00000005000b7c02 */ /* 0x000fc40008000f00 */
[----:B------:R-:W-:-:S07]  /*07f0*/  LEPC R20, `(.L_x_3) ;  /* 0x000000001014794e */ /* 0x000fce0000000000 */
[----:B--2-4-:R-:W-:Y:S05]  /*0800*/  CALL.ABS.NOINC R2 ;  /* 0x0000000002007343 */ /* 0x014fea0003c00000 */
.L_x_3:
[----:B------:R-:W2:Y:S01]  /*0810*/  LDCU.128 UR4, c[0x0][0x3c0] ;  /* 0x00007800ff0477ac */ /* 0x000ea20008000c00 */
[C---:B-1----:R-:W-:Y:S02]  /*0820*/  R2UR UR12, R142.reuse ;  /* 0x000000008e0c72ca */ /* 0x042fe400000e0000 */
[C---:B------:R-:W-:Y:S01]  /*0830*/  R2UR UR13, R143.reuse ;  /* 0x000000008f0d72ca */ /* 0x040fe200000e0000 */
[----:B------:R-:W-:Y:S01]  /*0840*/  USHF.L.U32 UR9, UR38, 0x2, URZ ;  /* 0x0000000226097899 */ /* 0x000fe200080006ff */
[----:B------:R-:W-:Y:S01]  /*0850*/  R2UR UR10, R142 ;  /* 0x000000008e0a72ca */ /* 0x000fe200000e0000 */
[----:B------:R-:W-:Y:S01]  /*0860*/  USHF.R.U32.HI UR8, URZ, 0x1e, UR38 ;  /* 0x0000001eff087899 */ /* 0x000fe20008011626 */
[----:B------:R-:W-:Y:S01]  /*0870*/  R2UR UR11, R143 ;  /* 0x000000008f0b72ca */ /* 0x000fe200000e0000 */
[----:B--2---:R-:W-:-:S04]  /*0880*/  UIADD3 UR4, UP0, UPT, UR9, UR4, URZ ;  /* 0x0000000409047290 */ /* 0x004fc8000ff1e0ff */
[----:B------:R-:W-:Y:S02]  /*0890*/  UIADD3.X UR5, UPT, UPT, UR8, UR5, URZ, UP0, !UPT ;  /* 0x0000000508057290 */ /* 0x000fe400087fe4ff */
[----:B------:R-:W-:Y:S01]  /*08a0*/  IMAD.U32 R6, RZ, RZ, UR4 ;  /* 0x00000004ff067e24 */ /* 0x000fe2000f8e00ff */
[----:B------:R-:W-:-:S03]  /*08b0*/  UIADD3 UR6, UP0, UPT, UR9, UR6, URZ ;  /* 0x0000000609067290 */ /* 0x000fc6000ff1e0ff */
[----:B------:R-:W-:-:S05]  /*08c0*/  IMAD.U32 R7, RZ, RZ, UR5 ;  /* 0x00000005ff077e24 */ /* 0x000fca000f8e00ff */
[----:B------:R-:W2:Y:S04]  /*08d0*/  LDG.E R2, desc[UR12][R6.64] ;  /* 0x0000000c06027981 */ /* 0x000ea8000c1e1900 */
[----:B------:R-:W3:Y:S01]  /*08e0*/  LDG.E R17, desc[UR10][R6.64+0x4] ;  /* 0x0000040a06117981 */ /* 0x000ee2000c1e1900 */
[C---:B------:R-:W-:Y:S01]  /*08f0*/  R2UR UR4, R142.reuse ;  /* 0x000000008e0472ca */ /* 0x040fe200000e0000 */
[----:B------:R-:W-:Y:S01]  /*0900*/  UIADD3.X UR7, UPT, UPT, UR8, UR7, URZ, UP0, !UPT ;  /* 0x0000000708077290 */ /* 0x000fe200087fe4ff */
[C---:B------:R-:W-:Y:S01]  /*0910*/  R2UR UR5, R143.reuse ;  /* 0x000000008f0572ca */ /* 0x040fe200000e0000 */
[----:B------:R-:W-:Y:S01]  /*0920*/  IMAD.U32 R4, RZ, RZ, UR6 ;  /* 0x00000006ff047e24 */ /* 0x000fe2000f8e00ff */
[----:B------:R-:W-:Y:S02]  /*0930*/  R2UR UR8, R142 ;  /* 0x000000008e0872ca */ /* 0x000fe400000e0000 */
[----:B------:R-:W-:Y:S01]  /*0940*/  R2UR UR9, R143 ;  /* 0x000000008f0972ca */ /* 0x000fe200000e0000 */
[----:B------:R-:W-:-:S08]  /*0950*/  IMAD.U32 R5, RZ, RZ, UR7 ;  /* 0x00000007ff057e24 */ /* 0x000fd0000f8e00ff */
[----:B------:R-:W4:Y:S01]  /*0960*/  LDG.E R16, desc[UR4][R4.64] ;  /* 0x0000000404107981 */ /* 0x000f22000c1e1900 */
[----:B------:R-:W1:Y:S03]  /*0970*/  LDCU UR4, c[0x0][0x414] ;  /* 0x00008280ff0477ac */ /* 0x000e660008000800 */
[----:B------:R2:W5:Y:S01]  /*0980*/  LDG.E R131, desc[UR8][R4.64+0x4] ;  /* 0x0000040804837981 */ /* 0x000562000c1e1900 */
[----:B-1----:R-:W-:Y:S01]  /*0990*/  USHF.R.S32.HI UR5, URZ, 0x1f, UR4 ;  /* 0x0000001fff057899 */ /* 0x002fe20008011404 */
[----:B--2---:R-:W-:Y:S02]  /*09a0*/  SHF.R.S32.HI R23, RZ, 0x1f, R2 ;  /* 0x0000001fff177819 */ /* 0x004fe40000011402 */
[----:B---3--:R-:W-:-:S04]  /*09b0*/  IADD3 R0, P1, PT, -R2, R17, RZ ;  /* 0x0000001102007210 */ /* 0x008fc80007f3e1ff */
[----:B------:R-:W-:Y:S02]  /*09c0*/  ISETP.GT.U32.AND P0, PT, R0, UR4, PT ;  /* 0x0000000400007c0c */ /* 0x000fe4000bf04070 */
[----:B------:R-:W-:-:S04]  /*09d0*/  LEA.HI.X.SX32 R0, R17, ~R23, 0x1, P1 ;  /* 0x8000001711007211 */ /* 0x000fc800008f0eff */
[----:B------:R-:W-:Y:S02]  /*09e0*/  ISETP.GT.AND.EX P0, PT, R0, UR5, PT, P0 ;  /* 0x0000000500007c0c */ /* 0x000fe4000bf04300 */
[----:B----4-:R-:W-:-:S11]  /*09f0*/  SHF.R.S32.HI R18, RZ, 0x1f, R16 ;  /* 0x0000001fff127819 */ /* 0x010fd60000011410 */
[----:B------:R-:W-:Y:S05]  /*0a00*/  @!P0 BRA `(.L_x_4) ;  /* 0x0000000000408947 */ /* 0x000fea0003800000 */
[----:B------:R-:W-:Y:S01]  /*0a10*/  MOV R14, 0x0 ;  /* 0x00000000000e7802 */ /* 0x000fe20000000f00 */
[----:B------:R-:W1:Y:S01]  /*0a20*/  LDCU.64 UR8, c[0x4][0xf0] ;  /* 0x01001e00ff0877ac */ /* 0x000e620008000a00 */
[----:B------:R-:W-:Y:S01]  /*0a30*/  IMAD.MOV.U32 R8, RZ, RZ, 0x31b ;  /* 0x0000031bff087424 */ /* 0x000fe200078e00ff */
[----:B------:R-:W-:Y:S01]  /*0a40*/  MOV R12, 0x1 ;  /* 0x00000001000c7802 */ /* 0x000fe20000000f00 */
[----:B------:R-:W-:Y:S01]  /*0a50*/  IMAD.MOV.U32 R13, RZ, RZ, RZ ;  /* 0x000000ffff0d7224 */ /* 0x000fe200078e00ff */
[----:B------:R-:W2:Y:S01]  /*0a60*/  LDCU.64 UR6, c[0x4][0xd8] ;  /* 0x01001b00ff0677ac */ /* 0x000ea20008000a00 */
[----:B------:R-:W3:Y:S01]  /*0a70*/  LDC.64 R14, c[0x4][R14] ;  /* 0x010000000e0e7b82 */ /* 0x000ee20000000a00 */
[----:B------:R-:W4:Y:S01]  /*0a80*/  LDCU.64 UR4, c[0x4][0x68] ;  /* 0x01000d00ff0477ac */ /* 0x000f220008000a00 */
[----:B-1----:R-:W-:Y:S01]  /*0a90*/  IMAD.U32 R4, RZ, RZ, UR8 ;  /* 0x00000008ff047e24 */ /* 0x002fe2000f8e00ff */
[----:B------:R-:W-:Y:S01]  /*0aa0*/  MOV R5, UR9 ;  /* 0x0000000900057c02 */ /* 0x000fe20008000f00 */
[----:B--2---:R-:W-:Y:S01]  /*0ab0*/  IMAD.U32 R6, RZ, RZ, UR6 ;  /* 0x00000006ff067e24 */ /* 0x004fe2000f8e00ff */
[----:B------:R-:W-:Y:S01]  /*0ac0*/  MOV R7, UR7 ;  /* 0x0000000700077c02 */ /* 0x000fe20008000f00 */
[----:B----4-:R-:W-:Y:S01]  /*0ad0*/  IMAD.U32 R10, RZ, RZ, UR4 ;  /* 0x00000004ff0a7e24 */ /* 0x010fe2000f8e00ff */
[----:B------:R-:W-:-:S02]  /*0ae0*/  MOV R11, UR5 ;  /* 0x00000005000b7c02 */ /* 0x000fc40008000f00 */
[----:B------:R-:W-:-:S07]  /*0af0*/  LEPC R20, `(.L_x_4) ;  /* 0x000000001014794e */ /* 0x000fce0000000000 */
[----:B---3-5:R-:W-:Y:S05]  /*0b00*/  CALL.ABS.NOINC R14 ;  /* 0x000000000e007343 */ /* 0x028fea0003c00000 */
.L_x_4:
[----:B------:R-:W1:Y:S01]  /*0b10*/  LDCU UR4, c[0x0][0x418] ;  /* 0x00008300ff0477ac */ /* 0x000e620008000800 */
[----:B-----5:R-:W-:-:S04]  /*0b20*/  IADD3 R0, P1, PT, -R16, R131, RZ ;  /* 0x0000008310007210 */ /* 0x020fc80007f3e1ff */
[----:B------:R-:W-:Y:S01]  /*0b30*/  LEA.HI.X.SX32 R18, R131, ~R18, 0x1, P1 ;  /* 0x8000001283127211 */ /* 0x000fe200008f0eff */
[----:B-1----:R-:W-:Y:S01]  /*0b40*/  USHF.R.S32.HI UR5, URZ, 0x1f, UR4 ;  /* 0x0000001fff057899 */ /* 0x002fe20008011404 */
[----:B------:R-:W-:-:S05]  /*0b50*/  ISETP.GT.U32.AND P0, PT, R0, UR4, PT ;  /* 0x0000000400007c0c */ /* 0x000fca000bf04070 */
[----:B------:R-:W-:-:S13]  /*0b60*/  ISETP.GT.AND.EX P0, PT, R18, UR5, PT, P0 ;  /* 0x0000000512007c0c */ /* 0x000fda000bf04300 */
        /* <DEDUP_REMOVED lines=16> */
[----:B---3--:R-:W-:Y:S05]  /*0c70*/  CALL.ABS.NOINC R14 ;  /* 0x000000000e007343 */ /* 0x008fea0003c00000 */
.L_x_5:
[----:B------:R-:W1:Y:S01]  /*0c80*/  LDCU.64 UR4, c[0x0][0x398] ;  /* 0x00007300ff0477ac */ /* 0x000e620008000a00 */
[----:B------:R-:W2:Y:S01]  /*0c90*/  LDC.64 R4, c[0x0][0x428] ;  /* 0x00010a00ff047b82 */ /* 0x000ea20000000a00 */
[----:B------:R-:W-:Y:S01]  /*0ca0*/  IADD3 R130, PT, PT, -R2, R17, RZ ;  /* 0x0000001102827210 */ /* 0x000fe20007ffe1ff */
[----:B------:R-:W3:Y:S01]  /*0cb0*/  LDCU UR6, c[0x0][0x424] ;  /* 0x00008480ff0677ac */ /* 0x000ee20008000800 */
[----:B------:R-:W-:-:S05]  /*0cc0*/  IADD3 R131, PT, PT, -R16, R131, RZ ;  /* 0x0000008310837210 */ /* 0x000fca0007ffe1ff */
[----:B------:R-:W4:Y:S08]  /*0cd0*/  LDC.64 R6, c[0x0][0x380] ;  /* 0x0000e000ff067b82 */ /* 0x000f300000000a00 */
[----:B------:R-:W5:Y:S01]  /*0ce0*/  LDC.64 R34, c[0x0][0x388] ;  /* 0x0000e200ff227b82 */ /* 0x000f620000000a00 */
[----:B-1----:R-:W-:-:S04]  /*0cf0*/  UISETP.NE.U32.AND UP0, UPT, UR4, URZ, UPT ;  /* 0x000000ff0400728c */ /* 0x002fc8000bf05070 */
[----:B------:R-:W-:Y:S01]  /*0d00*/  UISETP.NE.AND.EX UP0, UPT, UR5, URZ, UPT, UP0 ;  /* 0x000000ff0500728c */ /* 0x000fe2000bf05300 */
[----:B---3--:R-:W-:Y:S02]  /*0d10*/  IMAD R36, R2, UR6, RZ ;  /* 0x0000000602247c24 */ /* 0x008fe4000f8e02ff */
[----:B------:R-:W1:Y:S01]  /*0d20*/  LDC.64 R32, c[0x0][0x390] ;  /* 0x0000e400ff207b82 */ /* 0x000e620000000a00 */
[C---:B--2---:R-:W-:Y:S02]  /*0d30*/  IMAD R4, R16.reuse, R4, RZ ;  /* 0x0000000410047224 */ /* 0x044fe400078e02ff */
[----:B------:R-:W-:Y:S02]  /*0d40*/  IMAD R5, R16, R5, RZ ;  /* 0x0000000510057224 */ /* 0x000fe400078e02ff */
[----:B----4-:R-:W-:-:S04]  /*0d50*/  IMAD.WIDE R36, R36, 0x4, R6 ;  /* 0x0000000424247825 */ /* 0x010fc800078e0206 */
[----:B-----5:R-:W-:-:S04]  /*0d60*/  IMAD.WIDE R34, R4, 0x4, R34 ;  /* 0x0000000404227825 */ /* 0x020fc800078e0222 */
[----:B-1----:R-:W-:Y:S01]  /*0d70*/  IMAD.WIDE R32, R5, 0x4, R32 ;  /* 0x0000000405207825 */ /* 0x002fe200078e0220 */
[----:B------:R-:W-:Y:S06]  /*0d80*/  BRA.U !UP0, `(.L_x_6) ;  /* 0x0000000108407547 */ /* 0x000fec000b800000 */
        /* <DEDUP_REMOVED lines=16> */
.L_x_6:
[----:B------:R-:W1:Y:S02]  /*0e90*/  LDCU.64 UR4, c[0x0][0x3e8] ;  /* 0x00007d00ff0477ac */ /* 0x000e640008000a00 */
[----:B-1----:R-:W-:-:S04]  /*0ea0*/  UISETP.NE.U32.AND UP0, UPT, UR4, URZ, UPT ;  /* 0x000000ff0400728c */ /* 0x002fc8000bf05070 */
[----:B------:R-:W-:-:S09]  /*0eb0*/  UISETP.NE.AND.EX UP0, UPT, UR5, URZ, UPT, UP0 ;  /* 0x000000ff0500728c */ /* 0x000fd2000bf05300 */
[----:B------:R-:W-:Y:S05]  /*0ec0*/  BRA.U !UP0, `(.L_x_7) ;  /* 0x0000000108407547 */ /* 0x000fea000b800000 */
        /* <DEDUP_REMOVED lines=16> */
.L_x_7:
[----:B------:R-:W1:Y:S01]  /*0fd0*/  LDCU UR6, c[0x0][0x41c] ;  /* 0x00008380ff0677ac */ /* 0x000e620008000800 */
[----:B------:R-:W2:Y:S01]  /*0fe0*/  LDC.64 R12, c[0x0][0x3a8] ;  /* 0x0000ea00ff0c7b82 */ /* 0x000ea20000000a00 */
[----:B------:R-:W-:Y:S01]  /*0ff0*/  PRMT R3, R22, 0x8880, RZ ;  /* 0x0000888016037816 */ /* 0x000fe200000000ff */
[----:B------:R-:W3:Y:S01]  /*1000*/  LDCU.64 UR4, c[0x0][0x3b8] ;  /* 0x00007700ff0477ac */ /* 0x000ee20008000a00 */
[----:B------:R-:W-:-:S03]  /*1010*/  MOV R0, RZ ;  /* 0x000000ff00007202 */ /* 0x000fc60000000f00 */
[-C--:B------:R-:W-:Y:S01]  /*1020*/  IMAD R30, R16, R3.reuse, RZ ;  /* 0x00000003101e7224 */ /* 0x080fe200078e02ff */
[----:B------:R-:W4:Y:S01]  /*1030*/  LDCU UR9, c[0x0][0x410] ;  /* 0x00008200ff0977ac */ /* 0x000f220008000800 */
[----:B------:R-:W5:Y:S01]  /*1040*/  LDC.64 R10, c[0x0][0x3b0] ;  /* 0x0000ec00ff0a7b82 */ /* 0x000f620000000a00 */
[----:B------:R-:W-:Y:S01]  /*1050*/  IMAD R26, R2, R3, RZ ;  /* 0x00000003021a7224 */ /* 0x000fe200078e02ff */
[----:B------:R-:W4:Y:S01]  /*1060*/  LDCU UR7, c[0x0][0x40c] ;  /* 0x00008180ff0777ac */ /* 0x000f220008000800 */
[----:B------:R-:W4:Y:S05]  /*1070*/  LDCU UR8, c[0x0][0x434] ;  /* 0x00008680ff0877ac */ /* 0x000f2a0008000800 */
[----:B------:R-:W5:Y:S01]  /*1080*/  LDC.64 R8, c[0x0][0x3d0] ;  /* 0x0000f400ff087b82 */ /* 0x000f620000000a00 */
[----:B-1----:R-:W-:-:S02]  /*1090*/  MOV R111, UR6 ;  /* 0x00000006006f7c02 */ /* 0x002fc40008000f00 */
[----:B---3--:R-:W-:-:S03]  /*10a0*/  LEA R24, P0, R2, UR4, 0x2 ;  /* 0x0000000402187c11 */ /* 0x008fc6000f8010ff */
[-C--:B------:R-:W-:Y:S02]  /*10b0*/  IMAD R30, R30, R111.reuse, RZ ;  /* 0x0000006f1e1e7224 */ /* 0x080fe400078e02ff */
[----:B------:R-:W1:Y:S01]  /*10c0*/  LDC.64 R6, c[0x0][0x3d8] ;  /* 0x0000f600ff067b82 */ /* 0x000e620000000a00 */
[C---:B----4-:R-:W-:Y:S01]  /*10d0*/  IMAD R18, R2.reuse, UR9, RZ ;  /* 0x0000000902127c24 */ /* 0x050fe2000f8e02ff */
[----:B------:R-:W-:Y:S01]  /*10e0*/  LEA.HI.X R23, R2, UR5, R23, 0x2, P0 ;  /* 0x0000000502177c11 */ /* 0x000fe200080f1417 */
[-C--:B------:R-:W-:Y:S02]  /*10f0*/  IMAD R26, R26, R111.reuse, RZ ;  /* 0x0000006f1a1a7224 */ /* 0x080fe400078e02ff */
[----:B------:R-:W-:Y:S02]  /*1100*/  IMAD R28, R30, UR7, RZ ;  /* 0x000000071e1c7c24 */ /* 0x000fe4000f8e02ff */
[----:B------:R-:W-:Y:S01]  /*1110*/  IMAD R18, R18, R111, RZ ;  /* 0x0000006f12127224 */ /* 0x000fe200078e02ff */
[----:B------:R-:W3:Y:S01]  /*1120*/  LDC.64 R4, c[0x0][0x3e0] ;  /* 0x0000f800ff047b82 */ /* 0x000ee20000000a00 */
[----:B------:R-:W-:-:S02]  /*1130*/  IMAD R2, R2, UR8, RZ ;  /* 0x0000000802027c24 */ /* 0x000fc4000f8e02ff */
[----:B------:R-:W-:Y:S02]  /*1140*/  IMAD R26, R26, UR7, RZ ;  /* 0x000000071a1a7c24 */ /* 0x000fe4000f8e02ff */
[----:B------:R-:W-:Y:S02]  /*1150*/  IMAD R30, R30, UR9, RZ ;  /* 0x000000091e1e7c24 */ /* 0x000fe4000f8e02ff */
[----:B--2---:R-:W-:-:S04]  /*1160*/  IMAD.WIDE R18, R18, 0x4, R12 ;  /* 0x0000000412127825 */ /* 0x004fc800078e020c */
[----:B-----5:R-:W-:-:S04]  /*1170*/  IMAD.WIDE R16, R2, 0x4, R10 ;  /* 0x0000000402107825 */ /* 0x020fc800078e020a */
[----:B------:R-:W-:-:S04]  /*1180*/  IMAD.WIDE R26, R26, 0x4, R8 ;  /* 0x000000041a1a7825 */ /* 0x000fc800078e0208 */
[----:B-1----:R-:W-:-:S04]  /*1190*/  IMAD.WIDE R28, R28, 0x4, R6 ;  /* 0x000000041c1c7825 */ /* 0x002fc800078e0206 */
[----:B---3--:R-:W-:-:S07]  /*11a0*/  IMAD.WIDE R30, R30, 0x4, R4 ;  /* 0x000000041e1e7825 */ /* 0x008fce00078e0204 */
.L_x_2:
[----:B------:R-:W5:Y:S01]  /*11b0*/  LDC.64 R6, c[0x0][0x478] ;  /* 0x00011e00ff067b82 */ /* 0x000f620000000a00 */
[----:B------:R-:W2:Y:S01]  /*11c0*/  LDCU.64 UR6, c[0x0][0x458] ;  /* 0x00008b00ff0677ac */ /* 0x000ea20008000a00 */
[----:B------:R-:W-:Y:S02]  /*11d0*/  MOV R126, RZ ;  /* 0x000000ff007e7202 */ /* 0x000fe40000000f00 */
[----:B------:R-:W-:Y:S01]  /*11e0*/  MOV R125, RZ ;  /* 0x000000ff007d7202 */ /* 0x000fe20000000f00 */
[----:B------:R-:W3:Y:S03]  /*11f0*/  LDCU UR8, c[0x0][0x460] ;  /* 0x00008c00ff0877ac */ /* 0x000ee60008000800 */
[----:B------:R-:W4:Y:S01]  /*1200*/  LDC.64 R4, c[0x0][0x480] ;  /* 0x00012000ff047b82 */ /* 0x000f220000000a00 */
[----:B------:R-:W1:Y:S07]  /*1210*/  LDCU.64 UR4, c[0x0][0x398] ;  /* 0x00007300ff0477ac */ /* 0x000e6e0008000a00 */
[----:B------:R-:W4:Y:S01]  /*1220*/  LDC.64 R2, c[0x0][0x488] ;  /* 0x00012200ff027b82 */ /* 0x000f220000000a00 */
[----:B--2---:R-:W-:-:S02]  /*1230*/  UIMAD UR6, UR37, UR6, URZ ;  /* 0x00000006250672a4 */ /* 0x004fc4000f8e02ff */
[----:B------:R-:W-:Y:S02]  /*1240*/  UIMAD UR10, UR37, UR7, URZ ;  /* 0x00000007250a72a4 */ /* 0x000fe4000f8e02ff */
[----:B---3--:R-:W-:Y:S01]  /*1250*/  UIMAD UR8, UR37, UR8, URZ ;  /* 0x00000008250872a4 */ /* 0x008fe2000f8e02ff */
[C---:B-----5:R-:W-:Y:S01]  /*1260*/  IMAD R8, R25.reuse, R6, RZ ;  /* 0x0000000619087224 */ /* 0x060fe200078e02ff */
[----:B------:R-:W-:Y:S02]  /*1270*/  USHF.R.S32.HI UR7, URZ, 0x1f, UR6 ;  /* 0x0000001fff077899 */ /* 0x000fe40008011406 */
[----:B------:R-:W-:Y:S01]  /*1280*/  USHF.R.S32.HI UR11, URZ, 0x1f, UR10 ;  /* 0x0000001fff0b7899 */ /* 0x000fe2000801140a */
[----:B------:R-:W-:Y:S01]  /*1290*/  IMAD R7, R0, R7, R8 ;  /* 0x0000000700077224 */ /* 0x000fe200078e0208 */
[----:B------:R-:W-:Y:S02]  /*12a0*/  USHF.R.S32.HI UR9, URZ, 0x1f, UR8 ;  /* 0x0000001fff097899 */ /* 0x000fe40008011408 */
[----:B-1----:R-:W-:Y:S01]  /*12b0*/  UISETP.NE.U32.AND UP0, UPT, UR4, URZ, UPT ;  /* 0x000000ff0400728c */ /* 0x002fe2000bf05070 */
[----:B----4-:R-:W-:-:S02]  /*12c0*/  IMAD R9, R25, R4, RZ ;  /* 0x0000000419097224 */ /* 0x010fc400078e02ff */
[----:B------:R-:W-:Y:S01]  /*12d0*/  IMAD.WIDE.U32 R12, R0, R6, UR6 ;  /* 0x00000006000c7e25 */ /* 0x000fe2000f8e0006 */
[----:B------:R-:W-:-:S03]  /*12e0*/  UISETP.NE.AND.EX UP0, UPT, UR5, URZ, UPT, UP0 ;  /* 0x000000ff0500728c */ /* 0x000fc6000bf05300 */
[----:B------:R-:W-:Y:S01]  /*12f0*/  IMAD R5, R0, R5, R9 ;  /* 0x0000000500057224 */ /* 0x000fe200078e0209 */
[----:B------:R-:W-:Y:S01]  /*1300*/  IADD3 R7, PT, PT, R13, R7, RZ ;  /* 0x000000070d077210 */ /* 0x000fe20007ffe0ff */
[----:B------:R-:W-:Y:S01]  /*1310*/  IMAD R8, R25, R2, RZ ;  /* 0x0000000219087224 */ /* 0x000fe200078e02ff */
[----:B------:R-:W-:Y:S01]  /*1320*/  LEA R138, P2, R12, R36, 0x2 ;  /* 0x000000240c8a7211 */ /* 0x000fe200078410ff */
[----:B------:R-:W-:-:S03]  /*1330*/  IMAD.WIDE.U32 R10, R0, R4, UR10 ;  /* 0x0000000a000a7e25 */ /* 0x000fc6000f8e0004 */
[----:B------:R-:W-:Y:S01]  /*1340*/  LEA.HI.X R139, R12, R37, R7, 0x2, P2 ;  /* 0x000000250c8b7211 */ /* 0x000fe200010f1407 */
[C---:B------:R-:W-:Y:S01]  /*1350*/  IMAD R3, R0.reuse, R3, R8 ;  /* 0x0000000300037224 */ /* 0x040fe200078e0208 */
[----:B------:R-:W-:Y:S01]  /*1360*/  IADD3 R5, PT, PT, R11, R5, RZ ;  /* 0x000000050b057210 */ /* 0x000fe20007ffe0ff */
[----:B------:R-:W-:Y:S01]  /*1370*/  IMAD.WIDE.U32 R8, R0, R2, UR8 ;  /* 0x0000000800087e25 */ /* 0x000fe2000f8e0002 */
[----:B------:R-:W-:-:S04]  /*1380*/  LEA R128, P1, R10, R34, 0x2 ;  /* 0x000000220a807211 */ /* 0x000fc800078210ff */
[----:B------:R-:W-:Y:S02]  /*1390*/  IADD3 R3, PT, PT, R9, R3, RZ ;  /* 0x0000000309037210 */ /* 0x000fe40007ffe0ff */
[----:B------:R-:W-:Y:S02]  /*13a0*/  LEA R136, P0, R8, R32, 0x2 ;  /* 0x0000002008887211 */ /* 0x000fe400078010ff */
[----:B------:R-:W-:Y:S02]  /*13b0*/  LEA.HI.X R127, R10, R35, R5, 0x2, P1 ;  /* 0x000000230a7f7211 */ /* 0x000fe400008f1405 */
[----:B------:R-:W-:Y:S01]  /*13c0*/  LEA.HI.X R137, R8, R33, R3, 0x2, P0 ;  /* 0x0000002108897211 */ /* 0x000fe200000f1403 */
[----:B------:R-:W-:Y:S08]  /*13d0*/  BRA.U !UP0, `(.L_x_8) ;  /* 0x0000000108287547 */ /* 0x000ff0000b800000 */
[----:B------:R-:W1:Y:S01]  /*13e0*/  LDCU.64 UR6, c[0x0][0x490] ;  /* 0x00009200ff0677ac */ /* 0x000e620008000a00 */
[----:B------:R-:W2:Y:S01]  /*13f0*/  LDC.64 R2, c[0x0][0x468] ;  /* 0x00011a00ff027b82 */ /* 0x000ea20000000a00 */
[----:B-1----:R-:W-:Y:S02]  /*1400*/  IMAD R5, R25, UR6, RZ ;  /* 0x0000000619057c24 */ /* 0x002fe4000f8e02ff */
[----:B------:R-:W-:-:S04]  /*1410*/  IMAD.WIDE.U32 R6, R0, UR6, RZ ;  /* 0x0000000600067c25 */ /* 0x000fc8000f8e00ff */
[----:B------:R-:W-:-:S05]  /*1420*/  IMAD R4, R0, UR7, R5 ;  /* 0x0000000700047c24 */ /* 0x000fca000f8e0205 */
[----:B------:R-:W-:-:S03]  /*1430*/  IADD3 R7, PT, PT, R7, R4, RZ ;  /* 0x0000000407077210 */ /* 0x000fc60007ffe0ff */
[----:B--2---:R-:W-:-:S04]  /*1440*/  IMAD.WIDE.U32 R4, R2, UR37, R6 ;  /* 0x0000002502047c25 */ /* 0x004fc8000f8e0006 */
[----:B------:R-:W-:Y:S01]  /*1450*/  IMAD R3, R3, UR37, R5 ;  /* 0x0000002503037c24 */ /* 0x000fe2000f8e0205 */
[----:B------:R-:W-:-:S04]  /*1460*/  LEA R126, P0, R4, UR4, 0x2 ;  /* 0x00000004047e7c11 */ /* 0x000fc8000f8010ff */
[----:B------:R-:W-:-:S09]  /*1470*/  LEA.HI.X R125, R4, UR5, R3, 0x2, P0 ;  /* 0x00000005047d7c11 */ /* 0x000fd200080f1403 */
.L_x_8:
[----:B------:R-:W1:Y:S01]  /*1480*/  LDCU.64 UR4, c[0x0][0x3e8] ;  /* 0x00007d00ff0477ac */ /* 0x000e620008000a00 */
[----:B------:R-:W2:Y:S01]  /*1490*/  LDC.U8 R129, c[0x0][0x420] ;  /* 0x00010800ff817b82 */ /* 0x000ea20000000000 */
[----:B------:R-:W-:Y:S02]  /*14a0*/  MOV R118, RZ ;  /* 0x000000ff00767202 */ /* 0x000fe40000000f00 */
[----:B------:R-:W-:Y:S01]  /*14b0*/  MOV R117, RZ ;  /* 0x000000ff00757202 */ /* 0x000fe20000000f00 */
[----:B-1----:R-:W-:-:S04]  /*14c0*/  UISETP.NE.U32.AND UP0, UPT, UR4, URZ, UPT ;  /* 0x000000ff0400728c */ /* 0x002fc8000bf05070 */
[----:B------:R-:W-:-:S09]  /*14d0*/  UISETP.NE.AND.EX UP0, UPT, UR5, URZ, UPT, UP0 ;  /* 0x000000ff0500728c */ /* 0x000fd2000bf05300 */
[----:B------:R-:W-:Y:S05]  /*14e0*/  BRA.U !UP0, `(.L_x_9) ;  /* 0x0000000108287547 */ /* 0x000fea000b800000 */
[----:B------:R-:W1:Y:S01]  /*14f0*/  LDCU.64 UR6, c[0x0][0x4e0] ;  /* 0x00009c00ff0677ac */ /* 0x000e620008000a00 */
[----:B------:R-:W3:Y:S01]  /*1500*/  LDC.64 R2, c[0x0][0x508] ;  /* 0x00014200ff027b82 */ /* 0x000ee20000000a00 */
[----:B-1----:R-:W-:Y:S02]  /*1510*/  IMAD R5, R25, UR6, RZ ;  /* 0x0000000619057c24 */ /* 0x002fe4000f8e02ff */
[----:B------:R-:W-:-:S04]  /*1520*/  IMAD.WIDE.U32 R6, R0, UR6, RZ ;  /* 0x0000000600067c25 */ /* 0x000fc8000f8e00ff */
[----:B------:R-:W-:-:S05]  /*1530*/  IMAD R4, R0, UR7, R5 ;  /* 0x0000000700047c24 */ /* 0x000fca000f8e0205 */
[----:B------:R-:W-:-:S03]  /*1540*/  IADD3 R7, PT, PT, R7, R4, RZ ;  /* 0x0000000407077210 */ /* 0x000fc60007ffe0ff */
[----:B---3--:R-:W-:-:S04]  /*1550*/  IMAD.WIDE.U32 R4, R2, UR37, R6 ;  /* 0x0000002502047c25 */ /* 0x008fc8000f8e0006 */
[----:B------:R-:W-:Y:S01]  /*1560*/  IMAD R3, R3, UR37, R5 ;  /* 0x0000002503037c24 */ /* 0x000fe2000f8e0205 */
[----:B------:R-:W-:-:S04]  /*1570*/  LEA R118, P0, R4, UR4, 0x2 ;  /* 0x0000000404767c11 */ /* 0x000fc8000f8010ff */
[----:B------:R-:W-:-:S09]  /*1580*/  LEA.HI.X R117, R4, UR5, R3, 0x2, P0 ;  /* 0x0000000504757c11 */ /* 0x000fd200080f1403 */
.L_x_9:
[----:B------:R-:W-:-:S03]  /*1590*/  UMOV UR4, 0xffffffff ;  /* 0xffffffff00047882 */ /* 0x000fc60000000000 */
[----:B------:R-:W-:Y:S05]  /*15a0*/  BRA.DIV UR4, `(.L_x_10) ;  /* 0x000001ae04747947 */ /* 0x000fea000b800000 */
[----:B------:R-:W1:Y:S01]  /*15b0*/  LDCU.64 UR6, c[0x0][0x498] ;  /* 0x00009300ff0677ac */ /* 0x000e620008000a00 */
[----:B------:R-:W3:Y:S01]  /*15c0*/  LDC.64 R2, c[0x0][0x4a0] ;  /* 0x00012800ff027b82 */ /* 0x000ee20000000a00 */
[----:B------:R-:W4:Y:S01]  /*15d0*/  SHFL.IDX PT, R130, R130, RZ, 0x1f ;  /* 0x00001fff82827589 */ /* 0x000f2200000e0000 */
[----:B------:R-:W5:Y:S03]  /*15e0*/  LDCU.64 UR4, c[0x0][0x3a0] ;  /* 0x00007400ff0477ac */ /* 0x000f660008000a00 */
[----:B------:R-:W3:Y:S04]  /*15f0*/  SHFL.IDX PT, R131, R131, RZ, 0x1f ;  /* 0x00001fff83837589 */ /* 0x000ee800000e0000 */
[----:B--2---:R-:W2:Y:S04]  /*1600*/  SHFL.IDX PT, R129, R129, RZ, 0x1f ;  /* 0x00001fff81817589 */ /* 0x004ea800000e0000 */
[----:B------:R-:W2:Y:S01]  /*1610*/  SHFL.IDX PT, R138, R138, RZ, 0x1f ;  /* 0x00001fff8a8a7589 */ /* 0x000ea200000e0000 */
[----:B-1----:R-:W-:-:S03]  /*1620*/  UIMAD.WIDE.U32 UR8, UR38, UR6, URZ ;  /* 0x00000006260872a5 */ /* 0x002fc6000f8e00ff */
[----:B------:R-:W1:Y:S01]  /*1630*/  SHFL.IDX PT, R139, R139, RZ, 0x1f ;  /* 0x00001fff8b8b7589 */ /* 0x000e6200000e0000 */
[----:B------:R-:W-:-:S03]  /*1640*/  UIMAD UR7, UR38, UR7, UR9 ;  /* 0x00000007260772a4 */ /* 0x000fc6000f8e0209 */
[----:B------:R-:W1:Y:S01]  /*1650*/  SHFL.IDX PT, R128, R128, RZ, 0x1f ;  /* 0x00001fff80807589 */ /* 0x000e6200000e0000 */
[----:B------:R-:W-:Y:S02]  /*1660*/  MOV R5, UR9 ;  /* 0x0000000900057c02 */ /* 0x000fe40008000f00 */
[----:B------:R-:W-:Y:S01]  /*1670*/  MOV R4, UR8 ;  /* 0x0000000800047c02 */ /* 0x000fe20008000f00 */
[----:B------:R-:W1:Y:S01]  /*1680*/  SHFL.IDX PT, R127, R127, RZ, 0x1f ;  /* 0x00001fff7f7f7589 */ /* 0x000e6200000e0000 */
[----:B------:R-:W-:-:S03]  /*1690*/  MOV R5, UR7 ;  /* 0x0000000700057c02 */ /* 0x000fc60008000f00 */
[----:B------:R-:W1:Y:S01]  /*16a0*/  SHFL.IDX PT, R136, R136, RZ, 0x1f ;  /* 0x00001fff88887589 */ /* 0x000e6200000e0000 */
[----:B---3--:R-:W-:-:S03]  /*16b0*/  IMAD.WIDE.U32 R4, R2, UR37, R4 ;  /* 0x0000002502047c25 */ /* 0x008fc6000f8e0004 */
[----:B------:R-:W3:Y:S01]  /*16c0*/  SHFL.IDX PT, R137, R137, RZ, 0x1f ;  /* 0x00001fff89897589 */ /* 0x000ee200000e0000 */
[----:B------:R-:W-:Y:S01]  /*16d0*/  IMAD R3, R3, UR37, R5 ;  /* 0x0000002503037c24 */ /* 0x000fe2000f8e0205 */
[C---:B-----5:R-:W-:Y:S02]  /*16e0*/  LEA R13, P0, R4.reuse, UR4, 0x2 ;  /* 0x00000004040d7c11 */ /* 0x060fe4000f8010ff */
[----:B------:R-:W1:Y:S02]  /*16f0*/  SHFL.IDX PT, R126, R126, RZ, 0x1f ;  /* 0x00001fff7e7e7589 */ /* 0x000e6400000e0000 */
[----:B------:R-:W-:Y:S02]  /*1700*/  LEA.HI.X R4, R4, UR5, R3, 0x2, P0 ;  /* 0x0000000504047c11 */ /* 0x000fe400080f1403 */
[----:B------:R-:W1:Y:S01]  /*1710*/  SHFL.IDX PT, R125, R125, RZ, 0x1f ;  /* 0x00001fff7d7d7589 */ /* 0x000e6200000e0000 */
[----:B------:R-:W1:Y:S03]  /*1720*/  LDC.64 R2, c[0x0][0x4a8] ;  /* 0x00012a00ff027b82 */ /* 0x000e660000000a00 */
[----:B------:R1:W1:Y:S04]  /*1730*/  SHFL.IDX PT, R144, R13, RZ, 0x1f ;  /* 0x00001fff0d907589 */ /* 0x00026800000e0000 */
[----:B--2-4-:R1:W1:Y:S02]  /*1740*/  SHFL.IDX PT, R145, R4, RZ, 0x1f ;  /* 0x00001fff04917589 */ /* 0x01426400000e0000 */
.L_x_114:
[----:B------:R-:W2:Y:S01]  /*1750*/  LDCU.64 UR4, c[0x0][0x470] ;  /* 0x00008e00ff0477ac */ /* 0x000ea20008000a00 */
[----:B-1----:R-:W1:Y:S01]  /*1760*/  LDC.64 R4, c[0x0][0x450] ;  /* 0x00011400ff047b82 */ /* 0x002e620000000a00 */
[----:B--2---:R-:W-:Y:S02]  /*1770*/  IMAD R7, R25, UR4, RZ ;  /* 0x0000000419077c24 */ /* 0x004fe4000f8e02ff */
[----:B------:R-:W-:Y:S01]  /*1780*/  IMAD.WIDE.U32 R8, R0, UR4, RZ ;  /* 0x0000000400087c25 */ /* 0x000fe2000f8e00ff */
[----:B------:R-:W-:-:S03]  /*1790*/  UMOV UR4, 0xffffffff ;  /* 0xffffffff00047882 */ /* 0x000fc60000000000 */
[----:B------:R-:W-:-:S05]  /*17a0*/  IMAD R6, R0, UR5, R7 ;  /* 0x0000000500067c24 */ /* 0x000fca000f8e0207 */
[----:B------:R-:W-:-:S03]  /*17b0*/  IADD3 R9, PT, PT, R9, R6, RZ ;  /* 0x0000000609097210 */ /* 0x000fc60007ffe0ff */
[----:B-1----:R-:W-:-:S04]  /*17c0*/  IMAD.WIDE.U32 R6, R4, UR37, R8 ;  /* 0x0000002504067c25 */ /* 0x002fc8000f8e0008 */
[----:B------:R-:W-:Y:S01]  /*17d0*/  IMAD R5, R5, UR37, R7 ;  /* 0x0000002505057c24 */ /* 0x000fe2000f8e0207 */
[----:B------:R-:W-:-:S04]  /*17e0*/  LEA R13, P0, R6, R18, 0x2 ;  /* 0x00000012060d7211 */ /* 0x000fc800078010ff */
[----:B------:R-:W-:Y:S01]  /*17f0*/  LEA.HI.X R18, R6, R19, R5, 0x2, P0 ;  /* 0x0000001306127211 */ /* 0x000fe200000f1405 */
[----:B------:R-:W-:Y:S08]  /*1800*/  BRA.DIV UR4, `(.L_x_11) ;  /* 0x000001b204347947 */ /* 0x000ff0000b800000 */
.L_x_117:
[----:B------:R-:W-:-:S03]  /*1810*/  UMOV UR4, 0xffffffff ;  /* 0xffffffff00047882 */ /* 0x000fc60000000000 */
[----:B------:R-:W-:Y:S05]  /*1820*/  BRA.DIV UR4, `(.L_x_12) ;  /* 0x000001b204507947 */ /* 0x000fea000b800000 */
.L_x_120:
[----:B------:R-:W1:Y:S01]  /*1830*/  LDC.64 R6, c[0x0][0x4c0] ;  /* 0x00013000ff067b82 */ /* 0x000e620000000a00 */
[----:B------:R-:W-:-:S07]  /*1840*/  UMOV UR4, 0xffffffff ;  /* 0xffffffff00047882 */ /* 0x000fce0000000000 */
[----:B------:R-:W2:Y:S08]  /*1850*/  LDC.64 R4, c[0x0][0x4e8] ;  /* 0x00013a00ff047b82 */ /* 0x000eb00000000a00 */
[----:B------:R-:W4:Y:S01]  /*1860*/  LDC.64 R18, c[0x0][0x4c8] ;  /* 0x00013200ff127b82 */ /* 0x000f220000000a00 */
[-C--:B-1----:R-:W-:Y:S02]  /*1870*/  IMAD R8, R25, R6.reuse, RZ ;  /* 0x0000000619087224 */ /* 0x082fe400078e02ff */
[----:B------:R-:W-:-:S04]  /*1880*/  IMAD.WIDE.U32 R10, R0, R6, RZ ;  /* 0x00000006000a7225 */ /* 0x000fc800078e00ff */
[----:B------:R-:W-:-:S05]  /*1890*/  IMAD R7, R0, R7, R8 ;  /* 0x0000000700077224 */ /* 0x000fca00078e0208 */
[----:B------:R-:W-:-:S03]  /*18a0*/  IADD3 R11, PT, PT, R11, R7, RZ ;  /* 0x000000070b0b7210 */ /* 0x000fc60007ffe0ff */
[----:B--2---:R-:W-:-:S04]  /*18b0*/  IMAD.WIDE.U32 R20, R4, UR37, R10 ;  /* 0x0000002504147c25 */ /* 0x004fc8000f8e000a */
[----:B------:R-:W-:Y:S01]  /*18c0*/  IMAD R5, R5, UR37, R21 ;  /* 0x0000002505057c24 */ /* 0x000fe2000f8e0215 */
[----:B------:R-:W-:-:S04]  /*18d0*/  LEA R13, P0, R20, R16, 0x2 ;  /* 0x00000010140d7211 */ /* 0x000fc800078010ff */
[----:B------:R-:W-:Y:S01]  /*18e0*/  LEA.HI.X R20, R20, R17, R5, 0x2, P0 ;  /* 0x0000001114147211 */ /* 0x000fe200000f1405 */
[----:B----4-:R-:W-:Y:S08]  /*18f0*/  BRA.DIV UR4, `(.L_x_13) ;  /* 0x000001b204447947 */ /* 0x010ff0000b800000 */
[----:B------:R-:W1:Y:S01]  /*1900*/  LDC.64 R4, c[0x0][0x4d0] ;  /* 0x00013400ff047b82 */ /* 0x000e620000000a00 */
[CC--:B------:R-:W-:Y:S01]  /*1910*/  IMAD R10, R25.reuse, R2.reuse, RZ ;  /* 0x00000002190a7224 */ /* 0x0c0fe200078e02ff */
[----:B------:R-:W2:Y:S01]  /*1920*/  S2R R105, SR_TID.X ;  /* 0x0000000000697919 */ /* 0x000ea20000002100 */
[C---:B------:R-:W-:Y:S01]  /*1930*/  IMAD.WIDE.U32 R32, R0.reuse, R2, RZ ;  /* 0x0000000200207225 */ /* 0x040fe200078e00ff */
[----:B------:R4:W1:Y:S03]  /*1940*/  SHFL.IDX PT, R134, R13, RZ, 0x1f ;  /* 0x00001fff0d867589 */ /* 0x00086600000e0000 */
[C---:B------:R-:W-:Y:S01]  /*1950*/  IMAD R3, R0.reuse, R3, R10 ;  /* 0x0000000300037224 */ /* 0x040fe200078e020a */
[----:B------:R-:W5:Y:S01]  /*1960*/  LDC.64 R14, c[0x0][0x4d8] ;  /* 0x00013600ff0e7b82 */ /* 0x000f620000000a00 */
[-C--:B------:R-:W-:Y:S01]  /*1970*/  IMAD R12, R25, R18.reuse, RZ ;  /* 0x00000012190c7224 */ /* 0x080fe200078e02ff */
[----:B------:R4:W1:Y:S02]  /*1980*/  SHFL.IDX PT, R135, R20, RZ, 0x1f ;  /* 0x00001fff14877589 */ /* 0x00086400000e0000 */
[----:B------:R-:W-:Y:S01]  /*1990*/  IADD3 R33, PT, PT, R33, R3, RZ ;  /* 0x0000000321217210 */ /* 0x000fe20007ffe0ff */
[C---:B------:R-:W-:Y:S01]  /*19a0*/  IMAD R12, R0.reuse, R19, R12 ;  /* 0x00000013000c7224 */ /* 0x040fe200078e020c */
[----:B------:R-:W1:Y:S01]  /*19b0*/  SHFL.IDX PT, R118, R118, RZ, 0x1f ;  /* 0x00001fff76767589 */ /* 0x000e6200000e0000 */
[----:B------:R-:W-:Y:S01]  /*19c0*/  IMAD.WIDE.U32 R18, R0, R18, RZ ;  /* 0x0000001200127225 */ /* 0x000fe200078e00ff */
[----:B------:R-:W3:Y:S02]  /*19d0*/  LDC.64 R8, c[0x0][0x4b0] ;  /* 0x00012c00ff087b82 */ /* 0x000ee40000000a00 */
[----:B------:R-:W1:Y:S06]  /*19e0*/  SHFL.IDX PT, R117, R117, RZ, 0x1f ;  /* 0x00001fff75757589 */ /* 0x000e6c00000e0000 */
[----:B------:R-:W4:Y:S01]  /*19f0*/  LDC.64 R6, c[0x0][0x4f0] ;  /* 0x00013c00ff067b82 */ /* 0x000f220000000a00 */
[----:B-1----:R-:W-:-:S04]  /*1a00*/  IMAD R2, R25, R4, RZ ;  /* 0x0000000419027224 */ /* 0x002fc800078e02ff */
[C---:B------:R-:W-:Y:S02]  /*1a10*/  IMAD R2, R0.reuse, R5, R2 ;  /* 0x0000000500027224 */ /* 0x040fe400078e0202 */
[C---:B------:R-:W-:Y:S01]  /*1a20*/  IMAD.WIDE.U32 R4, R0.reuse, R4, RZ ;  /* 0x0000000400047225 */ /* 0x040fe200078e00ff */
[----:B------:R-:W1:Y:S03]  /*1a30*/  LDC.64 R16, c[0x0][0x4f8] ;  /* 0x00013e00ff107b82 */ /* 0x000e660000000a00 */
[----:B-----5:R-:W-:Y:S01]  /*1a40*/  IMAD R25, R25, R14, RZ ;  /* 0x0000000e19197224 */ /* 0x020fe200078e02ff */
[----:B------:R-:W-:Y:S01]  /*1a50*/  IADD3 R5, PT, PT, R5, R2, RZ ;  /* 0x0000000205057210 */ /* 0x000fe20007ffe0ff */
[C---:B------:R-:W-:Y:S01]  /*1a60*/  IMAD.WIDE.U32 R34, R0.reuse, R14, RZ ;  /* 0x0000000e00227225 */ /* 0x040fe200078e00ff */
[----:B------:R-:W-:Y:S02]  /*1a70*/  MOV R14, R18 ;  /* 0x00000012000e7202 */ /* 0x000fe40000000f00 */
[----:B------:R-:W5:Y:S01]  /*1a80*/  LDC.64 R10, c[0x0][0x500] ;  /* 0x00014000ff0a7b82 */ /* 0x000f620000000a00 */
[----:B------:R-:W-:Y:S01]  /*1a90*/  IMAD R25, R0, R15, R25 ;  /* 0x0000000f00197224 */ /* 0x000fe200078e0219 */
[----:B------:R-:W-:Y:S01]  /*1aa0*/  IADD3 R15, PT, PT, R19, R12, RZ ;  /* 0x0000000c130f7210 */ /* 0x000fe20007ffe0ff */
[----:B---3--:R-:W-:-:S03]  /*1ab0*/  IMAD.WIDE.U32 R18, R8, UR37, R32 ;  /* 0x0000002508127c25 */ /* 0x008fc6000f8e0020 */
[----:B------:R-:W-:Y:S01]  /*1ac0*/  IADD3 R35, PT, PT, R35, R25, RZ ;  /* 0x0000001923237210 */ /* 0x000fe20007ffe0ff */
[----:B------:R-:W-:Y:S01]  /*1ad0*/  IMAD R0, R9, UR37, R19 ;  /* 0x0000002509007c24 */ /* 0x000fe2000f8e0213 */
[----:B------:R-:W-:Y:S01]  /*1ae0*/  LEA R24, P3, R18, R24, 0x2 ;  /* 0x0000001812187211 */ /* 0x000fe200078610ff */
[----:B----4-:R-:W-:-:S03]  /*1af0*/  IMAD.WIDE.U32 R14, R6, UR37, R14 ;  /* 0x00000025060e7c25 */ /* 0x010fc6000f8e000e */
[----:B------:R-:W-:Y:S01]  /*1b00*/  LEA.HI.X R23, R18, R23, R0, 0x2, P3 ;  /* 0x0000001712177211 */ /* 0x000fe200018f1400 */
[----:B------:R-:W-:Y:S01]  /*1b10*/  IMAD R7, R7, UR37, R15 ;  /* 0x0000002507077c24 */ /* 0x000fe2000f8e020f */
[----:B------:R-:W-:Y:S01]  /*1b20*/  LEA R124, P2, R14, R26, 0x2 ;  /* 0x0000001a0e7c7211 */ /* 0x000fe200078410ff */
[----:B------:R3:W4:Y:S01]  /*1b30*/  SHFL.IDX PT, R132, R24, RZ, 0x1f ;  /* 0x00001fff18847589 */ /* 0x00072200000e0000 */
[----:B-1----:R-:W-:Y:S01]  /*1b40*/  IMAD.WIDE.U32 R4, R16, UR37, R4 ;  /* 0x0000002510047c25 */ /* 0x002fe2000f8e0004 */
[----:B--2---:R-:W-:Y:S02]  /*1b50*/  SHF.R.U32.HI R0, RZ, 0x5, R105 ;  /* 0x00000005ff007819 */ /* 0x004fe40000011669 */
[----:B------:R-:W-:Y:S01]  /*1b60*/  LEA.HI.X R26, R14, R27, R7, 0x2, P2 ;  /* 0x0000001b0e1a7211 */ /* 0x000fe200010f1407 */
[----:B------:R-:W-:Y:S01]  /*1b70*/  IMAD R17, R17, UR37, R5 ;  /* 0x0000002511117c24 */ /* 0x000fe2000f8e0205 */
[----:B------:R-:W-:Y:S01]  /*1b80*/  LEA R122, P1, R4, R28, 0x2 ;  /* 0x0000001c047a7211 */ /* 0x000fe200078210ff */
[----:B------:R3:W1:Y:S01]  /*1b90*/  SHFL.IDX PT, R14, R0, RZ, 0x1f ;  /* 0x00001fff000e7589 */ /* 0x00066200000e0000 */
[----:B-----5:R-:W-:-:S02]  /*1ba0*/  IMAD.WIDE.U32 R2, R10, UR37, R34 ;  /* 0x000000250a027c25 */ /* 0x020fc4000f8e0022 */
[----:B------:R-:W-:Y:S01]  /*1bb0*/  LEA.HI.X R28, R4, R29, R17, 0x2, P1 ;  /* 0x0000001d041c7211 */ /* 0x000fe200008f1411 */
[----:B------:R-:W2:Y:S01]  /*1bc0*/  SHFL.IDX PT, R124, R124, RZ, 0x1f ;  /* 0x00001fff7c7c7589 */ /* 0x000ea200000e0000 */
[----:B------:R-:W-:Y:S01]  /*1bd0*/  IMAD R11, R11, UR37, R3 ;  /* 0x000000250b0b7c24 */ /* 0x000fe2000f8e0203 */
[C---:B------:R-:W-:Y:S02]  /*1be0*/  LEA R120, P0, R2.reuse, R30, 0x2 ;  /* 0x0000001e02787211 */ /* 0x040fe400078010ff */
[----:B------:R3:W1:Y:S02]  /*1bf0*/  SHFL.IDX PT, R133, R23, RZ, 0x1f ;  /* 0x00001fff17857589 */ /* 0x00066400000e0000 */
[----:B------:R-:W-:Y:S02]  /*1c00*/  LEA.HI.X R30, R2, R31, R11, 0x2, P0 ;  /* 0x0000001f021e7211 */ /* 0x000fe400000f140b */
[----:B------:R3:W1:Y:S04]  /*1c10*/  SHFL.IDX PT, R123, R26, RZ, 0x1f ;  /* 0x00001fff1a7b7589 */ /* 0x00066800000e0000 */
[----:B------:R-:W1:Y:S04]  /*1c20*/  SHFL.IDX PT, R122, R122, RZ, 0x1f ;  /* 0x00001fff7a7a7589 */ /* 0x000e6800000e0000 */
[----:B------:R-:W1:Y:S04]  /*1c30*/  SHFL.IDX PT, R120, R120, RZ, 0x1f ;  /* 0x00001fff78787589 */ /* 0x000e6800000e0000 */
[----:B------:R3:W1:Y:S04]  /*1c40*/  SHFL.IDX PT, R121, R28, RZ, 0x1f ;  /* 0x00001fff1c797589 */ /* 0x00066800000e0000 */
[----:B--2-4-:R3:W1:Y:S02]  /*1c50*/  SHFL.IDX PT, R119, R30, RZ, 0x1f ;  /* 0x00001fff1e777589 */ /* 0x01466400000e0000 */
.L_x_135:
[----:B------:R-:W2:Y:S02]  /*1c60*/  S2R R103, SR_CTAID.X ;  /* 0x0000000000677919 */ /* 0x000ea40000002500 */
[----:B--2---:R-:W-:-:S05]  /*1c70*/  IMAD.U32 R103, R103, 0x10000, RZ ;  /* 0x0001000067677824 */ /* 0x004fca00078e00ff */
[----:B------:R-:W-:-:S04]  /*1c80*/  SHF.R.S32.HI R116, RZ, 0xa, R103 ;  /* 0x0000000aff747819 */ /* 0x000fc80000011467 */
[----:B------:R-:W-:-:S13]  /*1c90*/  ISETP.GE.AND P0, PT, R116, R131, PT ;  /* 0x000000837400720c */ /* 0x000fda0003f06270 */
[----:B------:R-:W-:Y:S05]  /*1ca0*/  @P0 EXIT ;  /* 0x000000000000094d */ /* 0x000fea0003800000 */
[----:B---3--:R-:W-:Y:S01]  /*1cb0*/  PRMT R0, R22, 0x8880, RZ ;  /* 0x0000888016007816 */ /* 0x008fe200000000ff */
[----:B------:R-:W2:Y:S01]  /*1cc0*/  S2UR UR4, SR_CgaCtaId ;  /* 0x00000000000479c3 */ /* 0x000ea20000008800 */
[----:B------:R-:W-:Y:S01]  /*1cd0*/  VIADD R104, R130, 0x7f ;  /* 0x0000007f82687836 */ /* 0x000fe20000000000 */
[C---:B------:R-:W-:Y:S01]  /*1ce0*/  LOP3.LUT R115, R105.reuse, 0x1f, RZ, 0xc0, !PT ;  /* 0x0000001f69737812 */ /* 0x040fe200078ec0ff */
[C---:B------:R-:W-:Y:S01]  /*1cf0*/  IMAD.SHL.U32 R4, R105.reuse, 0x8, RZ ;  /* 0x0000000869047824 */ /* 0x040fe200078e00ff */
[----:B------:R-:W-:Y:S01]  /*1d00*/  SHF.R.U32.HI R6, RZ, 0x4, R105 ;  /* 0x00000004ff067819 */ /* 0x000fe20000011669 */
[----:B------:R-:W-:Y:S01]  /*1d10*/  IMAD R111, R0, R111, RZ ;  /* 0x0000006f006f7224 */ /* 0x000fe200078e02ff */
[----:B------:R-:W-:Y:S01]  /*1d20*/  SHF.R.S32.HI R3, RZ, 0x1f, R104 ;  /* 0x0000001fff037819 */ /* 0x000fe20000011468 */
[C---:B------:R-:W-:Y:S01]  /*1d30*/  IMAD.SHL.U32 R2, R105.reuse, 0x80, RZ ;  /* 0x0000008069027824 */ /* 0x040fe200078e00ff */
[----:B------:R-:W3:Y:S01]  /*1d40*/  LDC R0, c[0x0][0x410] ;  /* 0x00010400ff007b82 */ /* 0x000ee20000000800 */
[----:B------:R-:W-:Y:S01]  /*1d50*/  LOP3.LUT R4, R4, 0x18, RZ, 0xc0, !PT ;  /* 0x0000001804047812 */ /* 0x000fe200078ec0ff */
[----:B------:R-:W-:Y:S01]  /*1d60*/  UMOV UR5, 0x400 ;  /* 0x0000040000057882 */ /* 0x000fe20000000000 */
[----:B------:R-:W-:Y:S01]  /*1d70*/  SHF.R.U32.HI R5, RZ, 0x2, R115 ;  /* 0x00000002ff057819 */ /* 0x000fe20000011673 */
[----:B------:R-:W-:Y:S01]  /*1d80*/  IMAD.SHL.U32 R88, R105, 0x40, RZ ;  /* 0x0000004069587824 */ /* 0x000fe200078e00ff */
[----:B------:R-:W-:Y:S01]  /*1d90*/  LEA.HI R104, R3, R104, RZ, 0x7 ;  /* 0x0000006803687211 */ /* 0x000fe200078f38ff */
[----:B------:R-:W-:Y:S01]  /*1da0*/  IMAD.SHL.U32 R158, R105, 0x4, RZ ;  /* 0x00000004699e7824 */ /* 0x000fe200078e00ff */
[----:B------:R-:W-:Y:S01]  /*1db0*/  LOP3.LUT R2, R2, 0x180, RZ, 0xc0, !PT ;  /* 0x0000018002027812 */ /* 0x000fe200078ec0ff */
[----:B------:R-:W4:Y:S01]  /*1dc0*/  LDC R106, c[0x0][0x370] ;  /* 0x0000dc00ff6a7b82 */ /* 0x000f220000000800 */
[--C-:B------:R-:W-:Y:S01]  /*1dd0*/  LOP3.LUT R3, R5, 0x8, R4.reuse, 0xf6, !PT ;  /* 0x0000000805037812 */ /* 0x100fe200078ef604 */
[----:B------:R-:W-:Y:S01]  /*1de0*/  IMAD.SHL.U32 R110, R105, 0x10, RZ ;  /* 0x00000010696e7824 */ /* 0x000fe200078e00ff */
[C---:B------:R-:W-:Y:S01]  /*1df0*/  LOP3.LUT R89, R5.reuse, 0x10, R4, 0xf6, !PT ;  /* 0x0000001005597812 */ /* 0x040fe200078ef604 */
[----:B------:R-:W-:Y:S01]  /*1e00*/  IMAD.MOV.U32 R160, RZ, RZ, R128 ;  /* 0x000000ffffa07224 */ /* 0x000fe200078e0080 */
[----:B------:R-:W-:Y:S01]  /*1e10*/  LOP3.LUT R93, R5, 0x18, R4, 0xf6, !PT ;  /* 0x00000018055d7812 */ /* 0x000fe200078ef604 */
[----:B------:R-:W-:Y:S01]  /*1e20*/  IMAD.MOV.U32 R161, RZ, RZ, R127 ;  /* 0x000000ffffa17224 */ /* 0x000fe200078e007f */
[----:B------:R-:W-:Y:S01]  /*1e30*/  SHF.R.U32.HI R8, RZ, 0x3, R105 ;  /* 0x00000003ff087819 */ /* 0x000fe20000011669 */
[----:B--2---:R-:W-:Y:S01]  /*1e40*/  ULEA UR4, UR4, UR5, 0x18 ;  /* 0x0000000504047291 */ /* 0x004fe2000f8ec0ff */
[----:B------:R-:W-:-:S02]  /*1e50*/  LOP3.LUT R91, R2, R4, R5, 0xfe, !PT ;  /* 0x00000004025b7212 */ /* 0x000fc400078efe05 */
[C---:B------:R-:W-:Y:S01]  /*1e60*/  LOP3.LUT R90, R2.reuse, R3, RZ, 0xfc, !PT ;  /* 0x00000003025a7212 */ /* 0x040fe200078efcff */
[----:B------:R-:W-:Y:S01]  /*1e70*/  UIADD3 UR5, UPT, UPT, UR4, 0x8a00, URZ ;  /* 0x00008a0004057890 */ /* 0x000fe2000fffe0ff */
[C---:B------:R-:W-:Y:S01]  /*1e80*/  LOP3.LUT R89, R2.reuse, R89, RZ, 0xfc, !PT ;  /* 0x0000005902597212 */ /* 0x040fe200078efcff */
[----:B------:R-:W-:Y:S01]  /*1e90*/  UIADD3 UR4, UPT, UPT, UR4, 0x11a00, URZ ;  /* 0x00011a0004047890 */ /* 0x000fe2000fffe0ff */
[----:B------:R-:W-:Y:S01]  /*1ea0*/  LOP3.LUT R93, R2, R93, RZ, 0xfc, !PT ;  /* 0x0000005d025d7212 */ /* 0x000fe200078efcff */
[----:B---3--:R-:W-:Y:S01]  /*1eb0*/  VIADD R3, R0, 0x1f ;  /* 0x0000001f00037836 */ /* 0x008fe20000000000 */
[----:B------:R-:W-:Y:S02]  /*1ec0*/  SHF.R.S32.HI R141, RZ, 0x1f, R0 ;  /* 0x0000001fff8d7819 */ /* 0x000fe40000011400 */
[----:B------:R-:W-:Y:S02]  /*1ed0*/  LOP3.LUT R6, R6, 0x1, RZ, 0xc0, !PT ;  /* 0x0000000106067812 */ /* 0x000fe400078ec0ff */
[----:B------:R-:W-:-:S02]  /*1ee0*/  LEA.HI R141, R141, R0, RZ, 0x5 ;  /* 0x000000008d8d7211 */ /* 0x000fc400078f28ff */
[----:B------:R-:W-:Y:S02]  /*1ef0*/  SHF.R.U32.HI R2, RZ, 0x1, R105 ;  /* 0x00000001ff027819 */ /* 0x000fe40000011669 */
[----:B------:R-:W-:Y:S02]  /*1f00*/  LOP3.LUT R141, R141, 0xffffffe0, RZ, 0xc0, !PT ;  /* 0xffffffe08d8d7812 */ /* 0x000fe400078ec0ff */
[----:B------:R-:W-:Y:S02]  /*1f10*/  LOP3.LUT R8, R8, 0x1, RZ, 0xc0, !PT ;  /* 0x0000000108087812 */ /* 0x000fe400078ec0ff */
[----:B------:R-:W-:Y:S01]  /*1f20*/  SHF.R.U32.HI R114, RZ, 0x4, R115 ;  /* 0x00000004ff727819 */ /* 0x000fe20000011673 */
[----:B------:R-:W-:Y:S01]  /*1f30*/  IMAD.IADD R141, R0, 0x1, -R141 ;  /* 0x00000001008d7824 */ /* 0x000fe200078e0a8d */
[C---:B------:R-:W-:Y:S02]  /*1f40*/  LOP3.LUT R92, R105.reuse, 0xf, RZ, 0xc0, !PT ;  /* 0x0000000f695c7812 */ /* 0x040fe400078ec0ff */
[----:B------:R-:W-:-:S02]  /*1f50*/  LOP3.LUT R108, R105, 0x3, RZ, 0xc0, !PT ;  /* 0x00000003696c7812 */ /* 0x000fc400078ec0ff */
[--C-:B------:R-:W-:Y:S01]  /*1f60*/  LOP3.LUT R6, R6, 0x3, R105.reuse, 0x78, !PT ;  /* 0x0000000306067812 */ /* 0x100fe200078e7869 */
[----:B------:R-:W-:Y:S01]  /*1f70*/  IMAD R92, R92, 0x18, RZ ;  /* 0x000000185c5c7824 */ /* 0x000fe200078e02ff */
[----:B------:R-:W-:Y:S01]  /*1f80*/  LOP3.LUT R2, R2, 0x8, RZ, 0xc0, !PT ;  /* 0x0000000802027812 */ /* 0x000fe200078ec0ff */
[----:B------:R-:W-:Y:S01]  /*1f90*/  IMAD R108, R5, 0x88, R108 ;  /* 0x00000088056c7824 */ /* 0x000fe200078e026c */
[--C-:B------:R-:W-:Y:S02]  /*1fa0*/  LOP3.LUT R8, R8, 0x3, R105.reuse, 0x78, !PT ;  /* 0x0000000308087812 */ /* 0x100fe400078e7869 */
[--C-:B------:R-:W-:Y:S02]  /*1fb0*/  LOP3.LUT R4, R114, 0x3, R105.reuse, 0x78, !PT ;  /* 0x0000000372047812 */ /* 0x100fe400078e7869 */
[----:B------:R-:W-:Y:S02]  /*1fc0*/  LOP3.LUT R88, R88, 0xc0, RZ, 0xc0, !PT ;  /* 0x000000c058587812 */ /* 0x000fe400078ec0ff */
[----:B------:R-:W-:-:S02]  /*1fd0*/  LOP3.LUT R7, R6, 0x4, R105, 0xf8, !PT ;  /* 0x0000000406077812 */ /* 0x000fc400078ef869 */
[--C-:B------:R-:W-:Y:S02]  /*1fe0*/  LOP3.LUT R2, R2, 0x7, R105.reuse, 0xf8, !PT ;  /* 0x0000000702027812 */ /* 0x100fe400078ef869 */
[--C-:B------:R-:W-:Y:S02]  /*1ff0*/  LOP3.LUT R97, R8, 0x4, R105.reuse, 0xf8, !PT ;  /* 0x0000000408617812 */ /* 0x100fe400078ef869 */
[----:B------:R-:W-:Y:S02]  /*2000*/  LOP3.LUT R5, R4, 0x4, R105, 0xf8, !PT ;  /* 0x0000000404057812 */ /* 0x000fe400078ef869 */
[----:B------:R-:W-:Y:S01]  /*2010*/  LOP3.LUT R112, R158, 0x1c, RZ, 0xc0, !PT ;  /* 0x0000001c9e707812 */ /* 0x000fe200078ec0ff */
[----:B------:R-:W-:Y:S01]  /*2020*/  IMAD R97, R2, 0x18, R97 ;  /* 0x0000001802617824 */ /* 0x000fe200078e0261 */
[----:B------:R-:W-:Y:S02]  /*2030*/  SHF.R.S32.HI R140, RZ, 0x1f, R3 ;  /* 0x0000001fff8c7819 */ /* 0x000fe40000011403 */
[----:B------:R-:W-:Y:S01]  /*2040*/  ISETP.NE.AND P0, PT, R141, RZ, PT ;  /* 0x000000ff8d00720c */ /* 0x000fe20003f05270 */
[----:B------:R-:W-:Y:S01]  /*2050*/  IMAD.SHL.U32 R97, R97, 0x10, RZ ;  /* 0x0000001061617824 */ /* 0x000fe200078e00ff */
[C---:B------:R-:W-:Y:S01]  /*2060*/  LEA R96, R91.reuse, UR5, 0x2 ;  /* 0x000000055b607c11 */ /* 0x040fe2000f8e10ff */
[--C-:B------:R-:W-:Y:S01]  /*2070*/  IMAD.IADD R91, R91, 0x1, -R88.reuse ;  /* 0x000000015b5b7824 */ /* 0x100fe200078e0a58 */
[C---:B------:R-:W-:Y:S01]  /*2080*/  LEA R95, R90.reuse, UR5, 0x2 ;  /* 0x000000055a5f7c11 */ /* 0x040fe2000f8e10ff */
[--C-:B------:R-:W-:Y:S01]  /*2090*/  IMAD.IADD R90, R90, 0x1, -R88.reuse ;  /* 0x000000015a5a7824 */ /* 0x100fe200078e0a58 */
[C---:B------:R-:W-:Y:S01]  /*20a0*/  LEA R94, R89.reuse, UR5, 0x2 ;  /* 0x00000005595e7c11 */ /* 0x040fe2000f8e10ff */
[--C-:B------:R-:W-:Y:S01]  /*20b0*/  IMAD.IADD R89, R89, 0x1, -R88.reuse ;  /* 0x0000000159597824 */ /* 0x100fe200078e0a58 */
[-C--:B------:R-:W-:Y:S01]  /*20c0*/  LOP3.LUT R98, R7, R92.reuse, RZ, 0xfc, !PT ;  /* 0x0000005c07627212 */ /* 0x080fe200078efcff */
[----:B------:R-:W-:Y:S01]  /*20d0*/  IMAD.IADD R88, R93, 0x1, -R88 ;  /* 0x000000015d587824 */ /* 0x000fe200078e0a58 */
[----:B------:R-:W-:-:S02]  /*20e0*/  LOP3.LUT R92, R5, R92, RZ, 0xfc, !PT ;  /* 0x0000005c055c7212 */ /* 0x000fc400078efcff */
[----:B------:R-:W-:Y:S01]  /*20f0*/  LOP3.LUT R107, R112, 0x18, R105, 0x78, !PT ;  /* 0x00000018706b7812 */ /* 0x000fe200078e7869 */
[----:B------:R-:W-:Y:S01]  /*2100*/  IMAD.SHL.U32 R98, R98, 0x10, RZ ;  /* 0x0000001062627824 */ /* 0x000fe200078e00ff */
[----:B------:R-:W-:Y:S01]  /*2110*/  LEA.HI R140, R140, R3, RZ, 0x5 ;  /* 0x000000038c8c7211 */ /* 0x000fe200078f28ff */
[----:B------:R-:W-:Y:S01]  /*2120*/  IMAD.SHL.U32 R92, R92, 0x10, RZ ;  /* 0x000000105c5c7824 */ /* 0x000fe200078e00ff */
[----:B------:R-:W-:Y:S02]  /*2130*/  SEL R141, R141, 0x20, P0 ;  /* 0x000000208d8d7807 */ /* 0x000fe40000000000 */
[----:B------:R-:W-:Y:S02]  /*2140*/  LOP3.LUT R107, R107, 0x180, R110, 0xf8, !PT ;  /* 0x000001806b6b7812 */ /* 0x000fe400078ef86e */
[----:B-1----:R-:W-:Y:S02]  /*2150*/  PRMT R155, R14, 0x7610, R155 ;  /* 0x000076100e9b7816 */ /* 0x002fe4000000009b */
[----:B------:R-:W-:-:S02]  /*2160*/  LOP3.LUT R113, R105, 0x7, RZ, 0xc0, !PT ;  /* 0x0000000769717812 */ /* 0x000fc400078ec0ff */
[----:B------:R-:W-:Y:S02]  /*2170*/  LEA.HI.SX32 R103, R103, 0x1, 0x10 ;  /* 0x0000000167677811 */ /* 0x000fe400078f82ff */
[----:B------:R-:W-:Y:S02]  /*2180*/  LOP3.LUT R158, R158, 0x3c, RZ, 0xc0, !PT ;  /* 0x0000003c9e9e7812 */ /* 0x000fe400078ec0ff */
[----:B------:R-:W-:Y:S02]  /*2190*/  LOP3.LUT R110, R110, 0xf0, RZ, 0xc0, !PT ;  /* 0x000000f06e6e7812 */ /* 0x000fe400078ec0ff */
[----:B------:R-:W-:Y:S02]  /*21a0*/  LOP3.LUT R109, R112, 0x20, RZ, 0xfc, !PT ;  /* 0x00000020706d7812 */ /* 0x000fe400078efcff */
[----:B------:R-:W-:Y:S02]  /*21b0*/  LOP3.LUT R104, R104, 0xffffff80, RZ, 0xc0, !PT ;  /* 0xffffff8068687812 */ /* 0x000fe400078ec0ff */
[----:B------:R-:W-:-:S02]  /*21c0*/  LEA R93, R93, UR5, 0x2 ;  /* 0x000000055d5d7c11 */ /* 0x000fc4000f8e10ff */
[----:B------:R-:W-:Y:S02]  /*21d0*/  LEA R91, R91, UR4, 0x2 ;  /* 0x000000045b5b7c11 */ /* 0x000fe4000f8e10ff */
[----:B------:R-:W-:Y:S02]  /*21e0*/  LEA.HI.SX32 R140, R140, 0xfffffffe, 0x1b ;  /* 0xfffffffe8c8c7811 */ /* 0x000fe400078fdaff */
[----:B------:R-:W-:Y:S02]  /*21f0*/  LEA R90, R90, UR4, 0x2 ;  /* 0x000000045a5a7c11 */ /* 0x000fe4000f8e10ff */
[----:B------:R-:W-:Y:S02]  /*2200*/  LEA R89, R89, UR4, 0x2 ;  /* 0x0000000459597c11 */ /* 0x000fe4000f8e10ff */
[----:B------:R-:W-:Y:S02]  /*2210*/  LEA R88, R88, UR4, 0x2 ;  /* 0x0000000458587c11 */ /* 0x000fe4000f8e10ff */
[----:B----4-:R-:W-:-:S07]  /*2220*/  VIMNMX R159, PT, PT, R141, R0, PT ;  /* 0x000000008d9f7248 */ /* 0x010fce0003fe0100 */
.L_x_96:
[----:B------:R-:W-:Y:S01]  /*2230*/  LOP3.LUT R4, R129, 0xff, RZ, 0xc0, !PT ;  /* 0x000000ff81047812 */ /* 0x000fe200078ec0ff */
[----:B------:R-:W-:Y:S02]  /*2240*/  IMAD.MOV.U32 R152, RZ, RZ, R116 ;  /* 0x000000ffff987224 */ /* 0x000fe400078e0074 */
[----:B------:R-:W-:Y:S01]  /*2250*/  IMAD.IADD R151, R130, 0x1, -R131 ;  /* 0x0000000182977824 */ /* 0x000fe200078e0a83 */
[----:B------:R-:W-:-:S13]  /*2260*/  ISETP.NE.AND P0, PT, R4, 0x2, PT ;  /* 0x000000020400780c */ /* 0x000fda0003f05270 */
[----:B-1234-:R-:W-:Y:S05]  /*2270*/  @!P0 BRA `(.L_x_14) ;  /* 0x00000000001c8947 */ /* 0x01efea0003800000 */
[----:B------:R-:W-:Y:S02]  /*2280*/  ISETP.NE.AND P0, PT, R4, 0x1, PT ;  /* 0x000000010400780c */ /* 0x000fe40003f05270 */
[----:B------:R-:W-:-:S11]  /*2290*/  MOV R2, RZ ;  /* 0x000000ff00027202 */ /* 0x000fd60000000f00 */
[----:B------:R-:W-:Y:S05]  /*22a0*/  @P0 BRA `(.L_x_15) ;  /* 0x0000000000180947 */ /* 0x000fea0003800000 */
[----:B------:R-:W-:-:S04]  /*22b0*/  SHF.R.S32.HI R3, RZ, 0x1f, R116 ;  /* 0x0000001fff037819 */ /* 0x000fc80000011474 */
[----:B------:R-:W-:-:S04]  /*22c0*/  LEA.HI R2, R3, R116, RZ, 0x7 ;  /* 0x0000007403027211 */ /* 0x000fc800078f38ff */
[----:B------:R-:W-:Y:S01]  /*22d0*/  LOP3.LUT R2, R2, 0xffffff80, RZ, 0xc0, !PT ;  /* 0xffffff8002027812 */ /* 0x000fe200078ec0ff */
[----:B------:R-:W-:Y:S06]  /*22e0*/  BRA `(.L_x_15) ;  /* 0x0000000000087947 */ /* 0x000fec0003800000 */
.L_x_14:
[----:B------:R-:W-:-:S04]  /*22f0*/  VIADDMNMX R2, R151, R116, RZ, !PT ;  /* 0x0000007497027246 */ /* 0x000fc800078001ff */
[----:B------:R-:W-:Y:S02]  /*2300*/  LOP3.LUT R2, R2, 0x7fffff80, RZ, 0xc0, !PT ;  /* 0x7fffff8002027812 */ /* 0x000fe400078ec0ff */
.L_x_15:
[----:B------:R-:W-:Y:S01]  /*2310*/  PRMT R3, R106, 0x9910, RZ ;  /* 0x000099106a037816 */ /* 0x000fe200000000ff */
[----:B------:R-:W-:Y:S01]  /*2320*/  IMAD.MOV.U32 R157, RZ, RZ, RZ ;  /* 0x000000ffff9d7224 */ /* 0x000fe200078e00ff */
[----:B------:R-:W-:-:S04]  /*2330*/  ISETP.NE.AND P0, PT, R4, RZ, PT ;  /* 0x000000ff0400720c */ /* 0x000fc80003f05270 */
[----:B------:R-:W-:-:S13]  /*2340*/  ISETP.LT.OR P0, PT, R3, 0x2, P0 ;  /* 0x000000020300780c */ /* 0x000fda0000701670 */
[----:B------:R-:W-:Y:S05]  /*2350*/  @P0 BRA `(.L_x_16) ;  /* 0x0000000000680947 */ /* 0x000fea0003800000 */
[-C--:B------:R-:W-:Y:S01]  /*2360*/  IABS R6, R104.reuse ;  /* 0x0000006800067213 */ /* 0x080fe20000000000 */
[----:B------:R-:W1:Y:S01]  /*2370*/  S2R R7, SR_CTAID.X ;  /* 0x0000000000077919 */ /* 0x000e620000002500 */
[----:B------:R-:W-:Y:S02]  /*2380*/  IABS R3, R104 ;  /* 0x0000006800037213 */ /* 0x000fe40000000000 */
[----:B------:R-:W2:Y:S01]  /*2390*/  I2F.RP R10, R6 ;  /* 0x00000006000a7306 */ /* 0x000ea20000209400 */
[----:B------:R-:W-:Y:S02]  /*23a0*/  ISETP.NE.AND P2, PT, R104, RZ, PT ;  /* 0x000000ff6800720c */ /* 0x000fe40003f45270 */
[----:B------:R-:W-:-:S05]  /*23b0*/  IADD3 R3, PT, PT, RZ, -R3, RZ ;  /* 0x80000003ff037210 */ /* 0x000fca0007ffe0ff */
[----:B--2---:R-:W2:Y:S01]  /*23c0*/  MUFU.RCP R8, R10 ;  /* 0x0000000a00087308 */ /* 0x004ea20000001000 */
[----:B-1----:R-:W-:Y:S02]  /*23d0*/  IMAD.U32 R7, R7, 0x10000, RZ ;  /* 0x0001000007077824 */ /* 0x002fe400078e00ff */
[----:B--2---:R-:W-:-:S03]  /*23e0*/  VIADD R8, R8, 0xffffffe ;  /* 0x0ffffffe08087836 */ /* 0x004fc60000000000 */
[----:B------:R-:W-:Y:S02]  /*23f0*/  SHF.R.S32.HI R7, RZ, 0x9, R7 ;  /* 0x00000009ff077819 */ /* 0x000fe40000011407 */
[----:B------:R-:W1:Y:S02]  /*2400*/  F2I.FTZ.U32.TRUNC.NTZ R9, R8 ;  /* 0x0000000800097305 */ /* 0x000e64000021f000 */
[----:B------:R-:W-:Y:S01]  /*2410*/  IABS R4, R7 ;  /* 0x0000000700047213 */ /* 0x000fe20000000000 */
[----:B-1----:R-:W-:Y:S02]  /*2420*/  IMAD.MOV R5, RZ, RZ, -R9 ;  /* 0x000000ffff057224 */ /* 0x002fe400078e0a09 */
[----:B------:R-:W-:Y:S02]  /*2430*/  IMAD.MOV.U32 R8, RZ, RZ, RZ ;  /* 0x000000ffff087224 */ /* 0x000fe400078e00ff */
[----:B------:R-:W-:-:S04]  /*2440*/  IMAD R5, R5, R6, RZ ;  /* 0x0000000605057224 */ /* 0x000fc800078e02ff */
[----:B------:R-:W-:-:S06]  /*2450*/  IMAD.HI.U32 R5, R9, R5, R8 ;  /* 0x0000000509057227 */ /* 0x000fcc00078e0008 */
[----:B------:R-:W-:-:S04]  /*2460*/  IMAD.HI.U32 R5, R5, R4, RZ ;  /* 0x0000000405057227 */ /* 0x000fc800078e00ff */
[----:B------:R-:W-:-:S05]  /*2470*/  IMAD R3, R5, R3, R4 ;  /* 0x0000000305037224 */ /* 0x000fca00078e0204 */
[----:B------:R-:W-:-:S13]  /*2480*/  ISETP.GT.U32.AND P0, PT, R6, R3, PT ;  /* 0x000000030600720c */ /* 0x000fda0003f04070 */
[----:B------:R-:W-:Y:S01]  /*2490*/  @!P0 IMAD.IADD R3, R3, 0x1, -R6 ;  /* 0x0000000103038824 */ /* 0x000fe200078e0a06 */
[----:B------:R-:W-:-:S04]  /*24a0*/  ISETP.GE.AND P0, PT, R7, RZ, PT ;  /* 0x000000ff0700720c */ /* 0x000fc80003f06270 */
[----:B------:R-:W-:-:S13]  /*24b0*/  ISETP.GT.U32.AND P1, PT, R6, R3, PT ;  /* 0x000000030600720c */ /* 0x000fda0003f24070 */
[----:B------:R-:W-:-:S05]  /*24c0*/  @!P1 IADD3 R3, PT, PT, R3, -R6, RZ ;  /* 0x8000000603039210 */ /* 0x000fca0007ffe0ff */
[----:B------:R-:W-:Y:S01]  /*24d0*/  @!P0 IMAD.MOV R3, RZ, RZ, -R3 ;  /* 0x000000ffff038224 */ /* 0x000fe200078e0a03 */
[----:B------:R-:W-:-:S04]  /*24e0*/  @!P2 LOP3.LUT R3, RZ, R104, RZ, 0x33, !PT ;  /* 0x00000068ff03a212 */ /* 0x000fc800078e33ff */
[----:B------:R-:W-:-:S07]  /*24f0*/  MOV R157, R3 ;  /* 0x00000003009d7202 */ /* 0x000fce0000000f00 */
.L_x_16:
[----:B------:R-:W1:Y:S01]  /*2500*/  LDC R149, c[0x0][0x370] ;  /* 0x0000dc00ff957b82 */ /* 0x000e620000000800 */
[--C-:B------:R-:W-:Y:S01]  /*2510*/  SHF.R.S32.HI R3, RZ, 0x1f, R116.reuse ;  /* 0x0000001fff037819 */ /* 0x100fe20000011474 */
[----:B------:R-:W-:Y:S01]  /*2520*/  IMAD.IADD R151, R151, 0x1, R116 ;  /* 0x0000000197977824 */ /* 0x000fe200078e0274 */
[-C--:B------:R-:W-:Y:S01]  /*2530*/  VIADDMNMX R150, R131, -R116.reuse, 0x40, PT ;  /* 0x0000004083967446 */ /* 0x080fe20003800974 */
[----:B------:R-:W-:Y:S01]  /*2540*/  IMAD.IADD R157, R157, 0x1, R2 ;  /* 0x000000019d9d7824 */ /* 0x000fe200078e0202 */
[----:B------:R-:W-:-:S04]  /*2550*/  LEA.HI R146, R3, R116, RZ, 0x7 ;  /* 0x0000007403927211 */ /* 0x000fc800078f38ff */
[----:B------:R-:W-:Y:S01]  /*2560*/  LOP3.LUT R146, R146, 0xffffff80, RZ, 0xc0, !PT ;  /* 0xffffff8092927812 */ /* 0x000fe200078ec0ff */
[----:B-1----:R-:W-:-:S05]  /*2570*/  IMAD.U32 R149, R149, 0x10000, RZ ;  /* 0x0001000095957824 */ /* 0x002fca00078e00ff */
[C---:B------:R-:W-:Y:S02]  /*2580*/  LEA.HI.SX32 R116, R149.reuse, R116, 0x16 ;  /* 0x0000007495747211 */ /* 0x040fe400078fb2ff */
[-C--:B------:R-:W-:Y:S02]  /*2590*/  LEA.HI.SX32 R149, R149, R151.reuse, 0x16 ;  /* 0x0000009795957211 */ /* 0x080fe400078fb2ff */
[----:B------:R-:W-:Y:S02]  /*25a0*/  SHF.R.S32.HI R3, RZ, 0x1f, R116 ;  /* 0x0000001fff037819 */ /* 0x000fe40000011474 */
[----:B------:R-:W-:Y:S02]  /*25b0*/  VIMNMX R151, PT, PT, RZ, R151, !PT ;  /* 0x00000097ff977248 */ /* 0x000fe40007fe0100 */
[----:B------:R-:W-:Y:S02]  /*25c0*/  VIMNMX R149, PT, PT, RZ, R149, !PT ;  /* 0x00000095ff957248 */ /* 0x000fe40007fe0100 */
[----:B------:R-:W-:-:S02]  /*25d0*/  LEA.HI R148, R3, R116, RZ, 0x7 ;  /* 0x0000007403947211 */ /* 0x000fc400078f38ff */
[----:B------:R-:W-:Y:S02]  /*25e0*/  LOP3.LUT R151, R151, 0x7fffff80, RZ, 0xc0, !PT ;  /* 0x7fffff8097977812 */ /* 0x000fe400078ec0ff */
[----:B------:R-:W-:Y:S02]  /*25f0*/  LOP3.LUT R149, R149, 0x7fffff80, RZ, 0xc0, !PT ;  /* 0x7fffff8095957812 */ /* 0x000fe400078ec0ff */
[----:B------:R-:W-:-:S07]  /*2600*/  LOP3.LUT R148, R148, 0xffffff80, RZ, 0xc0, !PT ;  /* 0xffffff8094947812 */ /* 0x000fce00078ec0ff */
.L_x_66:
[----:B-12-4-:R-:W1:Y:S01]  /*2610*/  S2R R3, SR_CTAID.X ;  /* 0x0000000000037919 */ /* 0x016e620000002500 */
[----:B------:R-:W-:Y:S02]  /*2620*/  PRMT R2, R106, 0x9910, RZ ;  /* 0x000099106a027816 */ /* 0x000fe400000000ff */
[----:B------:R-:W-:-:S04]  /*2630*/  LOP3.LUT P0, R4, R129, 0xff, RZ, 0xc0, !PT ;  /* 0x000000ff81047812 */ /* 0x000fc8000780c0ff */
[----:B------:R-:W-:Y:S01]  /*2640*/  ISETP.GT.AND P0, PT, R2, 0x1, !P0 ;  /* 0x000000010200780c */ /* 0x000fe20004704270 */
[----:B-1----:R-:W-:Y:S02]  /*2650*/  IMAD.U32 R2, R3, 0x10000, RZ ;  /* 0x0001000003027824 */ /* 0x002fe400078e00ff */
[----:B------:R-:W-:-:S03]  /*2660*/  IMAD.MOV.U32 R3, RZ, RZ, RZ ;  /* 0x000000ffff037224 */ /* 0x000fc600078e00ff */
[----:B------:R-:W-:-:S07]  /*2670*/  SHF.R.S32.HI R2, RZ, 0x9, R2 ;  /* 0x00000009ff027819 */ /* 0x000fce0000011402 */
[----:B------:R-:W-:Y:S05]  /*2680*/  @!P0 BRA `(.L_x_17) ;  /* 0x00000000005c8947 */ /* 0x000fea0003800000 */
[-C--:B------:R-:W-:Y:S01]  /*2690*/  IABS R7, R104.reuse ;  /* 0x0000006800077213 */ /* 0x080fe20000000000 */
[----:B------:R-:W-:Y:S01]  /*26a0*/  IMAD.MOV.U32 R10, RZ, RZ, RZ ;  /* 0x000000ffff0a7224 */ /* 0x000fe200078e00ff */
[----:B------:R-:W-:Y:S02]  /*26b0*/  IABS R3, R104 ;  /* 0x0000006800037213 */ /* 0x000fe40000000000 */
[----:B------:R-:W1:Y:S01]  /*26c0*/  I2F.RP R9, R7 ;  /* 0x0000000700097306 */ /* 0x000e620000209400 */
[----:B------:R-:W-:Y:S02]  /*26d0*/  IABS R5, R2 ;  /* 0x0000000200057213 */ /* 0x000fe40000000000 */
[----:B------:R-:W-:Y:S02]  /*26e0*/  IADD3 R3, PT, PT, RZ, -R3, RZ ;  /* 0x80000003ff037210 */ /* 0x000fe40007ffe0ff */
[----:B------:R-:W-:-:S03]  /*26f0*/  ISETP.GE.AND P2, PT, R2, RZ, PT ;  /* 0x000000ff0200720c */ /* 0x000fc60003f46270 */
[----:B-1----:R-:W1:Y:S02]  /*2700*/  MUFU.RCP R8, R9 ;  /* 0x0000000900087308 */ /* 0x002e640000001000 */
[----:B-1----:R-:W-:-:S06]  /*2710*/  VIADD R8, R8, 0xffffffe ;  /* 0x0ffffffe08087836 */ /* 0x002fcc0000000000 */
[----:B------:R-:W1:Y:S02]  /*2720*/  F2I.FTZ.U32.TRUNC.NTZ R11, R8 ;  /* 0x00000008000b7305 */ /* 0x000e64000021f000 */
[----:B-1----:R-:W-:-:S04]  /*2730*/  IMAD.MOV R6, RZ, RZ, -R11 ;  /* 0x000000ffff067224 */ /* 0x002fc800078e0a0b */
[----:B------:R-:W-:-:S04]  /*2740*/  IMAD R6, R6, R7, RZ ;  /* 0x0000000706067224 */ /* 0x000fc800078e02ff */
[----:B------:R-:W-:-:S06]  /*2750*/  IMAD.HI.U32 R6, R11, R6, R10 ;  /* 0x000000060b067227 */ /* 0x000fcc00078e000a */
[----:B------:R-:W-:-:S04]  /*2760*/  IMAD.HI.U32 R6, R6, R5, RZ ;  /* 0x0000000506067227 */ /* 0x000fc800078e00ff */
[----:B------:R-:W-:-:S05]  /*2770*/  IMAD R6, R6, R3, R5 ;  /* 0x0000000306067224 */ /* 0x000fca00078e0205 */
[----:B------:R-:W-:-:S13]  /*2780*/  ISETP.GT.U32.AND P1, PT, R7, R6, PT ;  /* 0x000000060700720c */ /* 0x000fda0003f24070 */
[----:B------:R-:W-:Y:S01]  /*2790*/  @!P1 IMAD.IADD R6, R6, 0x1, -R7 ;  /* 0x0000000106069824 */ /* 0x000fe200078e0a07 */
[----:B------:R-:W-:-:S04]  /*27a0*/  ISETP.NE.AND P1, PT, R104, RZ, PT ;  /* 0x000000ff6800720c */ /* 0x000fc80003f25270 */
[----:B------:R-:W-:-:S13]  /*27b0*/  ISETP.GT.U32.AND P3, PT, R7, R6, PT ;  /* 0x000000060700720c */ /* 0x000fda0003f64070 */
[----:B------:R-:W-:-:S05]  /*27c0*/  @!P3 IADD3 R6, PT, PT, R6, -R7, RZ ;  /* 0x800000070606b210 */ /* 0x000fca0007ffe0ff */
[----:B------:R-:W-:-:S05]  /*27d0*/  IMAD.MOV.U32 R3, RZ, RZ, R6 ;  /* 0x000000ffff037224 */ /* 0x000fca00078e0006 */
[----:B------:R-:W-:Y:S02]  /*27e0*/  @!P2 IADD3 R3, PT, PT, -R3, RZ, RZ ;  /* 0x000000ff0303a210 */ /* 0x000fe40007ffe1ff */
[----:B------:R-:W-:-:S07]  /*27f0*/  @!P1 LOP3.LUT R3, RZ, R104, RZ, 0x33, !PT ;  /* 0x00000068ff039212 */ /* 0x000fce00078e33ff */
.L_x_17:
[----:B------:R-:W-:-:S04]  /*2800*/  IADD3 R6, PT, PT, R104, R3, RZ ;  /* 0x0000000368067210 */ /* 0x000fc80007ffe0ff */
[----:B------:R-:W-:-:S13]  /*2810*/  ISETP.GE.AND P1, PT, R157, R6, PT ;  /* 0x000000069d00720c */ /* 0x000fda0003f26270 */
[----:B------:R-:W-:Y:S05]  /*2820*/  @P1 BRA `(.L_x_18) ;  /* 0x0000018000001947 */ /* 0x000fea0003800000 */
[----:B------:R-:W-:Y:S01]  /*2830*/  UMOV UR4, 0xffffffff ;  /* 0xffffffff00047882 */ /* 0x000fe20000000000 */
[----:B------:R-:W-:-:S04]  /*2840*/  LOP3.LUT R155, R155, 0xff, RZ, 0xc0, !PT ;  /* 0x000000ff9b9b7812 */ /* 0x000fc800078ec0ff */
[----:B------:R-:W-:Y:S01]  /*2850*/  LEA R13, R0, R155, 0x8 ;  /* 0x0000009b000d7211 */ /* 0x000fe200078e40ff */
[----:B------:R-:W-:Y:S06]  /*2860*/  BRA.DIV UR4, `(.L_x_19) ;  /* 0x000001aa042c7947 */ /* 0x000fec000b800000 */
[----:B------:R1:W2:Y:S02]  /*2870*/  SHFL.IDX PT, R155, R13, RZ, 0x1f ;  /* 0x00001fff0d9b7589 */ /* 0x0002a400000e0000 */
.L_x_138:
[----:B------:R-:W-:Y:S01]  /*2880*/  ISETP.GE.AND P1, PT, R157, R130, PT ;  /* 0x000000829d00720c */ /* 0x000fe20003f26270 */
[----:B------:R-:W-:Y:S01]  /*2890*/  BSSY.RECONVERGENT B0, `(.L_x_20) ;  /* 0x000001a000007945 */ /* 0x000fe20003800200 */
[----:B------:R-:W-:-:S11]  /*28a0*/  MOV R154, R157 ;  /* 0x0000009d009a7202 */ /* 0x000fd60000000f00 */
[----:B------:R-:W-:Y:S05]  /*28b0*/  @!P1 BRA `(.L_x_21) ;  /* 0x00000000005c9947 */ /* 0x000fea0003800000 */
[-C--:B------:R-:W-:Y:S01]  /*28c0*/  IABS R6, R104.reuse ;  /* 0x0000006800067213 */ /* 0x080fe20000000000 */
[----:B------:R-:W-:Y:S01]  /*28d0*/  IMAD.MOV.U32 R10, RZ, RZ, RZ ;  /* 0x000000ffff0a7224 */ /* 0x000fe200078e00ff */
[----:B------:R-:W-:Y:S02]  /*28e0*/  IABS R0, R104 ;  /* 0x0000006800007213 */ /* 0x000fe40000000000 */
[----:B------:R-:W3:Y:S01]  /*28f0*/  I2F.RP R8, R6 ;  /* 0x0000000600087306 */ /* 0x000ee20000209400 */
[----:B------:R-:W-:Y:S02]  /*2900*/  IABS R3, R157 ;  /* 0x0000009d00037213 */ /* 0x000fe40000000000 */
[----:B------:R-:W-:Y:S02]  /*2910*/  IADD3 R0, PT, PT, RZ, -R0, RZ ;  /* 0x80000000ff007210 */ /* 0x000fe40007ffe0ff */
[----:B------:R-:W-:-:S03]  /*2920*/  ISETP.GE.AND P2, PT, R157, RZ, PT ;  /* 0x000000ff9d00720c */ /* 0x000fc60003f46270 */
[----:B---3--:R-:W3:Y:S02]  /*2930*/  MUFU.RCP R7, R8 ;  /* 0x0000000800077308 */ /* 0x008ee40000001000 */
[----:B---3--:R-:W-:-:S06]  /*2940*/  VIADD R7, R7, 0xffffffe ;  /* 0x0ffffffe07077836 */ /* 0x008fcc0000000000 */
[----:B------:R-:W3:Y:S02]  /*2950*/  F2I.FTZ.U32.TRUNC.NTZ R11, R7 ;  /* 0x00000007000b7305 */ /* 0x000ee4000021f000 */
[----:B---3--:R-:W-:-:S04]  /*2960*/  IMAD.MOV R5, RZ, RZ, -R11 ;  /* 0x000000ffff057224 */ /* 0x008fc800078e0a0b */
        /* <DEDUP_REMOVED lines=9> */
[----:B------:R-:W-:Y:S01]  /*2a00*/  @!P2 IMAD.MOV R3, RZ, RZ, -R3 ;  /* 0x000000ffff03a224 */ /* 0x000fe200078e0a03 */
[----:B------:R-:W-:-:S04]  /*2a10*/  @!P1 LOP3.LUT R3, RZ, R104, RZ, 0x33, !PT ;  /* 0x00000068ff039212 */ /* 0x000fc800078e33ff */
[----:B------:R-:W-:Y:S02]  /*2a20*/  MOV R154, R3 ;  /* 0x00000003009a7202 */ /* 0x000fe40000000f00 */
.L_x_21:
[----:B------:R-:W-:Y:S05]  /*2a30*/  BSYNC.RECONVERGENT B0 ;  /* 0x0000000000007941 */ /* 0x000fea0003800200 */
.L_x_20:
[----:B------:R-:W-:Y:S01]  /*2a40*/  ISETP.NE.AND P1, PT, R4, 0x2, PT ;  /* 0x000000020400780c */ /* 0x000fe20003f25270 */
[----:B--2---:R-:W-:-:S05]  /*2a50*/  IMAD.SHL.U32 R0, R155, 0x20, RZ ;  /* 0x000000209b007824 */ /* 0x004fca00078e00ff */
[----:B------:R-:W-:-:S04]  /*2a60*/  LOP3.LUT R0, R0, 0x1fe0, RZ, 0xc0, !PT ;  /* 0x00001fe000007812 */ /* 0x000fc800078ec0ff */
[----:B------:R-:W-:-:S03]  /*2a70*/  LOP3.LUT R3, R0, 0x1f, R105, 0xf8, !PT ;  /* 0x0000001f00037812 */ /* 0x000fc600078ef869 */
[----:B------:R-:W-:Y:S05]  /*2a80*/  @!P1 BRA `(.L_x_22) ;  /* 0x0000000000149947 */ /* 0x000fea0003800000 */
[----:B------:R-:W-:Y:S02]  /*2a90*/  ISETP.NE.AND P1, PT, R4, 0x1, PT ;  /* 0x000000010400780c */ /* 0x000fe40003f25270 */
[----:B------:R-:W-:-:S11]  /*2aa0*/  MOV R7, RZ ;  /* 0x000000ff00077202 */ /* 0x000fd60000000f00 */
[----:B------:R-:W-:Y:S05]  /*2ab0*/  @P1 BRA `(.L_x_23) ;  /* 0x00000000000c1947 */ /* 0x000fea0003800000 */
[----:B------:R-:W-:Y:S01]  /*2ac0*/  MOV R7, R146 ;  /* 0x0000009200077202 */ /* 0x000fe20000000f00 */
[----:B------:R-:W-:Y:S05]  /*2ad0*/  BRA `(.L_x_23) ;  /* 0x0000000000047947 */ /* 0x000fea0003800000 */
.L_x_22:
[----:B------:R-:W-:Y:S02]  /*2ae0*/  MOV R7, R151 ;  /* 0x0000009700077202 */ /* 0x000fe40000000f00 */
.L_x_23:
[----:B------:R-:W-:Y:S01]  /*2af0*/  MOV R0, RZ ;  /* 0x000000ff00007202 */ /* 0x000fe20000000f00 */
[----:B------:R-:W-:Y:S06]  /*2b00*/  @!P0 BRA `(.L_x_24) ;  /* 0x00000000005c8947 */ /* 0x000fec0003800000 */
[-C--:B------:R-:W-:Y:S01]  /*2b10*/  IABS R6, R104.reuse ;  /* 0x0000006800067213 */ /* 0x080fe20000000000 */
[----:B------:R-:W-:Y:S01]  /*2b20*/  IMAD.MOV.U32 R10, RZ, RZ, RZ ;  /* 0x000000ffff0a7224 */ /* 0x000fe200078e00ff */
[----:B------:R-:W-:Y:S02]  /*2b30*/  IABS R0, R104 ;  /* 0x0000006800007213 */ /* 0x000fe40000000000 */
[----:B------:R-:W2:Y:S01]  /*2b40*/  I2F.RP R9, R6 ;  /* 0x0000000600097306 */ /* 0x000ea20000209400 */
[----:B------:R-:W-:Y:S02]  /*2b50*/  IABS R4, R2 ;  /* 0x0000000200047213 */ /* 0x000fe40000000000 */
[----:B------:R-:W-:Y:S02]  /*2b60*/  IADD3 R0, PT, PT, RZ, -R0, RZ ;  /* 0x80000000ff007210 */ /* 0x000fe40007ffe0ff */
[----:B------:R-:W-:-:S03]  /*2b70*/  ISETP.GE.AND P1, PT, R2, RZ, PT ;  /* 0x000000ff0200720c */ /* 0x000fc60003f26270 */
[----:B--2---:R-:W2:Y:S02]  /*2b80*/  MUFU.RCP R8, R9 ;  /* 0x0000000900087308 */ /* 0x004ea40000001000 */
[----:B--2---:R-:W-:-:S06]  /*2b90*/  VIADD R8, R8, 0xffffffe ;  /* 0x0ffffffe08087836 */ /* 0x004fcc0000000000 */
[----:B------:R-:W2:Y:S02]  /*2ba0*/  F2I.FTZ.U32.TRUNC.NTZ R11, R8 ;  /* 0x00000008000b7305 */ /* 0x000ea4000021f000 */
[----:B--2---:R-:W-:-:S04]  /*2bb0*/  IMAD.MOV R5, RZ, RZ, -R11 ;  /* 0x000000ffff057224 */ /* 0x004fc800078e0a0b */
        /* <DEDUP_REMOVED lines=12> */
.L_x_24:
[----:B------:R-:W-:Y:S01]  /*2c80*/  ISETP.GT.U32.AND P0, PT, R3, 0x7f, PT ;  /* 0x0000007f0300780c */ /* 0x000fe20003f04070 */
[----:B------:R-:W-:Y:S01]  /*2c90*/  BSSY.RECONVERGENT B0, `(.L_x_25) ;  /* 0x000000f000007945 */ /* 0x000fe20003800200 */
[----:B------:R-:W-:-:S11]  /*2ca0*/  IADD3 R147, PT, PT, R0, R7, RZ ;  /* 0x0000000700937210 */ /* 0x000fd60007ffe0ff */
[----:B------:R-:W-:Y:S05]  /*2cb0*/  @P0 BRA `(.L_x_26) ;  /* 0x0000000000300947 */ /* 0x000fea0003800000 */
[----:B------:R-:W-:Y:S02]  /*2cc0*/  IMAD.IADD R5, R3, 0x1, R154 ;  /* 0x0000000103057824 */ /* 0x000fe400078e029a */
[----:B------:R-:W-:-:S03]  /*2cd0*/  IMAD.MOV.U32 R0, RZ, RZ, RZ ;  /* 0x000000ffff007224 */ /* 0x000fc600078e00ff */
[----:B------:R-:W-:-:S13]  /*2ce0*/  ISETP.GE.AND P0, PT, R5, R130, PT ;  /* 0x000000820500720c */ /* 0x000fda0003f06270 */
[----:B------:R-:W-:Y:S01]  /*2cf0*/  @!P0 R2UR UR4, R142 ;  /* 0x000000008e0482ca */ /* 0x000fe200000e0000 */
[----:B------:R-:W-:Y:S01]  /*2d00*/  @!P0 IMAD.WIDE R6, R5, 0x4, R132 ;  /* 0x0000000405068825 */ /* 0x000fe200078e0284 */
[----:B------:R-:W-:-:S13]  /*2d10*/  @!P0 R2UR UR5, R143 ;  /* 0x000000008f0582ca */ /* 0x000fda00000e0000 */
[----:B------:R-:W2:Y:S01]  /*2d20*/  @!P0 LD.E R0, desc[UR4][R6.64] ;  /* 0x0000000406008980 */ /* 0x000ea2000c101900 */
[----:B------:R-:W3:Y:S01]  /*2d30*/  S2UR UR4, SR_CgaCtaId ;  /* 0x00000000000479c3 */ /* 0x000ee20000008800 */
[----:B------:R-:W-:Y:S02]  /*2d40*/  UMOV UR5, 0x400 ;  /* 0x0000040000057882 */ /* 0x000fe40000000000 */
[----:B---3--:R-:W-:-:S06]  /*2d50*/  ULEA UR4, UR4, UR5, 0x18 ;  /* 0x0000000504047291 */ /* 0x008fcc000f8ec0ff */
[----:B------:R-:W-:-:S05]  /*2d60*/  LEA R5, R3, UR4, 0x2 ;  /* 0x0000000403057c11 */ /* 0x000fca000f8e10ff */
[----:B--2---:R2:W-:Y:S02]  /*2d70*/  STS [R5], R0 ;  /* 0x0000000005007388 */ /* 0x0045e40000000800 */
.L_x_26:
[----:B------:R-:W-:Y:S05]  /*2d80*/  BSYNC.RECONVERGENT B0 ;  /* 0x0000000000007941 */ /* 0x000fea0003800200 */
.L_x_25:
[----:B------:R-:W-:Y:S01]  /*2d90*/  UMOV UR4, 0xffffffff ;  /* 0xffffffff00047882 */ /* 0x000fe20000000000 */
[----:B------:R-:W-:Y:S02]  /*2da0*/  MOV R21, 0x1000 ;  /* 0x0000100000157802 */ /* 0x000fe40000000f00 */
[----:B-1----:R-:W-:Y:S01]  /*2db0*/  VIADDMNMX R13, R130, -R154, 0x80, PT ;  /* 0x00000080820d7446 */ /* 0x002fe2000380099a */
[----:B------:R-:W-:Y:S06]  /*2dc0*/  BRA.DIV UR4, `(.L_x_27) ;  /* 0x000001a204fc7947 */ /* 0x000fec000b800000 */
[----:B------:R1:W3:Y:S04]  /*2dd0*/  SHFL.IDX PT, R156, R13, RZ, 0x1f ;  /* 0x00001fff0d9c7589 */ /* 0x0002e800000e0000 */
[----:B------:R1:W4:Y:S02]  /*2de0*/  SHFL.IDX PT, R153, R150, RZ, 0x1f ;  /* 0x00001fff96997589 */ /* 0x00032400000e0000 */
.L_x_142:
[----:B--2---:R-:W-:Y:S01]  /*2df0*/  SHF.R.U32.HI R0, RZ, 0x5, R3 ;  /* 0x00000005ff007819 */ /* 0x004fe20000011603 */
[----:B------:R-:W-:Y:S01]  /*2e00*/  USHF.R.S32.HI UR6, URZ, 0x1f, UR39 ;  /* 0x0000001fff067899 */ /* 0x000fe20008011427 */
[----:B------:R-:W-:Y:S01]  /*2e10*/  SHF.R.U32.HI R227, RZ, 0x3, R115 ;  /* 0x00000003ffe37819 */ /* 0x000fe20000011673 */
[----:B------:R-:W2:Y:S01]  /*2e20*/  S2R R14, SR_CgaCtaId ;  /* 0x00000000000e7919 */ /* 0x000ea20000008800 */
[----:B------:R-:W-:Y:S01]  /*2e30*/  USHF.R.S32.HI UR4, URZ, 0x1f, UR40 ;  /* 0x0000001fff047899 */ /* 0x000fe20008011428 */
[----:B------:R-:W-:Y:S01]  /*2e40*/  IMAD.MOV.U32 R18, RZ, RZ, R112 ;  /* 0x000000ffff127224 */ /* 0x000fe200078e0070 */
[----:B------:R-:W-:Y:S01]  /*2e50*/  ULEA.HI UR6, UR6, UR39, URZ, 0x5 ;  /* 0x0000002706067291 */ /* 0x000fe2000f8f28ff */
[C-C-:B------:R-:W-:Y:S01]  /*2e60*/  IMAD R16, R0.reuse, 0x8, R227.reuse ;  /* 0x0000000800107824 */ /* 0x140fe200078e02e3 */
[----:B------:R-:W-:Y:S01]  /*2e70*/  UIADD3 UR5, UPT, UPT, UR39, -0x1, URZ ;  /* 0xffffffff27057890 */ /* 0x000fe2000fffe0ff */
[----:B------:R-:W-:Y:S01]  /*2e80*/  IMAD R5, R0, 0x10, R227 ;  /* 0x0000001000057824 */ /* 0x000fe200078e02e3 */
[----:B------:R-:W-:Y:S01]  /*2e90*/  ULOP3.LUT UR6, UR6, 0xffffffe0, URZ, 0xc0, !UPT ;  /* 0xffffffe006067892 */ /* 0x000fe2000f8ec0ff */
[C---:B------:R-:W-:Y:S01]  /*2ea0*/  VIADD R0, R16.reuse, 0x4 ;  /* 0x0000000410007836 */ /* 0x040fe20000000000 */
[-C--:B----4-:R-:W-:Y:S01]  /*2eb0*/  ISETP.GE.AND P2, PT, R16, R153.reuse, PT ;  /* 0x000000991000720c */ /* 0x090fe20003f46270 */
[C---:B------:R-:W-:Y:S01]  /*2ec0*/  VIADD R9, R5.reuse, 0x4 ;  /* 0x0000000405097836 */ /* 0x040fe20000000000 */
[CC--:B---3--:R-:W-:Y:S01]  /*2ed0*/  ISETP.GE.AND P1, PT, R5.reuse, R156.reuse, PT ;  /* 0x0000009c0500720c */ /* 0x0c8fe20003f26270 */
[C---:B------:R-:W-:Y:S01]  /*2ee0*/  VIADD R7, R5.reuse, 0x8 ;  /* 0x0000000805077836 */ /* 0x040fe20000000000 */
[----:B------:R-:W-:Y:S01]  /*2ef0*/  ISETP.GE.AND P6, PT, R0, R153, PT ;  /* 0x000000990000720c */ /* 0x000fe20003fc6270 */
[----:B------:R-:W-:Y:S01]  /*2f00*/  VIADD R3, R5, 0xc ;  /* 0x0000000c05037836 */ /* 0x000fe20000000000 */
[-C--:B------:R-:W-:Y:S01]  /*2f10*/  ISETP.GE.AND P5, PT, R9, R156.reuse, PT ;  /* 0x0000009c0900720c */ /* 0x080fe20003fa6270 */
[----:B------:R-:W-:Y:S01]  /*2f20*/  UIADD3 UR6, UPT, UPT, UR39, -UR6, URZ ;  /* 0x8000000627067290 */ /* 0x000fe2000fffe0ff */
[-C--:B------:R-:W-:Y:S01]  /*2f30*/  ISETP.GE.AND P3, PT, R7, R156.reuse, PT ;  /* 0x0000009c0700720c */ /* 0x080fe20003f66270 */
[----:B------:R-:W-:Y:S01]  /*2f40*/  UISETP.GE.U32.AND UP1, UPT, UR5, 0x20, UPT ;  /* 0x000000200500788c */ /* 0x000fe2000bf26070 */
[----:B------:R-:W-:Y:S01]  /*2f50*/  ISETP.GE.AND P0, PT, R3, R156, PT ;  /* 0x0000009c0300720c */ /* 0x000fe20003f06270 */
[----:B------:R-:W-:Y:S01]  /*2f60*/  UISETP.NE.AND UP0, UPT, UR6, URZ, UPT ;  /* 0x000000ff0600728c */ /* 0x000fe2000bf05270 */
[----:B------:R-:W-:Y:S01]  /*2f70*/  SEL R0, RZ, 0x1, P1 ;  /* 0x00000001ff007807 */ /* 0x000fe20000800000 */
[----:B------:R-:W-:Y:S01]  /*2f80*/  IMAD.MOV.U32 R19, RZ, RZ, RZ ;  /* 0x000000ffff137224 */ /* 0x000fe200078e00ff */
[----:B------:R-:W-:Y:S01]  /*2f90*/  SEL R7, RZ, 0x2, P5 ;  /* 0x00000002ff077807 */ /* 0x000fe20002800000 */
[----:B------:R-:W3:Y:S01]  /*2fa0*/  S2R R102, SR_TID.X ;  /* 0x0000000000667919 */ /* 0x000ee20000002100 */
[----:B------:R-:W-:Y:S01]  /*2fb0*/  SEL R4, RZ, 0x4, P3 ;  /* 0x00000004ff047807 */ /* 0x000fe20001800000 */
[----:B------:R-:W-:Y:S01]  /*2fc0*/  IMAD.WIDE.U32 R8, R16, UR40, R18 ;  /* 0x0000002810087c25 */ /* 0x000fe2000f8e0012 */
[----:B------:R-:W-:Y:S01]  /*2fd0*/  SEL R3, RZ, 0x1, P2 ;  /* 0x00000001ff037807 */ /* 0x000fe20001000000 */
[----:B------:R-:W4:Y:S01]  /*2fe0*/  LDC R231, c[0x0][0x424] ;  /* 0x00010900ffe77b82 */ /* 0x000f220000000800 */
[----:B------:R-:W-:Y:S01]  /*2ff0*/  SEL R12, RZ, 0x2, P6 ;  /* 0x00000002ff0c7807 */ /* 0x000fe20003000000 */
[----:B------:R-:W-:Y:S01]  /*3000*/  IMAD.SHL.U32 R181, R113, 0x4, RZ ;  /* 0x0000000471b57824 */ /* 0x000fe200078e00ff */
[----:B------:R-:W-:Y:S01]  /*3010*/  IADD3 R4, PT, PT, R4, R7, R0 ;  /* 0x0000000704047210 */ /* 0x000fe20007ffe000 */
[----:B------:R-:W-:Y:S01]  /*3020*/  IMAD R0, R16, UR4, RZ ;  /* 0x0000000410007c24 */ /* 0x000fe2000f8e02ff */
[----:B------:R-:W-:Y:S01]  /*3030*/  USEL UR4, UR6, 0x20, UP0 ;  /* 0x0000002006047887 */ /* 0x000fe20008000000 */
[----:B------:R-:W-:Y:S01]  /*3040*/  IMAD.IADD R12, R3, 0x1, R12 ;  /* 0x00000001030c7824 */ /* 0x000fe200078e020c */
[----:B------:R-:W-:Y:S01]  /*3050*/  PLOP3.LUT P1, PT, PT, PT, UP1, 0x80, 0x8 ;  /* 0x000000000008781c */ /* 0x000fe20003f2f018 */
[----:B------:R-:W-:Y:S01]  /*3060*/  IMAD R3, R152, UR40, RZ ;  /* 0x0000002898037c24 */ /* 0x000fe2000f8e02ff */
[----:B------:R-:W-:Y:S01]  /*3070*/  UISETP.LT.AND UP0, UPT, UR39, UR4, UPT ;  /* 0x000000042700728c */ /* 0x000fe2000bf01270 */
[----:B------:R-:W-:Y:S01]  /*3080*/  MOV R7, 0x400 ;  /* 0x0000040000077802 */ /* 0x000fe20000000f00 */
[----:B------:R-:W-:Y:S01]  /*3090*/  IMAD.IADD R0, R9, 0x1, R0 ;  /* 0x0000000109007824 */ /* 0x000fe200078e0200 */
[----:B------:R-:W-:Y:S01]  /*30a0*/  SEL R12, R12, RZ, P1 ;  /* 0x000000ff0c0c7207 */ /* 0x000fe20000800000 */
[----:B------:R-:W-:Y:S01]  /*30b0*/  IMAD.WIDE R10, R3, 0x4, R160 ;  /* 0x00000004030a7825 */ /* 0x000fe200078e02a0 */
[----:B------:R-:W-:Y:S01]  /*30c0*/  USEL UR5, UR39, UR4, UP0 ;  /* 0x0000000427057287 */ /* 0x000fe20008000000 */
[----:B--2---:R-:W-:-:S02]  /*30d0*/  LEA R14, R14, R7, 0x18 ;  /* 0x000000070e0e7211 */ /* 0x004fc400078ec0ff */
[----:B------:R-:W-:Y:S01]  /*30e0*/  CS2R R36, SRZ ;  /* 0x0000000000247805 */ /* 0x000fe2000001ff00 */
[----:B------:R-:W-:Y:S01]  /*30f0*/  IMAD.SHL.U32 R2, R12, 0x10, RZ ;  /* 0x000000100c027824 */ /* 0x000fe200078e00ff */
[C---:B------:R-:W-:Y:S01]  /*3100*/  LEA R6, P1, R8.reuse, R10, 0x2 ;  /* 0x0000000a08067211 */ /* 0x040fe200078210ff */
[----:B------:R-:W-:Y:S01]  /*3110*/  IMAD.U32 R228, RZ, RZ, UR40 ;  /* 0x00000028ffe47e24 */ /* 0x000fe2000f8e00ff */
[----:B------:R-:W-:Y:S01]  /*3120*/  SEL R3, RZ, 0x8, P0 ;  /* 0x00000008ff037807 */ /* 0x000fe20000000000 */
[----:B------:R-:W-:Y:S01]  /*3130*/  IMAD.U32 R190, RZ, RZ, UR4 ;  /* 0x00000004ffbe7e24 */ /* 0x000fe2000f8e00ff */
[----:B------:R-:W-:Y:S01]  /*3140*/  LEA.HI.X R7, R8, R11, R0, 0x2, P1 ;  /* 0x0000000b08077211 */ /* 0x000fe200008f1400 */
[----:B------:R-:W-:Y:S01]  /*3150*/  IMAD.SHL.U32 R8, R12, 0x8, RZ ;  /* 0x000000080c087824 */ /* 0x000fe200078e00ff */
[----:B------:R-:W-:Y:S01]  /*3160*/  ISETP.GE.AND P1, PT, R112, UR5, PT ;  /* 0x0000000570007c0c */ /* 0x000fe2000bf26270 */
[----:B------:R-:W-:Y:S01]  /*3170*/  IMAD.IADD R0, R4, 0x1, R3 ;  /* 0x0000000104007824 */ /* 0x000fe200078e0203 */
[----:B------:R-:W-:Y:S01]  /*3180*/  LOP3.LUT P4, RZ, R2, 0x10, RZ, 0xc0, !PT ;  /* 0x0000001002ff7812 */ /* 0x000fe2000788c0ff */
[----:B------:R-:W-:Y:S01]  /*3190*/  UIADD3 UR5, UPT, UPT, UR39, 0x3e, URZ ;  /* 0x0000003e27057890 */ /* 0x000fe2000fffe0ff */
[----:B------:R-:W-:Y:S01]  /*31a0*/  SEL R10, RZ, 0x2, P1 ;  /* 0x00000002ff0a7807 */ /* 0x000fe20000800000 */
[----:B------:R-:W-:Y:S01]  /*31b0*/  IMAD.WIDE R228, R228, 0x10, RZ ;  /* 0x00000010e4e47825 */ /* 0x000fe200078e02ff */
[----:B------:R-:W-:Y:S01]  /*31c0*/  PLOP3.LUT P2, PT, PT, PT, UP1, 0x80, 0x8 ;  /* 0x000000000008781c */ /* 0x000fe20003f4f018 */
[----:B------:R-:W-:Y:S01]  /*31d0*/  UISETP.GE.U32.AND UP0, UPT, UR5, 0x3f, UPT ;  /* 0x0000003f0500788c */ /* 0x000fe2000bf06070 */
[C---:B------:R-:W-:Y:S01]  /*31e0*/  SEL R2, R10.reuse, RZ, !P6 ;  /* 0x000000ff0a027207 */ /* 0x040fe20007000000 */
[----:B----4-:R-:W-:Y:S01]  /*31f0*/  IMAD.WIDE R232, R231, 0x10, RZ ;  /* 0x00000010e7e87825 */ /* 0x010fe200078e02ff */
[----:B------:R-:W-:-:S02]  /*3200*/  SEL R10, R10, RZ, !P5 ;  /* 0x000000ff0a0a7207 */ /* 0x000fc40006800000 */
[----:B------:R-:W-:Y:S02]  /*3210*/  CS2R R38, SRZ ;  /* 0x0000000000267805 */ /* 0x000fe4000001ff00 */
[----:B------:R-:W-:Y:S01]  /*3220*/  ISETP.LT.AND P5, PT, R16, R153, !P1 ;  /* 0x000000991000720c */ /* 0x000fe20004fa1270 */
[----:B------:R-:W-:Y:S01]  /*3230*/  IMAD.WIDE R190, R190, 0x4, R6 ;  /* 0x00000004bebe7825 */ /* 0x000fe200078e0206 */
[----:B------:R-:W-:Y:S02]  /*3240*/  SEL R0, R0, RZ, P2 ;  /* 0x000000ff00007207 */ /* 0x000fe40001000000 */
[----:B------:R-:W-:Y:S02]  /*3250*/  CS2R R32, SRZ ;  /* 0x0000000000207805 */ /* 0x000fe4000001ff00 */
[----:B------:R-:W-:Y:S01]  /*3260*/  SEL R3, RZ, 0x1, !P5 ;  /* 0x00000001ff037807 */ /* 0x000fe20006800000 */
[----:B------:R-:W-:Y:S01]  /*3270*/  VIADD R184, R14, 0x6200 ;  /* 0x000062000eb87836 */ /* 0x000fe20000000000 */
[----:B------:R-:W-:Y:S01]  /*3280*/  ISETP.LT.AND P2, PT, R5, R156, !P1 ;  /* 0x0000009c0500720c */ /* 0x000fe20004f41270 */
[C---:B------:R-:W-:Y:S01]  /*3290*/  IMAD.SHL.U32 R4, R0.reuse, 0x10, RZ ;  /* 0x0000001000047824 */ /* 0x040fe200078e00ff */
[----:B------:R-:W-:Y:S01]  /*32a0*/  SEL R9, RZ, 0x4, P1 ;  /* 0x00000004ff097807 */ /* 0x000fe20000800000 */
[----:B------:R-:W-:Y:S01]  /*32b0*/  IMAD.IADD R2, R3, 0x1, R2 ;  /* 0x0000000103027824 */ /* 0x000fe200078e0202 */
[----:B------:R-:W-:Y:S01]  /*32c0*/  PLOP3.LUT P5, PT, PT, PT, UP0, 0x80, 0x8 ;  /* 0x000000000008781c */ /* 0x000fe20003faf008 */
[----:B------:R-:W-:Y:S01]  /*32d0*/  IMAD.SHL.U32 R3, R0, 0x8, RZ ;  /* 0x0000000800037824 */ /* 0x000fe200078e00ff */
[----:B------:R-:W-:Y:S01]  /*32e0*/  SEL R9, R9, RZ, !P3 ;  /* 0x000000ff09097207 */ /* 0x000fe20005800000 */
[----:B------:R-:W-:Y:S01]  /*32f0*/  VIADD R180, R14, 0x200 ;  /* 0x000002000eb47836 */ /* 0x000fe20000000000 */
[----:B------:R-:W-:-:S02]  /*3300*/  SEL R11, RZ, 0x1, !P2 ;  /* 0x00000001ff0b7807 */ /* 0x000fc40005000000 */
[----:B------:R-:W-:Y:S02]  /*3310*/  CS2R R34, SRZ ;  /* 0x0000000000227805 */ /* 0x000fe4000001ff00 */
[----:B------:R-:W-:Y:S02]  /*3320*/  LOP3.LUT P2, RZ, R4, 0x10, RZ, 0xc0, !PT ;  /* 0x0000001004ff7812 */ /* 0x000fe4000784c0ff */
[----:B------:R-:W-:Y:S02]  /*3330*/  CS2R R28, SRZ ;  /* 0x00000000001c7805 */ /* 0x000fe4000001ff00 */
[----:B------:R-:W-:Y:S02]  /*3340*/  SEL R4, R2, RZ, P5 ;  /* 0x000000ff02047207 */ /* 0x000fe40002800000 */
[----:B------:R-:W-:Y:S02]  /*3350*/  CS2R R30, SRZ ;  /* 0x00000000001e7805 */ /* 0x000fe4000001ff00 */
[----:B------:R-:W-:-:S02]  /*3360*/  IADD3 R9, PT, PT, R9, R10, R11 ;  /* 0x0000000a09097210 */ /* 0x000fc40007ffe00b */
[----:B------:R-:W-:Y:S02]  /*3370*/  CS2R R26, SRZ ;  /* 0x00000000001a7805 */ /* 0x000fe4000001ff00 */
[----:B---3--:R-:W-:Y:S01]  /*3380*/  LOP3.LUT R185, R227, 0x3, R102, 0x78, !PT ;  /* 0x00000003e3b97812 */ /* 0x008fe200078e7866 */
[C---:B------:R-:W-:Y:S01]  /*3390*/  IMAD.SHL.U32 R2, R4.reuse, 0x10, RZ ;  /* 0x0000001004027824 */ /* 0x040fe200078e00ff */
[----:B------:R-:W-:Y:S01]  /*33a0*/  LOP3.LUT R10, R181, 0x10, RZ, 0xc, !PT ;  /* 0x00000010b50a7812 */ /* 0x000fe200078e0cff */
[----:B------:R-:W-:Y:S01]  /*33b0*/  IMAD.SHL.U32 R4, R4, 0x8, RZ ;  /* 0x0000000804047824 */ /* 0x000fe200078e00ff */
[----:B------:R-:W-:Y:S02]  /*33c0*/  LOP3.LUT P3, RZ, R8, 0x10, RZ, 0xc0, !PT ;  /* 0x0000001008ff7812 */ /* 0x000fe4000786c0ff */
[----:B------:R-:W-:Y:S01]  /*33d0*/  SEL R8, RZ, 0x8, P1 ;  /* 0x00000008ff087807 */ /* 0x000fe20000800000 */
[----:B------:R-:W-:Y:S01]  /*33e0*/  IMAD R10, R185, 0x4, R10 ;  /* 0x00000004b90a7824 */ /* 0x000fe200078e020a */
[----:B------:R-:W-:-:S02]  /*33f0*/  LOP3.LUT P6, RZ, R2, 0x10, RZ, 0xc0, !PT ;  /* 0x0000001002ff7812 */ /* 0x000fc400078cc0ff */
[----:B------:R-:W-:Y:S01]  /*3400*/  SEL R8, R8, RZ, !P0 ;  /* 0x000000ff08087207 */ /* 0x000fe20004000000 */
[----:B------:R-:W-:Y:S01]  /*3410*/  VIADD R10, R10, 0x180 ;  /* 0x000001800a0a7836 */ /* 0x000fe20000000000 */
[----:B------:R-:W-:Y:S02]  /*3420*/  LOP3.LUT R185, R185, 0x4, R102, 0xf8, !PT ;  /* 0x00000004b9b97812 */ /* 0x000fe400078ef866 */
[----:B------:R-:W-:Y:S01]  /*3430*/  SHF.R.S32.HI R2, RZ, 0x1f, R231 ;  /* 0x0000001fff027819 */ /* 0x000fe200000114e7 */
[----:B------:R-:W-:Y:S01]  /*3440*/  IMAD R23, R5, 0x60, R10 ;  /* 0x0000006005177824 */ /* 0x000fe200078e020a */
[----:B------:R-:W-:Y:S01]  /*3450*/  LOP3.LUT P1, RZ, R3, 0x10, RZ, 0xc0, !PT ;  /* 0x0000001003ff7812 */ /* 0x000fe2000782c0ff */
[----:B------:R-:W-:Y:S01]  /*3460*/  IMAD.IADD R3, R9, 0x1, R8 ;  /* 0x0000000109037824 */ /* 0x000fe200078e0208 */
[----:B------:R-:W-:Y:S01]  /*3470*/  R2UR UR6, R142 ;  /* 0x000000008e0672ca */ /* 0x000fe200000e0000 */
[----:B------:R-:W-:Y:S01]  /*3480*/  IMAD R187, R16, 0x18, R185 ;  /* 0x0000001810bb7824 */ /* 0x000fe200078e02b9 */
[----:B------:R-:W-:Y:S01]  /*3490*/  R2UR UR7, R143 ;  /* 0x000000008f0772ca */ /* 0x000fe200000e0000 */
[----:B------:R-:W-:Y:S01]  /*34a0*/  IMAD.WIDE.U32 R8, R5, R231, R18 ;  /* 0x000000e705087225 */ /* 0x000fe200078e0012 */
[----:B------:R-:W-:-:S02]  /*34b0*/  PLOP3.LUT P5, PT, PT, PT, UP0, 0x80, 0x8 ;  /* 0x000000000008781c */ /* 0x000fc40003faf008 */
[----:B------:R-:W-:Y:S01]  /*34c0*/  LOP3.LUT P0, RZ, R4, 0x10, RZ, 0xc0, !PT ;  /* 0x0000001004ff7812 */ /* 0x000fe2000780c0ff */
[----:B------:R-:W-:Y:S01]  /*34d0*/  IMAD R185, R5, 0x18, R185 ;  /* 0x0000001805b97824 */ /* 0x000fe200078e02b9 */
[----:B------:R-:W-:Y:S01]  /*34e0*/  SEL R3, R3, RZ, P5 ;  /* 0x000000ff03037207 */ /* 0x000fe20002800000 */
[----:B------:R-:W-:Y:S01]  /*34f0*/  IMAD R2, R2, R5, RZ ;  /* 0x0000000502027224 */ /* 0x000fe200078e02ff */
[----:B------:R-:W-:Y:S01]  /*3500*/  R2UR UR10, R142 ;  /* 0x000000008e0a72ca */ /* 0x000fe200000e0000 */
[----:B------:R-:W-:Y:S01]  /*3510*/  IMAD R5, R154, R231, RZ ;  /* 0x000000e79a057224 */ /* 0x000fe200078e02ff */
[----:B------:R-:W-:Y:S01]  /*3520*/  R2UR UR11, R143 ;  /* 0x000000008f0b72ca */ /* 0x000fe200000e0000 */
[----:B------:R-:W-:Y:S01]  /*3530*/  IMAD R15, R16, 0x60, R10 ;  /* 0x00000060100f7824 */ /* 0x000fe200078e020a */
[----:B------:R-:W-:Y:S01]  /*3540*/  R2UR UR8, R142 ;  /* 0x000000008e0872ca */ /* 0x000fe200000e0000 */
[----:B------:R-:W-:Y:S01]  /*3550*/  IMAD.WIDE R10, R5, 0x4, R138 ;  /* 0x00000004050a7825 */ /* 0x000fe200078e028a */
[----:B------:R-:W-:-:S02]  /*3560*/  R2UR UR9, R143 ;  /* 0x000000008f0972ca */ /* 0x000fc400000e0000 */
[----:B------:R-:W-:Y:S01]  /*3570*/  R2UR UR12, R142 ;  /* 0x000000008e0c72ca */ /* 0x000fe200000e0000 */
[----:B------:R-:W-:Y:S01]  /*3580*/  IMAD.IADD R2, R9, 0x1, R2 ;  /* 0x0000000109027824 */ /* 0x000fe200078e0202 */
[C---:B------:R-:W-:Y:S01]  /*3590*/  LEA R10, P5, R8.reuse, R10, 0x2 ;  /* 0x0000000a080a7211 */ /* 0x040fe200078a10ff */
[----:B------:R-:W-:Y:S01]  /*35a0*/  IMAD R5, R187, 0x10, R14 ;  /* 0x00000010bb057824 */ /* 0x000fe200078e020e */
[----:B------:R-:W-:Y:S01]  /*35b0*/  R2UR UR13, R143 ;  /* 0x000000008f0d72ca */ /* 0x000fe200000e0000 */
[C---:B------:R-:W-:Y:S01]  /*35c0*/  IMAD.SHL.U32 R4, R3.reuse, 0x10, RZ ;  /* 0x0000001003047824 */ /* 0x040fe200078e00ff */
[----:B------:R-:W-:Y:S01]  /*35d0*/  LEA.HI.X R11, R8, R11, R2, 0x2, P5 ;  /* 0x0000000b080b7211 */ /* 0x000fe200028f1402 */
[----:B------:R-:W-:Y:S01]  /*35e0*/  IMAD.SHL.U32 R2, R3, 0x8, RZ ;  /* 0x0000000803027824 */ /* 0x000fe200078e00ff */
[----:B------:R-:W-:Y:S01]  /*35f0*/  IADD3 R24, P5, PT, R228, R6, RZ ;  /* 0x00000006e4187210 */ /* 0x000fe20007fbe0ff */
[----:B------:R-:W-:Y:S01]  /*3600*/  @!PT LDS RZ, [RZ] ;  /* 0x00000000fffff984 */ /* 0x000fe20000000800 */
[----:B------:R-:W-:Y:S01]  /*3610*/  @!PT LDS RZ, [RZ] ;  /* 0x00000000fffff984 */ /* 0x000fe20000000800 */
[----:B------:R-:W-:Y:S01]  /*3620*/  @!PT LDS RZ, [RZ] ;  /* 0x00000000fffff984 */ /* 0x000fe20000000800 */
[----:B------:R2:W-:Y:S01]  /*3630*/  LDGSTS.E.BYPASS.LTC128B.128 [R5+0x200], desc[UR6][R6.64], P6 ;  /* 0x0020000006057fae */ /* 0x0005e2000b181a06 */
[----:B------:R-:W-:Y:S01]  /*3640*/  LOP3.LUT P6, RZ, R4, 0x10, RZ, 0xc0, !PT ;  /* 0x0000001004ff7812 */ /* 0x000fe200078cc0ff */
[--C-:B------:R-:W-:Y:S01]  /*3650*/  IMAD R4, R15, 0x4, R14.reuse ;  /* 0x000000040f047824 */ /* 0x100fe200078e020e */
[----:B------:R-:W-:Y:S01]  /*3660*/  R2UR UR5, R143 ;  /* 0x000000008f0572ca */ /* 0x000fe200000e0000 */
[----:B------:R-:W-:Y:S01]  /*3670*/  IMAD.X R25, R229, 0x1, R7, P5 ;  /* 0x00000001e5197824 */ /* 0x000fe200028e0607 */
[----:B------:R-:W-:Y:S01]  /*3680*/  LOP3.LUT P5, RZ, R2, 0x10, RZ, 0xc0, !PT ;  /* 0x0000001002ff7812 */ /* 0x000fe200078ac0ff */
[----:B------:R-:W-:Y:S01]  /*3690*/  IMAD R2, R185, 0x10, R14 ;  /* 0x00000010b9027824 */ /* 0x000fe200078e020e */
[----:B------:R-:W-:Y:S01]  /*36a0*/  SHF.R.U32.HI R188, RZ, 0x1, R155 ;  /* 0x00000001ffbc7819 */ /* 0x000fe2000001169b */
[----:B------:R-:W-:Y:S01]  /*36b0*/  IMAD.WIDE R230, R231, -0x30, RZ ;  /* 0xffffffd0e7e67825 */ /* 0x000fe200078e02ff */
[----:B------:R-:W-:Y:S01]  /*36c0*/  LDGSTS.E.BYPASS.LTC128B.128 [R4+0x200], desc[UR10][R24.64], P0 ;  /* 0x0020000018047fae */ /* 0x000fe20008181a0a */
[----:B------:R-:W-:-:S02]  /*36d0*/  IADD3 R16, P0, PT, R232, R10, RZ ;  /* 0x0000000ae8107210 */ /* 0x000fc40007f1e0ff */
[----:B------:R-:W-:Y:S01]  /*36e0*/  LOP3.LUT R188, R188, 0x3, RZ, 0xc0, !PT ;  /* 0x00000003bcbc7812 */ /* 0x000fe200078ec0ff */
[----:B------:R-:W-:Y:S01]  /*36f0*/  IMAD R185, R185, 0x10, R184 ;  /* 0x00000010b9b97824 */ /* 0x000fe200078e02b8 */
[----:B------:R3:W-:Y:S01]  /*3700*/  LDGSTS.E.BYPASS.LTC128B.128 [R2+0x6200], desc[UR8][R10.64], P6 ;  /* 0x062000000a027fae */ /* 0x0007e2000b181a08 */
[----:B------:R-:W-:Y:S01]  /*3710*/  IMAD.X R17, R233, 0x1, R11, P0 ;  /* 0x00000001e9117824 */ /* 0x000fe200000e060b */
[----:B------:R-:W-:Y:S01]  /*3720*/  IADD3 R18, P0, PT, R232, R16, RZ ;  /* 0x00000010e8127210 */ /* 0x000fe20007f1e0ff */
[--C-:B------:R-:W-:Y:S01]  /*3730*/  IMAD R187, R187, 0x10, R180.reuse ;  /* 0x00000010bbbb7824 */ /* 0x100fe200078e02b4 */
[----:B------:R-:W-:Y:S01]  /*3740*/  LOP3.LUT R189, R155, 0x1, RZ, 0xc0, !PT ;  /* 0x000000019bbd7812 */ /* 0x000fe200078ec0ff */
[----:B------:R-:W-:Y:S02]  /*3750*/  IMAD R186, R15, 0x4, R180 ;  /* 0x000000040fba7824 */ /* 0x000fe400078e02b4 */
[----:B------:R-:W-:Y:S02]  /*3760*/  IMAD.X R19, R233, 0x1, R17, P0 ;  /* 0x00000001e9137824 */ /* 0x000fe400000e0611 */
[----:B--2---:R-:W-:-:S02]  /*3770*/  IMAD.U32 R6, RZ, RZ, UR4 ;  /* 0x00000004ff067e24 */ /* 0x004fc4000f8e00ff */
[----:B------:R-:W-:Y:S02]  /*3780*/  IMAD R7, R23, 0x4, R14 ;  /* 0x0000000417077824 */ /* 0x000fe400078e020e */
[----:B------:R-:W-:-:S03]  /*3790*/  IMAD.WIDE R8, R6, 0x4, R24 ;  /* 0x0000000406087825 */ /* 0x000fc600078e0218 */
[----:B------:R2:W-:Y:S01]  /*37a0*/  LDGSTS.E.BYPASS.LTC128B.128 [R7+0x6200], desc[UR6][R16.64], P5 ;  /* 0x0620000010077fae */ /* 0x0005e2000a981a06 */
[C---:B------:R-:W-:Y:S02]  /*37b0*/  IMAD.SHL.U32 R6, R3.reuse, 0x4, RZ ;  /* 0x0000000403067824 */ /* 0x040fe400078e00ff */
[----:B------:R-:W-:-:S03]  /*37c0*/  IMAD.SHL.U32 R3, R3, 0x2, RZ ;  /* 0x0000000203037824 */ /* 0x000fc600078e00ff */
[----:B------:R-:W-:Y:S01]  /*37d0*/  LOP3.LUT P6, RZ, R6, 0x10, RZ, 0xc0, !PT ;  /* 0x0000001006ff7812 */ /* 0x000fe200078cc0ff */
[----:B------:R-:W-:Y:S01]  /*37e0*/  IMAD.SHL.U32 R6, R0, 0x4, RZ ;  /* 0x0000000400067824 */ /* 0x000fe200078e00ff */
[----:B------:R-:W-:Y:S01]  /*37f0*/  LOP3.LUT P5, RZ, R3, 0x10, RZ, 0xc0, !PT ;  /* 0x0000001003ff7812 */ /* 0x000fe200078ac0ff */
[----:B------:R-:W-:Y:S01]  /*3800*/  IMAD.U32 R3, RZ, RZ, UR4 ;  /* 0x00000004ff037e24 */ /* 0x000fe2000f8e00ff */
[----:B---3--:R-:W-:Y:S02]  /*3810*/  IADD3 R10, P0, PT, R232, R18, RZ ;  /* 0x00000012e80a7210 */ /* 0x008fe40007f1e0ff */
[----:B------:R-:W-:Y:S01]  /*3820*/  R2UR UR4, R142 ;  /* 0x000000008e0472ca */ /* 0x000fe200000e0000 */
[----:B------:R-:W-:-:S04]  /*3830*/  IMAD.WIDE R24, R3, 0x4, R230 ;  /* 0x0000000403187825 */ /* 0x000fc800078e02e6 */
[----:B------:R-:W-:Y:S01]  /*3840*/  IMAD.X R11, R233, 0x1, R19, P0 ;  /* 0x00000001e90b7824 */ /* 0x000fe200000e0613 */
[----:B------:R-:W-:Y:S01]  /*3850*/  LOP3.LUT P0, RZ, R6, 0x10, RZ, 0xc0, !PT ;  /* 0x0000001006ff7812 */ /* 0x000fe2000780c0ff */
[----:B------:R3:W-:Y:S04]  /*3860*/  LDGSTS.E.BYPASS.LTC128B.128 [R2+0x6e00], desc[UR10][R18.64], P6 ;  /* 0x06e0000012027fae */ /* 0x0007e8000b181a0a */
[----:B------:R-:W-:Y:S01]  /*3870*/  LDGSTS.E.BYPASS.LTC128B.128 [R7+0x6e00], desc[UR8][R10.64], P5 ;  /* 0x06e000000a077fae */ /* 0x000fe2000a981a08 */
[----:B------:R-:W-:Y:S01]  /*3880*/  IADD3 R24, P5, PT, R24, R10, RZ ;  /* 0x0000000a18187210 */ /* 0x000fe20007fbe0ff */
[----:B--2---:R-:W-:Y:S02]  /*3890*/  IMAD.WIDE R16, R3, 0x4, R16 ;  /* 0x0000000403107825 */ /* 0x004fe400078e0210 */
[----:B------:R-:W0:Y:S02]  /*38a0*/  LDGDEPBAR ;  /* 0x00000000000079af */ /* 0x000e240000000000 */
[----:B------:R-:W-:-:S02]  /*38b0*/  IMAD.SHL.U32 R3, R0, 0x2, RZ ;  /* 0x0000000200037824 */ /* 0x000fc400078e00ff */
[----:B------:R2:W-:Y:S01]  /*38c0*/  LDGSTS.E.BYPASS.LTC128B.128 [R5+0x280], desc[UR6][R190.64], P4 ;  /* 0x00280000be057fae */ /* 0x0005e2000a181a06 */
[----:B------:R-:W-:Y:S02]  /*38d0*/  IMAD.X R25, R25, 0x1, R11, P5 ;  /* 0x0000000119197824 */ /* 0x000fe400028e060b */
[----:B------:R-:W-:Y:S01]  /*38e0*/  LOP3.LUT P6, RZ, R3, 0x10, RZ, 0xc0, !PT ;  /* 0x0000001003ff7812 */ /* 0x000fe200078cc0ff */
[----:B------:R-:W-:Y:S01]  /*38f0*/  LDGSTS.E.BYPASS.LTC128B.128 [R4+0x280], desc[UR12][R8.64], P3 ;  /* 0x0028000008047fae */ /* 0x000fe20009981a0c */
[----:B------:R-:W-:-:S03]  /*3900*/  LOP3.LUT R3, R155, 0xf8, RZ, 0xc0, !PT ;  /* 0x000000f89b037812 */ /* 0x000fc600078ec0ff */
[----:B------:R4:W-:Y:S04]  /*3910*/  LDGSTS.E.BYPASS.LTC128B.128 [R2+0x6280], desc[UR10][R24.64], P2 ;  /* 0x0628000018027fae */ /* 0x0009e80009181a0a */
[----:B------:R-:W-:Y:S01]  /*3920*/  LDGSTS.E.BYPASS.LTC128B.128 [R7+0x6280], desc[UR8][R16.64], P1 ;  /* 0x0628000010077fae */ /* 0x000fe20008981a08 */
[----:B---3--:R-:W-:-:S05]  /*3930*/  IADD3 R18, P4, PT, R232, R16, RZ ;  /* 0x00000010e8127210 */ /* 0x008fca0007f9e0ff */
[----:B------:R-:W-:Y:S01]  /*3940*/  IMAD.X R19, R233, 0x1, R17, P4 ;  /* 0x00000001e9137824 */ /* 0x000fe200020e0611 */
[----:B------:R-:W-:-:S04]  /*3950*/  IADD3 R66, P4, PT, R232, R18, RZ ;  /* 0x00000012e8427210 */ /* 0x000fc80007f9e0ff */
[----:B------:R3:W-:Y:S01]  /*3960*/  LDGSTS.E.BYPASS.LTC128B.128 [R2+0x6e80], desc[UR6][R18.64], P0 ;  /* 0x06e8000012027fae */ /* 0x0007e20008181a06 */
[----:B------:R-:W-:Y:S02]  /*3970*/  IMAD.X R67, R233, 0x1, R19, P4 ;  /* 0x00000001e9437824 */ /* 0x000fe400020e0613 */
[--C-:B--2---:R-:W-:Y:S02]  /*3980*/  IMAD R5, R188, 0x300, R3.reuse ;  /* 0x00000300bc057824 */ /* 0x104fe400078e0203 */
[----:B------:R-:W-:Y:S01]  /*3990*/  IMAD R3, R189, 0x300, R3 ;  /* 0x00000300bd037824 */ /* 0x000fe200078e0203 */
[----:B------:R2:W-:Y:S01]  /*39a0*/  LDGSTS.E.BYPASS.LTC128B.128 [R7+0x6e80], desc[UR4][R66.64], P6 ;  /* 0x06e8000042077fae */ /* 0x0005e2000b181a04 */
[----:B------:R-:W-:-:S03]  /*39b0*/  UIADD3 UR5, UPT, UPT, UR39, 0x1f, URZ ;  /* 0x0000001f27057890 */ /* 0x000fc6000fffe0ff */
[----:B------:R-:W0:Y:S01]  /*39c0*/  LDGDEPBAR ;  /* 0x00000000000079af */ /* 0x000e220000000000 */
[----:B------:R-:W-:Y:S01]  /*39d0*/  USHF.R.S32.HI UR4, URZ, 0x1f, UR5 ;  /* 0x0000001fff047899 */ /* 0x000fe20008011405 */
[----:B----4-:R-:W-:-:S03]  /*39e0*/  CS2R R24, SRZ ;  /* 0x0000000000187805 */ /* 0x010fc6000001ff00 */
[----:B------:R-:W-:-:S06]  /*39f0*/  ULEA.HI UR4, UR4, UR5, URZ, 0x5 ;  /* 0x0000000504047291 */ /* 0x000fcc000f8f28ff */
[----:B-1----:R-:W-:-:S05]  /*3a00*/  IMAD.U32 R13, RZ, RZ, UR4 ;  /* 0x00000004ff0d7e24 */ /* 0x002fca000f8e00ff */
[----:B------:R-:W-:Y:S01]  /*3a10*/  LEA.HI.SX32 R226, R13, 0xfffffffe, 0x1b ;  /* 0xfffffffe0de27811 */ /* 0x000fe200078fdaff */
[--C-:B---3--:R-:W-:Y:S01]  /*3a20*/  IMAD R2, R5, 0x10, R184.reuse ;  /* 0x0000001005027824 */ /* 0x108fe200078e02b8 */
[----:B------:R-:W-:Y:S01]  /*3a30*/  LOP3.LUT R13, R102, 0x3, RZ, 0xc0, !PT ;  /* 0x00000003660d7812 */ /* 0x000fe200078ec0ff */
[----:B------:R-:W-:Y:S01]  /*3a40*/  IMAD R184, R23, 0x4, R184 ;  /* 0x0000000417b87824 */ /* 0x000fe200078e02b8 */
[----:B------:R-:W-:Y:S01]  /*3a50*/  CS2R R22, SRZ ;  /* 0x0000000000167805 */ /* 0x000fe2000001ff00 */
[----:B------:R-:W-:-:S06]  /*3a60*/  DEPBAR.LE SB0, 0x1 ;  /* 0x000080400000791a */ /* 0x000fcc0000000000 */
[----:B------:R-:W-:Y:S05]  /*3a70*/  WARPSYNC.ALL ;  /* 0x0000000000007948 */ /* 0x000fea0003800000 */
[----:B------:R-:W-:Y:S01]  /*3a80*/  R2UR UR4, R2 ;  /* 0x00000000020472ca */ /* 0x000fe200000e0000 */
[----:B------:R-:W-:Y:S01]  /*3a90*/  BAR.SYNC.DEFER_BLOCKING 0x0 ;  /* 0x0000000000007b1d */ /* 0x000fe20000010000 */
[----:B------:R-:W-:Y:S01]  /*3aa0*/  IMAD R2, R3, 0x10, R180 ;  /* 0x0000001003027824 */ /* 0x000fe200078e02b4 */
[----:B------:R-:W-:-:S04]  /*3ab0*/  UISETP.GE.AND UP0, UPT, UR39, 0x1, UPT ;  /* 0x000000012700788c */ /* 0x000fc8000bf06270 */
[----:B------:R-:W-:-:S06]  /*3ac0*/  R2UR UR5, R2 ;  /* 0x00000000020572ca */ /* 0x000fcc00000e0000 */
[----:B------:R-:W1:Y:S04]  /*3ad0*/  LDSM.16.M88.4 R8, [R97+UR4] ;  /* 0x000000046108783b */ /* 0x000e680008000200 */
[----:B--2---:R-:W2:Y:S04]  /*3ae0*/  LDSM.16.M88.4 R4, [R97+UR4+0x1800] ;  /* 0x001800046104783b */ /* 0x004ea80008000200 */
[----:B------:R-:W3:Y:S04]  /*3af0*/  LDSM.16.M88.4 R52, [R98+UR5+0x1800] ;  /* 0x001800056234783b */ /* 0x000ee80008000200 */
[----:B------:R-:W4:Y:S01]  /*3b00*/  LDSM.16.M88.4 R16, [R98+UR5] ;  /* 0x000000056210783b */ /* 0x000f220008000200 */
[----:B-1----:R-:W-:-:S02]  /*3b10*/  LOP3.LUT R2, R8, 0xffffe000, RZ, 0xc0, !PT ;  /* 0xffffe00008027812 */ /* 0x002fc400078ec0ff */
[----:B------:R-:W-:Y:S02]  /*3b20*/  LOP3.LUT R3, R9, 0xffffe000, RZ, 0xc0, !PT ;  /* 0xffffe00009037812 */ /* 0x000fe400078ec0ff */
[----:B--2---:R-:W-:Y:S01]  /*3b30*/  LOP3.LUT R49, R7, 0xffffe000, RZ, 0xc0, !PT ;  /* 0xffffe00007317812 */ /* 0x004fe200078ec0ff */
[----:B------:R-:W-:Y:S01]  /*3b40*/  FADD R50, R8, -R2 ;  /* 0x8000000208327221 */ /* 0x000fe20000000000 */
[----:B------:R-:W-:Y:S01]  /*3b50*/  LOP3.LUT R44, R10, 0xffffe000, RZ, 0xc0, !PT ;  /* 0xffffe0000a2c7812 */ /* 0x000fe200078ec0ff */
[----:B------:R-:W-:Y:S01]  /*3b60*/  FADD R51, R9, -R3 ;  /* 0x8000000309337221 */ /* 0x000fe20000000000 */
[----:B------:R-:W-:Y:S01]  /*3b70*/  LOP3.LUT R45, R11, 0xffffe000, RZ, 0xc0, !PT ;  /* 0xffffe0000b2d7812 */ /* 0x000fe200078ec0ff */
[----:B------:R-:W-:Y:S01]  /*3b80*/  FADD R65, R7, -R49 ;  /* 0x8000003107417221 */ /* 0x000fe20000000000 */
[----:B------:R-:W-:Y:S01]  /*3b90*/  FSETP.NE.AND P0, PT, |R50|, +INF , PT ;  /* 0x7f8000003200780b */ /* 0x000fe20003f05200 */
[----:B------:R-:W-:Y:S01]  /*3ba0*/  FADD R60, R10, -R44 ;  /* 0x8000002c0a3c7221 */ /* 0x000fe20000000000 */
[----:B------:R-:W-:Y:S01]  /*3bb0*/  LOP3.LUT R46, R4, 0xffffe000, RZ, 0xc0, !PT ;  /* 0xffffe000042e7812 */ /* 0x000fe200078ec0ff */
[----:B------:R-:W-:Y:S01]  /*3bc0*/  FADD R61, R11, -R45 ;  /* 0x8000002d0b3d7221 */ /* 0x000fe20000000000 */
[----:B------:R-:W-:-:S02]  /*3bd0*/  LOP3.LUT R47, R5, 0xffffe000, RZ, 0xc0, !PT ;  /* 0xffffe000052f7812 */ /* 0x000fc400078ec0ff */
[----:B------:R-:W-:Y:S02]  /*3be0*/  CS2R R8, SRZ ;  /* 0x0000000000087805 */ /* 0x000fe4000001ff00 */
[----:B------:R-:W-:Y:S01]  /*3bf0*/  LOP3.LUT R48, R6, 0xffffe000, RZ, 0xc0, !PT ;  /* 0xffffe00006307812 */ /* 0x000fe200078ec0ff */
[----:B------:R-:W-:Y:S01]  /*3c00*/  FADD R62, R4, -R46 ;  /* 0x8000002e043e7221 */ /* 0x000fe20000000000 */
[----:B------:R-:W-:Y:S01]  /*3c10*/  FSETP.NE.AND P6, PT, |R51|, +INF , PT ;  /* 0x7f8000003300780b */ /* 0x000fe20003fc5200 */
[----:B------:R-:W-:Y:S01]  /*3c20*/  FADD R63, R5, -R47 ;  /* 0x8000002f053f7221 */ /* 0x000fe20000000000 */
[----:B------:R-:W-:Y:S01]  /*3c30*/  FSETP.NE.AND P5, PT, |R60|, +INF , PT ;  /* 0x7f8000003c00780b */ /* 0x000fe20003fa5200 */
[----:B------:R-:W-:Y:S01]  /*3c40*/  FADD R64, R6, -R48 ;  /* 0x8000003006407221 */ /* 0x000fe20000000000 */
[----:B---3--:R-:W-:Y:S01]  /*3c50*/  LOP3.LUT R70, R54, 0xffffe000, RZ, 0xc0, !PT ;  /* 0xffffe00036467812 */ /* 0x008fe200078ec0ff */
[----:B------:R-:W-:Y:S01]  /*3c60*/  @P0 IMAD.IADD.U32 R50, R50, 0x1, R21 ;  /* 0x0000000132320824 */ /* 0x000fe200078e0015 */
[----:B------:R-:W-:-:S02]  /*3c70*/  FSETP.NE.AND P0, PT, |R65|, +INF , PT ;  /* 0x7f8000004100780b */ /* 0x000fc40003f05200 */
[----:B------:R-:W-:Y:S02]  /*3c80*/  CS2R R4, SRZ ;  /* 0x0000000000047805 */ /* 0x000fe4000001ff00 */
[----:B------:R-:W-:Y:S01]  /*3c90*/  FSETP.NE.AND P4, PT, |R61|, +INF , PT ;  /* 0x7f8000003d00780b */ /* 0x000fe20003f85200 */
[----:B------:R-:W-:Y:S01]  /*3ca0*/  FADD R54, R54, -R70 ;  /* 0x8000004636367221 */ /* 0x000fe20000000000 */
[----:B------:R-:W-:Y:S02]  /*3cb0*/  FSETP.NE.AND P3, PT, |R62|, +INF , PT ;  /* 0x7f8000003e00780b */ /* 0x000fe40003f65200 */
[----:B------:R-:W-:Y:S02]  /*3cc0*/  CS2R R6, SRZ ;  /* 0x0000000000067805 */ /* 0x000fe4000001ff00 */
[----:B------:R-:W-:Y:S01]  /*3cd0*/  FSETP.NE.AND P2, PT, |R63|, +INF , PT ;  /* 0x7f8000003f00780b */ /* 0x000fe20003f45200 */
[--C-:B------:R-:W-:Y:S01]  /*3ce0*/  @P6 IMAD.IADD.U32 R51, R51, 0x1, R21.reuse ;  /* 0x0000000133336824 */ /* 0x100fe200078e0015 */
[----:B------:R-:W-:Y:S01]  /*3cf0*/  FSETP.NE.AND P1, PT, |R64|, +INF , PT ;  /* 0x7f8000004000780b */ /* 0x000fe20003f25200 */
[----:B------:R-:W-:Y:S01]  /*3d00*/  @P5 IMAD.IADD.U32 R60, R60, 0x1, R21 ;  /* 0x000000013c3c5824 */ /* 0x000fe200078e0015 */
[----:B----4-:R-:W-:-:S02]  /*3d10*/  LOP3.LUT R56, R16, 0xffffe000, RZ, 0xc0, !PT ;  /* 0xffffe00010387812 */ /* 0x010fc400078ec0ff */
[----:B------:R-:W-:Y:S02]  /*3d20*/  CS2R R10, SRZ ;  /* 0x00000000000a7805 */ /* 0x000fe4000001ff00 */
[----:B------:R-:W-:Y:S01]  /*3d30*/  LOP3.LUT R57, R17, 0xffffe000, RZ, 0xc0, !PT ;  /* 0xffffe00011397812 */ /* 0x000fe200078ec0ff */
[----:B------:R-:W-:Y:S01]  /*3d40*/  @P0 IMAD.IADD.U32 R65, R65, 0x1, R21 ;  /* 0x0000000141410824 */ /* 0x000fe200078e0015 */
[----:B------:R-:W-:Y:S01]  /*3d50*/  LOP3.LUT R58, R18, 0xffffe000, RZ, 0xc0, !PT ;  /* 0xffffe000123a7812 */ /* 0x000fe200078ec0ff */
[----:B------:R-:W-:Y:S01]  /*3d60*/  FADD R40, R16, -R56 ;  /* 0x8000003810287221 */ /* 0x000fe20000000000 */
[----:B------:R-:W-:Y:S01]  /*3d70*/  LOP3.LUT R59, R19, 0xffffe000, RZ, 0xc0, !PT ;  /* 0xffffe000133b7812 */ /* 0x000fe200078ec0ff */
[----:B------:R-:W-:Y:S01]  /*3d80*/  FADD R41, R17, -R57 ;  /* 0x8000003911297221 */ /* 0x000fe20000000000 */
[----:B------:R-:W-:Y:S01]  /*3d90*/  LOP3.LUT R68, R52, 0xffffe000, RZ, 0xc0, !PT ;  /* 0xffffe00034447812 */ /* 0x000fe200078ec0ff */
[----:B------:R-:W-:Y:S01]  /*3da0*/  FADD R42, R18, -R58 ;  /* 0x8000003a122a7221 */ /* 0x000fe20000000000 */
[----:B------:R-:W-:Y:S01]  /*3db0*/  LOP3.LUT R69, R53, 0xffffe000, RZ, 0xc0, !PT ;  /* 0xffffe00035457812 */ /* 0x000fe200078ec0ff */
[----:B------:R-:W-:Y:S01]  /*3dc0*/  FADD R43, R19, -R59 ;  /* 0x8000003b132b7221 */ /* 0x000fe20000000000 */
[----:B------:R-:W-:Y:S01]  /*3dd0*/  FSETP.NE.AND P0, PT, |R54|, +INF , PT ;  /* 0x7f8000003600780b */ /* 0x000fe20003f05200 */
[----:B------:R-:W-:Y:S01]  /*3de0*/  FADD R52, R52, -R68 ;  /* 0x8000004434347221 */ /* 0x000fe20000000000 */
[----:B------:R-:W-:-:S02]  /*3df0*/  @P4 IMAD.IADD.U32 R61, R61, 0x1, R21 ;  /* 0x000000013d3d4824 */ /* 0x000fc400078e0015 */
[----:B------:R-:W-:Y:S01]  /*3e00*/  FADD R53, R53, -R69 ;  /* 0x8000004535357221 */ /* 0x000fe20000000000 */
[--C-:B------:R-:W-:Y:S01]  /*3e10*/  @P3 IMAD.IADD.U32 R62, R62, 0x1, R21.reuse ;  /* 0x000000013e3e3824 */ /* 0x100fe200078e0015 */
[----:B------:R-:W-:Y:S01]  /*3e20*/  FSETP.NE.AND P6, PT, |R40|, +INF , PT ;  /* 0x7f8000002800780b */ /* 0x000fe20003fc5200 */
[--C-:B------:R-:W-:Y:S01]  /*3e30*/  @P2 IMAD.IADD.U32 R63, R63, 0x1, R21.reuse ;  /* 0x000000013f3f2824 */ /* 0x100fe200078e0015 */
[----:B------:R-:W-:Y:S01]  /*3e40*/  FSETP.NE.AND P5, PT, |R41|, +INF , PT ;  /* 0x7f8000002900780b */ /* 0x000fe20003fa5200 */
[--C-:B------:R-:W-:Y:S01]  /*3e50*/  @P1 IMAD.IADD.U32 R64, R64, 0x1, R21.reuse ;  /* 0x0000000140401824 */ /* 0x100fe200078e0015 */
[----:B------:R-:W-:Y:S02]  /*3e60*/  FSETP.NE.AND P4, PT, |R42|, +INF , PT ;  /* 0x7f8000002a00780b */ /* 0x000fe40003f85200 */
[----:B------:R-:W-:Y:S02]  /*3e70*/  CS2R R16, SRZ ;  /* 0x0000000000107805 */ /* 0x000fe4000001ff00 */
[----:B------:R-:W-:Y:S01]  /*3e80*/  FSETP.NE.AND P3, PT, |R43|, +INF , PT ;  /* 0x7f8000002b00780b */ /* 0x000fe20003f65200 */
[----:B------:R-:W-:Y:S01]  /*3e90*/  IMAD.MOV.U32 R18, RZ, RZ, RZ ;  /* 0x000000ffff127224 */ /* 0x000fe200078e00ff */
[----:B------:R-:W-:Y:S01]  /*3ea0*/  FSETP.NE.AND P2, PT, |R52|, +INF , PT ;  /* 0x7f8000003400780b */ /* 0x000fe20003f45200 */
[--C-:B------:R-:W-:Y:S01]  /*3eb0*/  @P0 IMAD.IADD.U32 R54, R54, 0x1, R21.reuse ;  /* 0x0000000136360824 */ /* 0x100fe200078e0015 */
[----:B------:R-:W-:Y:S01]  /*3ec0*/  FSETP.NE.AND P1, PT, |R53|, +INF , PT ;  /* 0x7f8000003500780b */ /* 0x000fe20003f25200 */
[----:B------:R-:W-:Y:S01]  /*3ed0*/  IMAD.MOV.U32 R19, RZ, RZ, RZ ;  /* 0x000000ffff137224 */ /* 0x000fe200078e00ff */
[----:B------:R-:W-:Y:S01]  /*3ee0*/  ISETP.NE.AND P0, PT, R226, RZ, PT ;  /* 0x000000ffe200720c */ /* 0x000fe20003f05270 */
[----:B------:R-:W-:-:S02]  /*3ef0*/  @P6 IMAD.IADD.U32 R40, R40, 0x1, R21 ;  /* 0x0000000128286824 */ /* 0x000fc400078e0015 */
[--C-:B------:R-:W-:Y:S01]  /*3f00*/  @P5 IMAD.IADD.U32 R41, R41, 0x1, R21.reuse ;  /* 0x0000000129295824 */ /* 0x100fe200078e0015 */
[----:B------:R-:W-:Y:S01]  /*3f10*/  SEL R225, R12, RZ, P0 ;  /* 0x000000ff0ce17207 */ /* 0x000fe20000000000 */
[--C-:B------:R-:W-:Y:S01]  /*3f20*/  @P4 IMAD.IADD.U32 R42, R42, 0x1, R21.reuse ;  /* 0x000000012a2a4824 */ /* 0x100fe200078e0015 */
[----:B------:R-:W-:Y:S01]  /*3f30*/  SEL R224, R0, RZ, P0 ;  /* 0x000000ff00e07207 */ /* 0x000fe20000000000 */
[--C-:B------:R-:W-:Y:S02]  /*3f40*/  @P3 IMAD.IADD.U32 R43, R43, 0x1, R21.reuse ;  /* 0x000000012b2b3824 */ /* 0x100fe400078e0015 */
[--C-:B------:R-:W-:Y:S02]  /*3f50*/  @P2 IMAD.IADD.U32 R52, R52, 0x1, R21.reuse ;  /* 0x0000000134342824 */ /* 0x100fe400078e0015 */
[----:B------:R-:W-:Y:S01]  /*3f60*/  @P1 IMAD.IADD.U32 R53, R53, 0x1, R21 ;  /* 0x0000000135351824 */ /* 0x000fe200078e0015 */
[----:B------:R-:W-:Y:S01]  /*3f70*/  CS2R R20, SRZ ;  /* 0x0000000000147805 */ /* 0x000fe2000001ff00 */
[----:B------:R-:W-:Y:S06]  /*3f80*/  BRA.U !UP0, `(.L_x_28) ;  /* 0x0000002108b87547 */ /* 0x000fec000b800000 */
[----:B------:R-:W-:Y:S01]  /*3f90*/  LOP3.LUT R71, R55, 0xffffe000, RZ, 0xc0, !PT ;  /* 0xffffe00037477812 */ /* 0x000fe200078ec0ff */
[----:B------:R-:W-:Y:S01]  /*3fa0*/  IMAD.MOV.U32 R0, RZ, RZ, 0x1000 ;  /* 0x00001000ff007424 */ /* 0x000fe200078e00ff */
[----:B------:R-:W-:Y:S02]  /*3fb0*/  LOP3.LUT R101, R97, 0x20, RZ, 0x3c, !PT ;  /* 0x0000002061657812 */ /* 0x000fe400078e3cff */
[----:B------:R-:W-:Y:S02]  /*3fc0*/  CS2R R222, SRZ ;  /* 0x0000000000de7805 */ /* 0x000fe4000001ff00 */
[----:B------:R-:W-:Y:S01]  /*3fd0*/  LOP3.LUT R100, R98, 0x20, RZ, 0x3c, !PT ;  /* 0x0000002062647812 */ /* 0x000fe200078e3cff */
[----:B------:R-:W-:Y:S01]  /*3fe0*/  FADD R55, R55, -R71 ;  /* 0x8000004737377221 */ /* 0x000fe20000000000 */
[----:B------:R-:W-:Y:S02]  /*3ff0*/  CS2R R220, SRZ ;  /* 0x0000000000dc7805 */ /* 0x000fe4000001ff00 */
[----:B------:R-:W-:-:S02]  /*4000*/  CS2R R218, SRZ ;  /* 0x0000000000da7805 */ /* 0x000fc4000001ff00 */
[----:B------:R-:W-:Y:S02]  /*4010*/  CS2R R216, SRZ ;  /* 0x0000000000d87805 */ /* 0x000fe4000001ff00 */
[----:B------:R-:W-:Y:S02]  /*4020*/  CS2R R214, SRZ ;  /* 0x0000000000d67805 */ /* 0x000fe4000001ff00 */
[----:B------:R-:W-:Y:S02]  /*4030*/  FSETP.NE.AND P0, PT, |R55|, +INF , PT ;  /* 0x7f8000003700780b */ /* 0x000fe40003f05200 */
[----:B------:R-:W-:Y:S02]  /*4040*/  CS2R R212, SRZ ;  /* 0x0000000000d47805 */ /* 0x000fe4000001ff00 */
[----:B------:R-:W-:Y:S02]  /*4050*/  CS2R R210, SRZ ;  /* 0x0000000000d27805 */ /* 0x000fe4000001ff00 */
[----:B------:R-:W-:-:S02]  /*4060*/  CS2R R208, SRZ ;  /* 0x0000000000d07805 */ /* 0x000fc4000001ff00 */
[----:B------:R-:W-:Y:S02]  /*4070*/  CS2R R206, SRZ ;  /* 0x0000000000ce7805 */ /* 0x000fe4000001ff00 */
[----:B------:R-:W-:Y:S02]  /*4080*/  CS2R R204, SRZ ;  /* 0x0000000000cc7805 */ /* 0x000fe4000001ff00 */
[----:B------:R-:W-:Y:S02]  /*4090*/  CS2R R202, SRZ ;  /* 0x0000000000ca7805 */ /* 0x000fe4000001ff00 */
[----:B------:R-:W-:Y:S02]  /*40a0*/  CS2R R200, SRZ ;  /* 0x0000000000c87805 */ /* 0x000fe4000001ff00 */
[----:B------:R-:W-:Y:S02]  /*40b0*/  CS2R R198, SRZ ;  /* 0x0000000000c67805 */ /* 0x000fe4000001ff00 */
[----:B------:R-:W-:-:S02]  /*40c0*/  CS2R R196, SRZ ;  /* 0x0000000000c47805 */ /* 0x000fc4000001ff00 */
[----:B------:R-:W-:Y:S02]  /*40d0*/  CS2R R194, SRZ ;  /* 0x0000000000c27805 */ /* 0x000fe4000001ff00 */
[----:B------:R-:W-:Y:S02]  /*40e0*/  CS2R R192, SRZ ;  /* 0x0000000000c07805 */ /* 0x000fe4000001ff00 */
[----:B------:R-:W-:Y:S01]  /*40f0*/  CS2R R26, SRZ ;  /* 0x00000000001a7805 */ /* 0x000fe2000001ff00 */
[----:B------:R-:W-:Y:S01]  /*4100*/  @P0 IMAD.IADD.U32 R55, R55, 0x1, R0 ;  /* 0x0000000137370824 */ /* 0x000fe200078e0000 */
        /* <DEDUP_REMOVED lines=14> */
[----:B------:R-:W-:Y:S01]  /*41f0*/  CS2R R4, SRZ ;  /* 0x0000000000047805 */ /* 0x000fe2000001ff00 */
[----:B------:R-:W-:Y:S01]  /*4200*/  IMAD.MOV.U32 R183, RZ, RZ, 0x1000 ;  /* 0x00001000ffb77424 */ /* 0x000fe200078e00ff */
[C---:B------:R-:W-:Y:S01]  /*4210*/  LOP3.LUT R99, R98.reuse, 0x40, RZ, 0x3c, !PT ;  /* 0x0000004062637812 */ /* 0x040fe200078e3cff */
[----:B------:R-:W-:Y:S01]  /*4220*/  IMAD.MOV.U32 R182, RZ, RZ, 0x1000 ;  /* 0x00001000ffb67424 */ /* 0x000fe200078e00ff */
[C---:B------:R-:W-:Y:S01]  /*4230*/  LOP3.LUT R15, R97.reuse, 0x40, RZ, 0x3c, !PT ;  /* 0x00000040610f7812 */ /* 0x040fe200078e3cff */
[----:B------:R-:W-:Y:S01]  /*4240*/  UMOV UR13, 0x2 ;  /* 0x00000002000d7882 */ /* 0x000fe20000000000 */
[----:B------:R-:W-:Y:S01]  /*4250*/  LOP3.LUT R12, R98, 0x60, RZ, 0x3c, !PT ;  /* 0x00000060620c7812 */ /* 0x000fe200078e3cff */
[----:B------:R-:W-:Y:S01]  /*4260*/  UMOV UR12, URZ ;  /* 0x000000ff000c7c82 */ /* 0x000fe20008000000 */
[----:B------:R-:W-:Y:S01]  /*4270*/  LOP3.LUT R0, R97, 0x60, RZ, 0x3c, !PT ;  /* 0x0000006061007812 */ /* 0x000fe200078e3cff */
[----:B------:R-:W-:Y:S01]  /*4280*/  UMOV UR11, 0x100 ;  /* 0x00000100000b7882 */ /* 0x000fe20000000000 */
[----:B------:R-:W-:-:S05]  /*4290*/  UMOV UR10, 0x100 ;  /* 0x00000100000a7882 */ /* 0x000fca0000000000 */
.L_x_29:
[C---:B------:R-:W-:Y:S01]  /*42a0*/  HMMA.1688.F32.TF32 R4, R40.reuse, R2, R4 ;  /* 0x000000022804723c */ /* 0x040fe20000081004 */
[----:B------:R-:W1:Y:S01]  /*42b0*/  LDSM.16.M88.4 R80, [R100+UR5] ;  /* 0x000000056450783b */ /* 0x000e620008000200 */
[----:B------:R-:W-:Y:S01]  /*42c0*/  UISETP.NE.AND UP0, UPT, UR12, 0x2, UPT ;  /* 0x000000020c00788c */ /* 0x000fe2000bf05270 */
[----:B------:R-:W-:Y:S02]  /*42d0*/  UMOV UR8, UR4 ;  /* 0x0000000400087c82 */ /* 0x000fe40008000000 */
[----:B------:R-:W-:Y:S01]  /*42e0*/  IADD3 R66, P1, PT, R230, R66, RZ ;  /* 0x00000042e6427210 */ /* 0x000fe20007f3e0ff */
[----:B------:R-:W-:Y:S01]  /*42f0*/  UMOV UR9, UR5 ;  /* 0x0000000500097c82 */ /* 0x000fe20008000000 */
[----:B------:R-:W-:Y:S01]  /*4300*/  MOV R166, R190 ;  /* 0x000000be00a67202 */ /* 0x000fe20000000f00 */
[C---:B------:R-:W-:Y:S01]  /*4310*/  HMMA.1688.F32.TF32 R8, R40.reuse, R44, R8 ;  /* 0x0000002c2808723c */ /* 0x040fe20000081008 */
[----:B------:R-:W1:Y:S01]  /*4320*/  LDSM.16.M88.4 R84, [R100+UR5+0x1800] ;  /* 0x001800056454783b */ /* 0x000e620008000200 */
[----:B------:R-:W-:Y:S01]  /*4330*/  UISETP.NE.AND UP1, UPT, UR13, 0x2, UPT ;  /* 0x000000020d00788c */ /* 0x000fe2000bf25270 */
[----:B------:R-:W-:Y:S01]  /*4340*/  IADD3.X R67, PT, PT, R231, R67, RZ, P1, !PT ;  /* 0x00000043e7437210 */ /* 0x000fe20000ffe4ff */
[----:B------:R-:W-:Y:S01]  /*4350*/  UMOV UR6, UR10 ;  /* 0x0000000a00067c82 */ /* 0x000fe20008000000 */
[----:B------:R-:W-:Y:S01]  /*4360*/  MOV R167, R191 ;  /* 0x000000bf00a77202 */ /* 0x000fe20000000f00 */
[----:B------:R-:W-:Y:S01]  /*4370*/  @UP0 UIADD3 UR12, UPT, UPT, UR12, 0x1, URZ ;  /* 0x000000010c0c0890 */ /* 0x000fe2000fffe0ff */
[C---:B------:R-:W-:Y:S01]  /*4380*/  R2UR UR16, R142.reuse ;  /* 0x000000008e1072ca */ /* 0x040fe200000e0000 */
[C---:B------:R-:W-:Y:S01]  /*4390*/  HMMA.1688.F32.TF32 R16, R40.reuse, R46, R16 ;  /* 0x0000002e2810723c */ /* 0x040fe20000081010 */
[----:B------:R-:W1:Y:S01]  /*43a0*/  LDSM.16.M88.4 R72, [R101+UR4] ;  /* 0x000000046548783b */ /* 0x000e620008000200 */
[----:B------:R-:W-:Y:S01]  /*43b0*/  UMOV UR7, UR11 ;  /* 0x0000000b00077c82 */ /* 0x000fe20008000000 */
[C---:B------:R-:W-:Y:S02]  /*43c0*/  R2UR UR17, R143.reuse ;  /* 0x000000008f1172ca */ /* 0x040fe400000e0000 */
[----:B------:R-:W-:Y:S01]  /*43d0*/  R2UR UR14, R142 ;  /* 0x000000008e0e72ca */ /* 0x000fe200000e0000 */
[----:B------:R-:W-:Y:S01]  /*43e0*/  @UP1 UIADD3 UR13, UPT, UPT, UR13, 0x1, URZ ;  /* 0x000000010d0d1890 */ /* 0x000fe2000fffe0ff */
[----:B------:R-:W-:Y:S01]  /*43f0*/  R2UR UR15, R143 ;  /* 0x000000008f0f72ca */ /* 0x000fe200000e0000 */
[-C--:B------:R-:W-:Y:S01]  /*4400*/  HMMA.1688.F32.TF32 R20, R40, R48.reuse, R20 ;  /* 0x000000302814723c */ /* 0x080fe20000081014 */
[----:B------:R-:W1:Y:S01]  /*4410*/  LDSM.16.M88.4 R76, [R101+UR4+0x1800] ;  /* 0x00180004654c783b */ /* 0x000e620008000200 */
[----:B------:R-:W-:Y:S01]  /*4420*/  @!UP0 UMOV UR12, URZ ;  /* 0x000000ff000c8c82 */ /* 0x000fe20008000000 */
[----:B------:R-:W-:Y:S02]  /*4430*/  SHF.L.U32 R165, R225, 0x4, RZ ;  /* 0x00000004e1a57819 */ /* 0x000fe400000006ff */
[----:B------:R-:W-:Y:S01]  /*4440*/  IADD3 R190, P0, PT, R190, 0x80, RZ ;  /* 0x00000080bebe7810 */ /* 0x000fe20007f1e0ff */
[----:B------:R-:W-:Y:S01]  /*4450*/  @!UP1 UMOV UR13, URZ ;  /* 0x000000ff000d9c82 */ /* 0x000fe20008000000 */
[----:B------:R-:W-:Y:S01]  /*4460*/  LOP3.LUT P1, RZ, R165, 0x10, RZ, 0xc0, !PT ;  /* 0x00000010a5ff7812 */ /* 0x000fe2000782c0ff */
[C---:B------:R-:W-:Y:S04]  /*4470*/  HMMA.1688.F32.TF32 R24, R52.reuse, R48, R24 ;  /* 0x000000303418723c */ /* 0x040fe80000081018 */
[----:B------:R-:W-:Y:S01]  /*4480*/  IADD3 R165, PT, PT, R187, UR10, RZ ;  /* 0x0000000abba57c10 */ /* 0x000fe2000fffe0ff */
[----:B------:R-:W-:Y:S01]  /*4490*/  IMAD.X R191, RZ, RZ, R191, P0 ;  /* 0x000000ffffbf7224 */ /* 0x000fe200000e06bf */
[----:B------:R-:W-:Y:S02]  /*44a0*/  IADD3 R170, P2, PT, R228, R190, RZ ;  /* 0x000000bee4aa7210 */ /* 0x000fe40007f5e0ff */
[C---:B------:R-:W-:Y:S03]  /*44b0*/  HMMA.1688.F32.TF32 R28, R52.reuse, R46, R28 ;  /* 0x0000002e341c723c */ /* 0x040fe6000008101c */
[----:B------:R-:W-:Y:S01]  /*44c0*/  IADD3.X R171, PT, PT, R229, R191, RZ, P2, !PT ;  /* 0x000000bfe5ab7210 */ /* 0x000fe200017fe4ff */
[----:B------:R-:W-:Y:S01]  /*44d0*/  @!PT LDS RZ, [RZ] ;  /* 0x00000000fffff984 */ /* 0x000fe20000000800 */
[----:B------:R-:W-:Y:S01]  /*44e0*/  @!PT LDS RZ, [RZ] ;  /* 0x00000000fffff984 */ /* 0x000fe20000000800 */
[----:B------:R-:W-:Y:S01]  /*44f0*/  @!PT LDS RZ, [RZ] ;  /* 0x00000000fffff984 */ /* 0x000fe20000000800 */
[----:B------:R2:W-:Y:S01]  /*4500*/  LDGSTS.E.BYPASS.LTC128B.128 [R165], desc[UR16][R166.64+0x80], P1 ;  /* 0x00000080a6a57fae */ /* 0x0005e20008981a10 */
[----:B------:R-:W-:Y:S03]  /*4510*/  SHF.L.U32 R164, R224, 0x4, RZ ;  /* 0x00000004e0a47819 */ /* 0x000fe600000006ff */
[C---:B------:R-:W-:Y:S03]  /*4520*/  HMMA.1688.F32.TF32 R32, R52.reuse, R44, R32 ;  /* 0x0000002c3420723c */ /* 0x040fe60000081020 */
[----:B------:R-:W-:Y:S01]  /*4530*/  LOP3.LUT P0, RZ, R164, 0x10, RZ, 0xc0, !PT ;  /* 0x00000010a4ff7812 */ /* 0x000fe2000780c0ff */
[----:B------:R-:W-:Y:S04]  /*4540*/  VIADD R164, R185, UR11 ;  /* 0x0000000bb9a47c36 */ /* 0x000fe80008000000 */
[----:B------:R-:W-:Y:S08]  /*4550*/  HMMA.1688.F32.TF32 R36, R52, R2, R36 ;  /* 0x000000023424723c */ /* 0x000ff00000081024 */
[C---:B------:R-:W-:Y:S01]  /*4560*/  HMMA.1688.F32.TF32 R4, R56.reuse, R50, R4 ;  /* 0x000000323804723c */ /* 0x040fe20000081004 */
[----:B------:R3:W-:Y:S04]  /*4570*/  LDGSTS.E.BYPASS.LTC128B.128 [R164], desc[UR14][R66.64+0x80], P0 ;  /* 0x0000008042a47fae */ /* 0x0007e80008181a0e */
[----:B-1----:R-:W-:Y:S02]  /*4580*/  LOP3.LUT R235, R80, 0xffffe000, RZ, 0xc0, !PT ;  /* 0xffffe00050eb7812 */ /* 0x002fe400078ec0ff */
[----:B------:R-:W-:Y:S01]  /*4590*/  IADD3 R168, P1, P0, R232, 0x80, R66 ;  /* 0x00000080e8a87810 */ /* 0x000fe2000783e042 */
[C---:B------:R-:W-:Y:S03]  /*45a0*/  HMMA.1688.F32.TF32 R8, R56.reuse, R60, R8 ;  /* 0x0000003c3808723c */ /* 0x040fe60000081008 */
[----:B------:R-:W-:Y:S01]  /*45b0*/  LOP3.LUT R236, R81, 0xffffe000, RZ, 0xc0, !PT ;  /* 0xffffe00051ec7812 */ /* 0x000fe200078ec0ff */
[----:B------:R-:W-:Y:S01]  /*45c0*/  FADD R40, R80, -R235 ;  /* 0x800000eb50287221 */ /* 0x000fe20000000000 */
[----:B------:R-:W-:Y:S02]  /*45d0*/  IADD3.X R169, PT, PT, R233, RZ, R67, P1, P0 ;  /* 0x000000ffe9a97210 */ /* 0x000fe40000fe0443 */
[C---:B------:R-:W-:Y:S01]  /*45e0*/  LOP3.LUT R179, R82.reuse, 0xffffe000, RZ, 0xc0, !PT ;  /* 0xffffe00052b37812 */ /* 0x040fe200078ec0ff */
[C---:B------:R-:W-:Y:S03]  /*45f0*/  HMMA.1688.F32.TF32 R16, R56.reuse, R62, R16 ;  /* 0x0000003e3810723c */ /* 0x040fe60000081010 */
[----:B------:R-:W-:Y:S01]  /*4600*/  LOP3.LUT R234, R83, 0xffffe000, RZ, 0xc0, !PT ;  /* 0xffffe00053ea7812 */ /* 0x000fe200078ec0ff */
[----:B------:R-:W-:Y:S01]  /*4610*/  FADD R41, R81, -R236 ;  /* 0x800000ec51297221 */ /* 0x000fe20000000000 */
[----:B------:R-:W-:Y:S01]  /*4620*/  FADD R42, R82, -R179 ;  /* 0x800000b3522a7221 */ /* 0x000fe20000000000 */
[----:B------:R-:W-:Y:S02]  /*4630*/  LOP3.LUT R177, R84, 0xffffe000, RZ, 0xc0, !PT ;  /* 0xffffe00054b17812 */ /* 0x000fe400078ec0ff */
[-C--:B------:R-:W-:Y:S03]  /*4640*/  HMMA.1688.F32.TF32 R20, R56, R64.reuse, R20 ;  /* 0x000000403814723c */ /* 0x080fe60000081014 */
[----:B------:R-:W-:Y:S01]  /*4650*/  FADD R43, R83, -R234 ;  /* 0x800000ea532b7221 */ /* 0x000fe20000000000 */
[----:B------:R-:W-:Y:S02]  /*4660*/  LOP3.LUT R178, R85, 0xffffe000, RZ, 0xc0, !PT ;  /* 0xffffe00055b27812 */ /* 0x000fe400078ec0ff */
[----:B------:R-:W-:Y:S02]  /*4670*/  LOP3.LUT R175, R86, 0xffffe000, RZ, 0xc0, !PT ;  /* 0xffffe00056af7812 */ /* 0x000fe400078ec0ff */
[C---:B------:R-:W-:Y:S04]  /*4680*/  HMMA.1688.F32.TF32 R24, R68.reuse, R64, R24 ;  /* 0x000000404418723c */ /* 0x040fe80000081018 */
[----:B------:R-:W-:Y:S02]  /*4690*/  LOP3.LUT R176, R87, 0xffffe000, RZ, 0xc0, !PT ;  /* 0xffffe00057b07812 */ /* 0x000fe400078ec0ff */
[----:B------:R-:W-:Y:S02]  /*46a0*/  LOP3.LUT R173, R72, 0xffffe000, RZ, 0xc0, !PT ;  /* 0xffffe00048ad7812 */ /* 0x000fe400078ec0ff */
[C---:B------:R-:W-:Y:S03]  /*46b0*/  HMMA.1688.F32.TF32 R28, R68.reuse, R62, R28 ;  /* 0x0000003e441c723c */ /* 0x040fe6000008101c */
[----:B------:R-:W-:Y:S02]  /*46c0*/  LOP3.LUT R174, R73, 0xffffe000, RZ, 0xc0, !PT ;  /* 0xffffe00049ae7812 */ /* 0x000fe400078ec0ff */
[----:B--2---:R-:W-:Y:S02]  /*46d0*/  LOP3.LUT R167, R74, 0xffffe000, RZ, 0xc0, !PT ;  /* 0xffffe0004aa77812 */ /* 0x004fe400078ec0ff */
[----:B------:R-:W-:Y:S01]  /*46e0*/  LOP3.LUT R172, R75, 0xffffe000, RZ, 0xc0, !PT ;  /* 0xffffe0004bac7812 */ /* 0x000fe200078ec0ff */
[C---:B------:R-:W-:Y:S01]  /*46f0*/  HMMA.1688.F32.TF32 R32, R68.reuse, R60, R32 ;  /* 0x0000003c4420723c */ /* 0x040fe20000081020 */
[----:B------:R-:W-:Y:S02]  /*4700*/  LDSM.16.M88.4 R60, [R15+UR4+0x1800] ;  /* 0x001800040f3c783b */ /* 0x000fe40008000200 */
[----:B------:R-:W-:Y:S02]  /*4710*/  LOP3.LUT R165, R76, 0xffffe000, RZ, 0xc0, !PT ;  /* 0xffffe0004ca57812 */ /* 0x000fe400078ec0ff */
[C---:B------:R-:W-:Y:S02]  /*4720*/  LOP3.LUT R166, R77.reuse, 0xffffe000, RZ, 0xc0, !PT ;  /* 0xffffe0004da67812 */ /* 0x040fe400078ec0ff */
[----:B---3--:R-:W-:Y:S01]  /*4730*/  LOP3.LUT R67, R78, 0xffffe000, RZ, 0xc0, !PT ;  /* 0xffffe0004e437812 */ /* 0x008fe200078ec0ff */
[----:B------:R-:W-:Y:S03]  /*4740*/  HMMA.1688.F32.TF32 R36, R68, R50, R36 ;  /* 0x000000324424723c */ /* 0x000fe60000081024 */
[----:B------:R-:W-:Y:S01]  /*4750*/  FADD R50, R76, -R165 ;  /* 0x800000a54c327221 */ /* 0x000fe20000000000 */
[----:B------:R-:W-:Y:S01]  /*4760*/  FADD R51, R77, -R166 ;  /* 0x800000a64d337221 */ /* 0x000fe20000000000 */
[----:B------:R-:W-:Y:S01]  /*4770*/  LOP3.LUT R66, R79, 0xffffe000, RZ, 0xc0, !PT ;  /* 0xffffe0004f427812 */ /* 0x000fe200078ec0ff */
[----:B------:R-:W-:Y:S01]  /*4780*/  FADD R52, R78, -R67 ;  /* 0x800000434e347221 */ /* 0x000fe20000000000 */
[----:B------:R-:W-:Y:S01]  /*4790*/  SHF.L.U32 R166, R225, 0x3, RZ ;  /* 0x00000003e1a67819 */ /* 0x000fe200000006ff */
[C---:B------:R-:W-:Y:S05]  /*47a0*/  HMMA.1688.F32.TF32 R4, R56.reuse, R2, R4 ;  /* 0x000000023804723c */ /* 0x040fea0000081004 */
[----:B------:R-:W-:Y:S01]  /*47b0*/  FADD R53, R79, -R66 ;  /* 0x800000424f357221 */ /* 0x000fe20000000000 */
[----:B------:R-:W-:Y:S01]  /*47c0*/  SHF.L.U32 R165, R224, 0x3, RZ ;  /* 0x00000003e0a57819 */ /* 0x000fe200000006ff */
[----:B------:R-:W-:Y:S01]  /*47d0*/  LDSM.16.M88.4 R64, [R99+UR5] ;  /* 0x000000056340783b */ /* 0x000fe20008000200 */
[C---:B------:R-:W-:Y:S03]  /*47e0*/  HMMA.1688.F32.TF32 R8, R56.reuse, R44, R8 ;  /* 0x0000002c3808723c */ /* 0x040fe60000081008 */
[----:B------:R-:W-:Y:S02]  /*47f0*/  FSETP.NE.AND P0, PT, |R40|, +INF , PT ;  /* 0x7f8000002800780b */ /* 0x000fe40003f05200 */
[----:B------:R-:W-:Y:S02]  /*4800*/  FSETP.NE.AND P6, PT, |R41|, +INF , PT ;  /* 0x7f8000002900780b */ /* 0x000fe40003fc5200 */
[----:B------:R-:W-:Y:S01]  /*4810*/  FSETP.NE.AND P5, PT, |R42|, +INF , PT ;  /* 0x7f8000002a00780b */ /* 0x000fe20003fa5200 */
[C---:B------:R-:W-:Y:S03]  /*4820*/  HMMA.1688.F32.TF32 R16, R56.reuse, R46, R16 ;  /* 0x0000002e3810723c */ /* 0x040fe60000081010 */
[----:B------:R-:W-:Y:S01]  /*4830*/  FADD R193, R4, R193 ;  /* 0x000000c104c17221 */ /* 0x000fe20000000000 */
[----:B------:R-:W-:Y:S01]  /*4840*/  FADD R192, R5, R192 ;  /* 0x000000c005c07221 */ /* 0x000fe20000000000 */
[----:B------:R-:W-:Y:S01]  /*4850*/  FADD R195, R6, R195 ;  /* 0x000000c306c37221 */ /* 0x000fe20000000000 */
[----:B------:R-:W-:Y:S01]  /*4860*/  FADD R194, R7, R194 ;  /* 0x000000c207c27221 */ /* 0x000fe20000000000 */
[----:B------:R-:W-:Y:S01]  /*4870*/  FSETP.NE.AND P4, PT, |R43|, +INF , PT ;  /* 0x7f8000002b00780b */ /* 0x000fe20003f85200 */
[-C--:B------:R-:W-:Y:S01]  /*4880*/  HMMA.1688.F32.TF32 R20, R56, R48.reuse, R20 ;  /* 0x000000303814723c */ /* 0x080fe20000081014 */
[----:B------:R-:W-:Y:S02]  /*4890*/  LDSM.16.M88.4 R56, [R15+UR4] ;  /* 0x000000040f38783b */ /* 0x000fe40008000200 */
[----:B------:R-:W-:Y:S02]  /*48a0*/  @P0 IMAD.IADD.U32 R40, R40, 0x1, R183 ;  /* 0x0000000128280824 */ /* 0x000fe400078e00b7 */
[----:B------:R-:W-:Y:S01]  /*48b0*/  FADD R201, R8, R201 ;  /* 0x000000c908c97221 */ /* 0x000fe20000000000 */
[--C-:B------:R-:W-:Y:S02]  /*48c0*/  @P6 IMAD.IADD.U32 R41, R41, 0x1, R183.reuse ;  /* 0x0000000129296824 */ /* 0x100fe400078e00b7 */
[----:B------:R-:W-:Y:S01]  /*48d0*/  FADD R200, R9, R200 ;  /* 0x000000c809c87221 */ /* 0x000fe20000000000 */
[----:B------:R-:W-:Y:S01]  /*48e0*/  @P5 IMAD.IADD.U32 R42, R42, 0x1, R183 ;  /* 0x000000012a2a5824 */ /* 0x000fe200078e00b7 */
[C---:B------:R-:W-:Y:S04]  /*48f0*/  HMMA.1688.F32.TF32 R24, R68.reuse, R48, R24 ;  /* 0x000000304418723c */ /* 0x040fe80000081018 */
[----:B------:R-:W-:Y:S01]  /*4900*/  FADD R48, R74, -R167 ;  /* 0x800000a74a307221 */ /* 0x000fe20000000000 */
[----:B------:R-:W-:Y:S01]  /*4910*/  FADD R49, R75, -R172 ;  /* 0x800000ac4b317221 */ /* 0x000fe20000000000 */
[----:B------:R-:W-:Y:S02]  /*4920*/  @P4 IMAD.IADD.U32 R43, R43, 0x1, R183 ;  /* 0x000000012b2b4824 */ /* 0x000fe400078e00b7 */
[----:B------:R-:W-:Y:S01]  /*4930*/  FADD R203, R10, R203 ;  /* 0x000000cb0acb7221 */ /* 0x000fe20000000000 */
[C---:B------:R-:W-:Y:S03]  /*4940*/  HMMA.1688.F32.TF32 R28, R68.reuse, R46, R28 ;  /* 0x0000002e441c723c */ /* 0x040fe6000008101c */
[----:B------:R-:W-:Y:S01]  /*4950*/  FADD R46, R86, -R175 ;  /* 0x800000af562e7221 */ /* 0x000fe20000000000 */
[----:B------:R-:W-:Y:S01]  /*4960*/  FADD R47, R87, -R176 ;  /* 0x800000b0572f7221 */ /* 0x000fe20000000000 */
[----:B------:R-:W-:Y:S01]  /*4970*/  FADD R202, R11, R202 ;  /* 0x000000ca0bca7221 */ /* 0x000fe20000000000 */
[----:B------:R-:W-:Y:S01]  /*4980*/  FADD R209, R16, R209 ;  /* 0x000000d110d17221 */ /* 0x000fe20000000000 */
[----:B------:R-:W-:Y:S01]  /*4990*/  FADD R208, R17, R208 ;  /* 0x000000d011d07221 */ /* 0x000fe20000000000 */
[C---:B------:R-:W-:Y:S03]  /*49a0*/  HMMA.1688.F32.TF32 R32, R68.reuse, R44, R32 ;  /* 0x0000002c4420723c */ /* 0x040fe60000081020 */
[----:B------:R-:W-:Y:S01]  /*49b0*/  FADD R44, R84, -R177 ;  /* 0x800000b1542c7221 */ /* 0x000fe20000000000 */
[----:B------:R-:W-:Y:S01]  /*49c0*/  FADD R45, R85, -R178 ;  /* 0x800000b2552d7221 */ /* 0x000fe20000000000 */
[----:B------:R-:W-:Y:S01]  /*49d0*/  FADD R211, R18, R211 ;  /* 0x000000d312d37221 */ /* 0x000fe20000000000 */
[----:B------:R-:W-:Y:S01]  /*49e0*/  FADD R210, R19, R210 ;  /* 0x000000d213d27221 */ /* 0x000fe20000000000 */
[----:B------:R-:W-:Y:S01]  /*49f0*/  FADD R217, R20, R217 ;  /* 0x000000d914d97221 */ /* 0x000fe20000000000 */
[----:B------:R-:W-:Y:S01]  /*4a00*/  HMMA.1688.F32.TF32 R36, R68, R2, R36 ;  /* 0x000000024424723c */ /* 0x000fe20000081024 */
[----:B------:R-:W1:Y:S02]  /*4a10*/  LDSM.16.M88.4 R68, [R99+UR5+0x1800] ;  /* 0x001800056344783b */ /* 0x000e640008000200 */
[----:B------:R-:W-:Y:S01]  /*4a20*/  FADD R2, R72, -R173 ;  /* 0x800000ad48027221 */ /* 0x000fe20000000000 */
[----:B------:R-:W-:Y:S02]  /*4a30*/  VIADD R173, R186, UR10 ;  /* 0x0000000abaad7c36 */ /* 0x000fe40008000000 */
[----:B------:R-:W-:Y:S01]  /*4a40*/  FADD R3, R73, -R174 ;  /* 0x800000ae49037221 */ /* 0x000fe20000000000 */
[----:B------:R-:W-:Y:S01]  /*4a50*/  FADD R216, R21, R216 ;  /* 0x000000d815d87221 */ /* 0x000fe20000000000 */
[----:B------:R-:W-:-:S01]  /*4a60*/  FADD R219, R22, R219 ;  /* 0x000000db16db7221 */ /* 0x000fc20000000000 */
[C---:B------:R-:W-:Y:S01]  /*4a70*/  HMMA.1688.F32.TF32 R4, R40.reuse, R72, RZ ;  /* 0x000000482804723c */ /* 0x040fe200000810ff */
[----:B------:R-:W-:Y:S02]  /*4a80*/  @UP1 UIADD3 UR10, UPT, UPT, UR10, 0x80, URZ ;  /* 0x000000800a0a1890 */ /* 0x000fe4000fffe0ff */
[----:B------:R-:W-:Y:S01]  /*4a90*/  FADD R218, R23, R218 ;  /* 0x000000da17da7221 */ /* 0x000fe20000000000 */
[----:B------:R-:W-:Y:S01]  /*4aa0*/  FADD R221, R24, R221 ;  /* 0x000000dd18dd7221 */ /* 0x000fe20000000000 */
[----:B------:R-:W-:Y:S01]  /*4ab0*/  FADD R220, R25, R220 ;  /* 0x000000dc19dc7221 */ /* 0x000fe20000000000 */
[----:B------:R-:W-:Y:S01]  /*4ac0*/  FADD R223, R26, R223 ;  /* 0x000000df1adf7221 */ /* 0x000fe20000000000 */
[----:B------:R-:W-:Y:S01]  /*4ad0*/  FADD R222, R27, R222 ;  /* 0x000000de1bde7221 */ /* 0x000fe20000000000 */
[C---:B------:R-:W-:Y:S01]  /*4ae0*/  HMMA.1688.F32.TF32 R8, R40.reuse, R74, RZ ;  /* 0x0000004a2808723c */ /* 0x040fe200000810ff */
[----:B------:R-:W-:Y:S01]  /*4af0*/  FSETP.NE.AND P2, PT, |R45|, +INF , PT ;  /* 0x7f8000002d00780b */ /* 0x000fe20003f45200 */
[----:B------:R-:W-:Y:S01]  /*4b00*/  FADD R213, R28, R213 ;  /* 0x000000d51cd57221 */ /* 0x000fe20000000000 */
[----:B------:R-:W-:Y:S01]  /*4b10*/  FSETP.NE.AND P3, PT, |R44|, +INF , PT ;  /* 0x7f8000002c00780b */ /* 0x000fe20003f65200 */
[----:B------:R-:W-:Y:S01]  /*4b20*/  FADD R212, R29, R212 ;  /* 0x000000d41dd47221 */ /* 0x000fe20000000000 */
[----:B------:R-:W-:Y:S01]  /*4b30*/  FSETP.NE.AND P1, PT, |R46|, +INF , PT ;  /* 0x7f8000002e00780b */ /* 0x000fe20003f25200 */
[----:B------:R-:W-:Y:S01]  /*4b40*/  FADD R215, R30, R215 ;  /* 0x000000d71ed77221 */ /* 0x000fe20000000000 */
[----:B------:R-:W-:Y:S01]  /*4b50*/  FSETP.NE.AND P0, PT, |R47|, +INF , PT ;  /* 0x7f8000002f00780b */ /* 0x000fe20003f05200 */
[C---:B------:R-:W-:Y:S01]  /*4b60*/  HMMA.1688.F32.TF32 R16, R40.reuse, R76, RZ ;  /* 0x0000004c2810723c */ /* 0x040fe200000810ff */
[----:B------:R-:W-:Y:S01]  /*4b70*/  FADD R214, R31, R214 ;  /* 0x000000d61fd67221 */ /* 0x000fe20000000000 */
[----:B------:R-:W-:Y:S01]  /*4b80*/  FADD R205, R32, R205 ;  /* 0x000000cd20cd7221 */ /* 0x000fe20000000000 */
[----:B------:R-:W-:Y:S01]  /*4b90*/  FADD R204, R33, R204 ;  /* 0x000000cc21cc7221 */ /* 0x000fe20000000000 */
[----:B------:R-:W-:Y:S01]  /*4ba0*/  FADD R207, R34, R207 ;  /* 0x000000cf22cf7221 */ /* 0x000fe20000000000 */
[----:B------:R-:W-:Y:S01]  /*4bb0*/  FADD R206, R35, R206 ;  /* 0x000000ce23ce7221 */ /* 0x000fe20000000000 */
[----:B------:R-:W-:Y:S02]  /*4bc0*/  @P2 IMAD.IADD.U32 R45, R45, 0x1, R183 ;  /* 0x000000012d2d2824 */ /* 0x000fe400078e00b7 */
[----:B------:R-:W-:Y:S01]  /*4bd0*/  FADD R197, R36, R197 ;  /* 0x000000c524c57221 */ /* 0x000fe20000000000 */
[-C--:B------:R-:W-:Y:S01]  /*4be0*/  HMMA.1688.F32.TF32 R20, R40, R78.reuse, RZ ;  /* 0x0000004e2814723c */ /* 0x080fe200000810ff */
[--C-:B------:R-:W-:Y:S01]  /*4bf0*/  @P3 IMAD.IADD.U32 R44, R44, 0x1, R183.reuse ;  /* 0x000000012c2c3824 */ /* 0x100fe200078e00b7 */
[----:B------:R-:W-:Y:S01]  /*4c00*/  FSETP.NE.AND P6, PT, |R2|, +INF , PT ;  /* 0x7f8000000200780b */ /* 0x000fe20003fc5200 */
[--C-:B------:R-:W-:Y:S01]  /*4c10*/  @P1 IMAD.IADD.U32 R46, R46, 0x1, R183.reuse ;  /* 0x000000012e2e1824 */ /* 0x100fe200078e00b7 */
[----:B------:R-:W-:Y:S01]  /*4c20*/  FSETP.NE.AND P5, PT, |R3|, +INF , PT ;  /* 0x7f8000000300780b */ /* 0x000fe20003fa5200 */
[----:B------:R-:W-:Y:S01]  /*4c30*/  @P0 IMAD.IADD.U32 R47, R47, 0x1, R183 ;  /* 0x000000012f2f0824 */ /* 0x000fe200078e00b7 */
[----:B------:R-:W-:Y:S01]  /*4c40*/  FSETP.NE.AND P2, PT, |R50|, +INF , PT ;  /* 0x7f8000003200780b */ /* 0x000fe20003f45200 */
[----:B------:R-:W-:Y:S01]  /*4c50*/  FADD R196, R37, R196 ;  /* 0x000000c425c47221 */ /* 0x000fe20000000000 */
[----:B------:R-:W-:Y:S01]  /*4c60*/  FADD R199, R38, R199 ;  /* 0x000000c726c77221 */ /* 0x000fe20000000000 */
[----:B-1----:R-:W-:Y:S01]  /*4c70*/  LOP3.LUT R179, R68, 0xffffe000, RZ, 0xc0, !PT ;  /* 0xffffe00044b37812 */ /* 0x002fe200078ec0ff */
[----:B------:R-:W-:Y:S01]  /*4c80*/  FADD R198, R39, R198 ;  /* 0x000000c627c67221 */ /* 0x000fe20000000000 */
[----:B------:R-:W-:Y:S01]  /*4c90*/  FSETP.NE.AND P1, PT, |R51|, +INF , PT ;  /* 0x7f8000003300780b */ /* 0x000fe20003f25200 */
[C---:B------:R-:W-:Y:S01]  /*4ca0*/  HMMA.1688.F32.TF32 R24, R44.reuse, R78, RZ ;  /* 0x0000004e2c18723c */ /* 0x040fe200000810ff */
[----:B------:R-:W-:Y:S01]  /*4cb0*/  @!UP1 UIADD3 UR10, UPT, UPT, UR6, -0x100, URZ ;  /* 0xffffff00060a9890 */ /* 0x000fe2000fffe0ff */
[----:B------:R-:W-:Y:S01]  /*4cc0*/  LOP3.LUT R178, R69, 0xffffe000, RZ, 0xc0, !PT ;  /* 0xffffe00045b27812 */ /* 0x000fe200078ec0ff */
[--C-:B------:R-:W-:Y:S01]  /*4cd0*/  @P6 IMAD.IADD.U32 R2, R2, 0x1, R183.reuse ;  /* 0x0000000102026824 */ /* 0x100fe200078e00b7 */
[----:B------:R-:W-:Y:S01]  /*4ce0*/  FSETP.NE.AND P0, PT, |R52|, +INF , PT ;  /* 0x7f8000003400780b */ /* 0x000fe20003f05200 */
[--C-:B------:R-:W-:Y:S01]  /*4cf0*/  @P5 IMAD.IADD.U32 R3, R3, 0x1, R183.reuse ;  /* 0x0000000103035824 */ /* 0x100fe200078e00b7 */
[----:B------:R-:W-:Y:S01]  /*4d00*/  LOP3.LUT R177, R70, 0xffffe000, RZ, 0xc0, !PT ;  /* 0xffffe00046b17812 */ /* 0x000fe200078ec0ff */
[--C-:B------:R-:W-:Y:S01]  /*4d10*/  @P2 IMAD.IADD.U32 R50, R50, 0x1, R183.reuse ;  /* 0x0000000132322824 */ /* 0x100fe200078e00b7 */
[C---:B------:R-:W-:Y:S01]  /*4d20*/  HMMA.1688.F32.TF32 R28, R44.reuse, R76, RZ ;  /* 0x0000004c2c1c723c */ /* 0x040fe200000810ff */
[----:B------:R-:W-:Y:S02]  /*4d30*/  LOP3.LUT P2, RZ, R166, 0x10, RZ, 0xc0, !PT ;  /* 0x00000010a6ff7812 */ /* 0x000fe4000784c0ff */
[----:B------:R-:W-:Y:S01]  /*4d40*/  LOP3.LUT R176, R71, 0xffffe000, RZ, 0xc0, !PT ;  /* 0xffffe00047b07812 */ /* 0x000fe200078ec0ff */
[--C-:B------:R-:W-:Y:S01]  /*4d50*/  @P1 IMAD.IADD.U32 R51, R51, 0x1, R183.reuse ;  /* 0x0000000133331824 */ /* 0x100fe200078e00b7 */
[----:B------:R-:W-:Y:S02]  /*4d60*/  LOP3.LUT P1, RZ, R165, 0x10, RZ, 0xc0, !PT ;  /* 0x00000010a5ff7812 */ /* 0x000fe4000782c0ff */
[----:B------:R-:W-:Y:S01]  /*4d70*/  IADD3 R165, PT, PT, R184, UR11, RZ ;  /* 0x0000000bb8a57c10 */ /* 0x000fe2000fffe0ff */
[C---:B------:R-:W-:Y:S01]  /*4d80*/  HMMA.1688.F32.TF32 R32, R44.reuse, R74, RZ ;  /* 0x0000004a2c20723c */ /* 0x040fe200000810ff */
[----:B------:R-:W-:Y:S01]  /*4d90*/  FSETP.NE.AND P4, PT, |R48|, +INF , PT ;  /* 0x7f8000003000780b */ /* 0x000fe20003f85200 */
[----:B------:R-:W-:Y:S01]  /*4da0*/  @P0 IMAD.IADD.U32 R52, R52, 0x1, R183 ;  /* 0x0000000134340824 */ /* 0x000fe200078e00b7 */
[----:B------:R-:W-:Y:S01]  /*4db0*/  FSETP.NE.AND P3, PT, |R49|, +INF , PT ;  /* 0x7f8000003100780b */ /* 0x000fe20003f65200 */
[----:B------:R-:W-:Y:S01]  /*4dc0*/  @UP1 UIADD3 UR11, UPT, UPT, UR11, 0x80, URZ ;  /* 0x000000800b0b1890 */ /* 0x000fe2000fffe0ff */
[----:B------:R-:W-:Y:S01]  /*4dd0*/  IADD3 R166, P0, PT, R232, R168, RZ ;  /* 0x000000a8e8a67210 */ /* 0x000fe20007f1e0ff */
[----:B------:R-:W-:Y:S01]  /*4de0*/  @!PT LDS RZ, [RZ] ;  /* 0x00000000fffff984 */ /* 0x000fe20000000800 */
[----:B------:R-:W-:Y:S01]  /*4df0*/  @!PT LDS RZ, [RZ] ;  /* 0x00000000fffff984 */ /* 0x000fe20000000800 */
[----:B------:R-:W-:Y:S01]  /*4e00*/  @!PT LDS RZ, [RZ] ;  /* 0x00000000fffff984 */ /* 0x000fe20000000800 */
[----:B------:R1:W-:Y:S01]  /*4e10*/  LDGSTS.E.BYPASS.LTC128B.128 [R173], desc[UR16][R170.64], P2 ;  /* 0x00000000aaad7fae */ /* 0x0003e20009181a10 */
[----:B------:R-:W-:Y:S01]  /*4e20*/  LOP3.LUT R175, R56, 0xffffe000, RZ, 0xc0, !PT ;  /* 0xffffe00038af7812 */ /* 0x000fe200078ec0ff */
[----:B------:R-:W-:Y:S01]  /*4e30*/  HMMA.1688.F32.TF32 R36, R44, R72, RZ ;  /* 0x000000482c24723c */ /* 0x000fe200000810ff */
[----:B------:R-:W-:Y:S01]  /*4e40*/  IADD3.X R167, PT, PT, R233, R169, RZ, P0, !PT ;  /* 0x000000a9e9a77210 */ /* 0x000fe200007fe4ff */
[----:B------:R-:W-:Y:S01]  /*4e50*/  FADD R44, R68, -R179 ;  /* 0x800000b3442c7221 */ /* 0x000fe20000000000 */
[----:B------:R-:W-:Y:S01]  /*4e60*/  LOP3.LUT R174, R57, 0xffffe000, RZ, 0xc0, !PT ;  /* 0xffffe00039ae7812 */ /* 0x000fe200078ec0ff */
[----:B------:R-:W-:Y:S01]  /*4e70*/  FADD R45, R69, -R178 ;  /* 0x800000b2452d7221 */ /* 0x000fe20000000000 */
[----:B------:R-:W-:Y:S01]  /*4e80*/  LOP3.LUT R234, R67, 0xffffe000, RZ, 0xc0, !PT ;  /* 0xffffe00043ea7812 */ /* 0x000fe200078ec0ff */
[----:B------:R2:W-:Y:S01]  /*4e90*/  LDGSTS.E.BYPASS.LTC128B.128 [R165], desc[UR14][R168.64], P1 ;  /* 0x00000000a8a57fae */ /* 0x0005e20008981a0e */
[--C-:B------:R-:W-:Y:S01]  /*4ea0*/  @P4 IMAD.IADD.U32 R48, R48, 0x1, R183.reuse ;  /* 0x0000000130304824 */ /* 0x100fe200078e00b7 */
[C---:B------:R-:W-:Y:S01]  /*4eb0*/  HMMA.1688.F32.TF32 R4, R80.reuse, R2, R4 ;  /* 0x000000025004723c */ /* 0x040fe20000081004 */
[----:B------:R-:W-:Y:S04]  /*4ec0*/  @!UP1 UIADD3 UR11, UPT, UPT, UR7, -0x100, URZ ;  /* 0xffffff00070b9890 */ /* 0x000fe8000fffe0ff */
[----:B------:R-:W-:Y:S01]  /*4ed0*/  @P3 IMAD.IADD.U32 R49, R49, 0x1, R183 ;  /* 0x0000000131313824 */ /* 0x000fe200078e00b7 */
[----:B------:R-:W-:Y:S01]  /*4ee0*/  FSETP.NE.AND P6, PT, |R53|, +INF , PT ;  /* 0x7f8000003500780b */ /* 0x000fe20003fc5200 */
[----:B------:R-:W-:Y:S01]  /*4ef0*/  FADD R43, R67, -R234 ;  /* 0x800000ea432b7221 */ /* 0x000fe20000000000 */
[----:B------:R-:W-:Y:S01]  /*4f00*/  FADD R46, R70, -R177 ;  /* 0x800000b1462e7221 */ /* 0x000fe20000000000 */
[----:B------:R-:W-:Y:S01]  /*4f10*/  FADD R47, R71, -R176 ;  /* 0x800000b0472f7221 */ /* 0x000fe20000000000 */
[----:B------:R-:W-:Y:S02]  /*4f20*/  LOP3.LUT R172, R59, 0xffffe000, RZ, 0xc0, !PT ;  /* 0xffffe0003bac7812 */ /* 0x000fe400078ec0ff */
[C---:B------:R-:W-:Y:S03]  /*4f30*/  HMMA.1688.F32.TF32 R8, R80.reuse, R48, R8 ;  /* 0x000000305008723c */ /* 0x040fe60000081008 */
[----:B------:R-:W-:Y:S02]  /*4f40*/  LOP3.LUT R235, R66, 0xffffe000, RZ, 0xc0, !PT ;  /* 0xffffe00042eb7812 */ /* 0x000fe400078ec0ff */
[----:B-1----:R-:W-:Y:S02]  /*4f50*/  LOP3.LUT R173, R58, 0xffffe000, RZ, 0xc0, !PT ;  /* 0xffffe0003aad7812 */ /* 0x002fe400078ec0ff */
[----:B------:R-:W-:Y:S01]  /*4f60*/  @P6 IMAD.IADD.U32 R53, R53, 0x1, R183 ;  /* 0x0000000135356824 */ /* 0x000fe200078e00b7 */
[C---:B------:R-:W-:Y:S03]  /*4f70*/  HMMA.1688.F32.TF32 R16, R80.reuse, R50, R16 ;  /* 0x000000325010723c */ /* 0x040fe60000081010 */
[----:B------:R-:W-:Y:S01]  /*4f80*/  LOP3.LUT R171, R60, 0xffffe000, RZ, 0xc0, !PT ;  /* 0xffffe0003cab7812 */ /* 0x000fe200078ec0ff */
[----:B------:R-:W-:Y:S01]  /*4f90*/  FADD R42, R66, -R235 ;  /* 0x800000eb422a7221 */ /* 0x000fe20000000000 */
[----:B------:R-:W-:Y:S02]  /*4fa0*/  LOP3.LUT R170, R61, 0xffffe000, RZ, 0xc0, !PT ;  /* 0xffffe0003daa7812 */ /* 0x000fe400078ec0ff */
[----:B--2---:R-:W-:Y:S01]  /*4fb0*/  LOP3.LUT R169, R62, 0xffffe000, RZ, 0xc0, !PT ;  /* 0xffffe0003ea97812 */ /* 0x004fe200078ec0ff */
[-C--:B------:R-:W-:Y:S03]  /*4fc0*/  HMMA.1688.F32.TF32 R20, R80, R52.reuse, R20 ;  /* 0x000000345014723c */ /* 0x080fe60000081014 */
[----:B------:R-:W-:Y:S02]  /*4fd0*/  FSETP.NE.AND P2, PT, |R45|, +INF , PT ;  /* 0x7f8000002d00780b */ /* 0x000fe40003f45200 */
[----:B------:R-:W-:Y:S02]  /*4fe0*/  FSETP.NE.AND P5, PT, |R42|, +INF , PT ;  /* 0x7f8000002a00780b */ /* 0x000fe40003fa5200 */
[----:B------:R-:W-:Y:S01]  /*4ff0*/  FSETP.NE.AND P1, PT, |R46|, +INF , PT ;  /* 0x7f8000002e00780b */ /* 0x000fe20003f25200 */
[C---:B------:R-:W-:Y:S04]  /*5000*/  HMMA.1688.F32.TF32 R24, R84.reuse, R52, R24 ;  /* 0x000000345418723c */ /* 0x040fe80000081018 */
[----:B------:R-:W-:Y:S01]  /*5010*/  FADD R52, R62, -R169 ;  /* 0x800000a93e347221 */ /* 0x000fe20000000000 */
[----:B------:R-:W-:Y:S02]  /*5020*/  FSETP.NE.AND P4, PT, |R43|, +INF , PT ;  /* 0x7f8000002b00780b */ /* 0x000fe40003f85200 */
[----:B------:R-:W-:Y:S01]  /*5030*/  LOP3.LUT R168, R63, 0xffffe000, RZ, 0xc0, !PT ;  /* 0xffffe0003fa87812 */ /* 0x000fe200078ec0ff */
[C---:B------:R-:W-:Y:S03]  /*5040*/  HMMA.1688.F32.TF32 R28, R84.reuse, R50, R28 ;  /* 0x00000032541c723c */ /* 0x040fe6000008101c */
[----:B------:R-:W-:Y:S02]  /*5050*/  @P5 IMAD.IADD.U32 R42, R42, 0x1, R183 ;  /* 0x000000012a2a5824 */ /* 0x000fe400078e00b7 */
[----:B------:R-:W-:Y:S01]  /*5060*/  FADD R50, R60, -R171 ;  /* 0x800000ab3c327221 */ /* 0x000fe20000000000 */
[--C-:B------:R-:W-:Y:S02]  /*5070*/  @P2 IMAD.IADD.U32 R45, R45, 0x1, R183.reuse ;  /* 0x000000012d2d2824 */ /* 0x100fe400078e00b7 */
[----:B------:R-:W-:Y:S01]  /*5080*/  FADD R51, R61, -R170 ;  /* 0x800000aa3d337221 */ /* 0x000fe20000000000 */
[--C-:B------:R-:W-:Y:S01]  /*5090*/  @P1 IMAD.IADD.U32 R46, R46, 0x1, R183.reuse ;  /* 0x000000012e2e1824 */ /* 0x100fe200078e00b7 */
[C---:B------:R-:W-:Y:S03]  /*50a0*/  HMMA.1688.F32.TF32 R32, R84.reuse, R48, R32 ;  /* 0x000000305420723c */ /* 0x040fe60000081020 */
[----:B------:R-:W-:Y:S02]  /*50b0*/  @P4 IMAD.IADD.U32 R43, R43, 0x1, R183 ;  /* 0x000000012b2b4824 */ /* 0x000fe400078e00b7 */
[----:B------:R-:W-:Y:S01]  /*50c0*/  FADD R48, R58, -R173 ;  /* 0x800000ad3a307221 */ /* 0x000fe20000000000 */
[----:B------:R-:W-:Y:S01]  /*50d0*/  FADD R49, R59, -R172 ;  /* 0x800000ac3b317221 */ /* 0x000fe20000000000 */
[----:B------:R-:W-:Y:S01]  /*50e0*/  FSETP.NE.AND P2, PT, |R50|, +INF , PT ;  /* 0x7f8000003200780b */ /* 0x000fe20003f45200 */
[----:B------:R-:W-:Y:S01]  /*50f0*/  FADD R53, R63, -R168 ;  /* 0x800000a83f357221 */ /* 0x000fe20000000000 */
[----:B------:R-:W-:Y:S03]  /*5100*/  HMMA.1688.F32.TF32 R36, R84, R2, R36 ;  /* 0x000000025424723c */ /* 0x000fe60000081024 */
[----:B------:R-:W-:Y:S01]  /*5110*/  FADD R2, R56, -R175 ;  /* 0x800000af38027221 */ /* 0x000fe20000000000 */
[----:B------:R-:W-:Y:S01]  /*5120*/  FADD R3, R57, -R174 ;  /* 0x800000ae39037221 */ /* 0x000fe20000000000 */
[C---:B------:R-:W-:Y:S02]  /*5130*/  FSETP.NE.AND P1, PT, |R51|.reuse, +INF , PT ;  /* 0x7f8000003300780b */ /* 0x040fe40003f25200 */
[----:B------:R-:W-:Y:S01]  /*5140*/  SHF.L.U32 R168, R224, 0x2, RZ ;  /* 0x00000002e0a87819 */ /* 0x000fe200000006ff */
[C---:B------:R-:W-:Y:S05]  /*5150*/  HMMA.1688.F32.TF32 R4, R80.reuse, R72, R4 ;  /* 0x000000485004723c */ /* 0x040fea0000081004 */
[--C-:B------:R-:W-:Y:S01]  /*5160*/  @P2 IMAD.IADD.U32 R50, R50, 0x1, R183.reuse ;  /* 0x0000000132322824 */ /* 0x100fe200078e00b7 */
[----:B------:R-:W-:Y:S02]  /*5170*/  LOP3.LUT P2, RZ, R168, 0x10, RZ, 0xc0, !PT ;  /* 0x00000010a8ff7812 */ /* 0x000fe4000784c0ff */
[C---:B------:R-:W-:Y:S03]  /*5180*/  HMMA.1688.F32.TF32 R8, R80.reuse, R74, R8 ;  /* 0x0000004a5008723c */ /* 0x040fe60000081008 */
[--C-:B------:R-:W-:Y:S01]  /*5190*/  @P1 IMAD.IADD.U32 R51, R51, 0x1, R183.reuse ;  /* 0x0000000133331824 */ /* 0x100fe200078e00b7 */
[----:B------:R-:W-:Y:S02]  /*51a0*/  FSETP.NE.AND P3, PT, |R44|, +INF , PT ;  /* 0x7f8000002c00780b */ /* 0x000fe40003f65200 */
[----:B------:R-:W-:Y:S02]  /*51b0*/  FSETP.NE.AND P5, PT, |R3|, +INF , PT ;  /* 0x7f8000000300780b */ /* 0x000fe40003fa5200 */
[C---:B------:R-:W-:Y:S03]  /*51c0*/  HMMA.1688.F32.TF32 R16, R80.reuse, R76, R16 ;  /* 0x0000004c5010723c */ /* 0x040fe60000081010 */
[----:B------:R-:W-:Y:S02]  /*51d0*/  FSETP.NE.AND P4, PT, |R48|, +INF , PT ;  /* 0x7f8000003000780b */ /* 0x000fe40003f85200 */
[----:B------:R-:W-:Y:S02]  /*51e0*/  LOP3.LUT R237, R64, 0xffffe000, RZ, 0xc0, !PT ;  /* 0xffffe00040ed7812 */ /* 0x000fe400078ec0ff */
[----:B------:R-:W-:Y:S01]  /*51f0*/  LOP3.LUT R236, R65, 0xffffe000, RZ, 0xc0, !PT ;  /* 0xffffe00041ec7812 */ /* 0x000fe200078ec0ff */
[-C--:B------:R-:W-:Y:S01]  /*5200*/  HMMA.1688.F32.TF32 R20, R80, R78.reuse, R20 ;  /* 0x0000004e5014723c */ /* 0x080fe20000081014 */
[----:B------:R-:W1:Y:S02]  /*5210*/  LDSM.16.M88.4 R80, [R12+UR5] ;  /* 0x000000050c50783b */ /* 0x000e640008000200 */
[----:B------:R-:W-:Y:S02]  /*5220*/  @P3 IMAD.IADD.U32 R44, R44, 0x1, R183 ;  /* 0x000000012c2c3824 */ /* 0x000fe400078e00b7 */
[----:B------:R-:W-:Y:S01]  /*5230*/  FADD R40, R64, -R237 ;  /* 0x800000ed40287221 */ /* 0x000fe20000000000 */
[--C-:B------:R-:W-:Y:S02]  /*5240*/  @P5 IMAD.IADD.U32 R3, R3, 0x1, R183.reuse ;  /* 0x0000000103035824 */ /* 0x100fe400078e00b7 */
[----:B------:R-:W-:Y:S01]  /*5250*/  FADD R41, R65, -R236 ;  /* 0x800000ec41297221 */ /* 0x000fe20000000000 */
[----:B------:R-:W-:Y:S01]  /*5260*/  FSETP.NE.AND P3, PT, |R49|, +INF , PT ;  /* 0x7f8000003100780b */ /* 0x000fe20003f65200 */
[C---:B------:R-:W-:Y:S04]  /*5270*/  HMMA.1688.F32.TF32 R24, R84.reuse, R78, R24 ;  /* 0x0000004e5418723c */ /* 0x040fe80000081018 */
[--C-:B------:R-:W-:Y:S01]  /*5280*/  @P4 IMAD.IADD.U32 R48, R48, 0x1, R183.reuse ;  /* 0x0000000130304824 */ /* 0x100fe200078e00b7 */
[----:B------:R-:W-:Y:S02]  /*5290*/  FSETP.NE.AND P0, PT, |R40|, +INF , PT ;  /* 0x7f8000002800780b */ /* 0x000fe40003f05200 */
[----:B------:R-:W-:Y:S01]  /*52a0*/  FSETP.NE.AND P6, PT, |R41|, +INF , PT ;  /* 0x7f8000002900780b */ /* 0x000fe20003fc5200 */
[C---:B------:R-:W-:Y:S01]  /*52b0*/  HMMA.1688.F32.TF32 R28, R84.reuse, R76, R28 ;  /* 0x0000004c541c723c */ /* 0x040fe2000008101c */
[----:B------:R-:W-:Y:S02]  /*52c0*/  LDSM.16.M88.4 R76, [R0+UR4+0x1800] ;  /* 0x00180004004c783b */ /* 0x000fe40008000200 */
[----:B------:R-:W-:Y:S01]  /*52d0*/  IADD3 R234, PT, PT, R226, -0x1, RZ ;  /* 0xffffffffe2ea7810 */ /* 0x000fe20007ffe0ff */
[--C-:B------:R-:W-:Y:S04]  /*52e0*/  @P3 IMAD.IADD.U32 R49, R49, 0x1, R183.reuse ;  /* 0x0000000131313824 */ /* 0x100fe800078e00b7 */
[C---:B------:R-:W-:Y:S03]  /*52f0*/  HMMA.1688.F32.TF32 R32, R84.reuse, R74, R32 ;  /* 0x0000004a5420723c */ /* 0x040fe60000081020 */
[--C-:B------:R-:W-:Y:S01]  /*5300*/  @P0 IMAD.IADD.U32 R40, R40, 0x1, R183.reuse ;  /* 0x0000000128280824 */ /* 0x100fe200078e00b7 */
[----:B------:R-:W-:Y:S01]  /*5310*/  FSETP.NE.AND P0, PT, |R47|, +INF , PT ;  /* 0x7f8000002f00780b */ /* 0x000fe20003f05200 */
[----:B------:R-:W-:Y:S01]  /*5320*/  @P6 IMAD.IADD.U32 R41, R41, 0x1, R183 ;  /* 0x0000000129296824 */ /* 0x000fe200078e00b7 */
[----:B------:R-:W-:Y:S02]  /*5330*/  FSETP.NE.AND P6, PT, |R2|, +INF , PT ;  /* 0x7f8000000200780b */ /* 0x000fe40003fc5200 */
[----:B------:R-:W-:Y:S01]  /*5340*/  HMMA.1688.F32.TF32 R36, R84, R72, R36 ;  /* 0x000000485424723c */ /* 0x000fe20000081024 */
[----:B------:R-:W-:Y:S01]  /*5350*/  LDSM.16.M88.4 R72, [R0+UR4] ;  /* 0x000000040048783b */ /* 0x000fe20008000200 */
[----:B------:R-:W-:Y:S02]  /*5360*/  @UP0 UIADD3 UR4, UPT, UPT, UR4, 0x80, URZ ;  /* 0x0000008004040890 */ /* 0x000fe4000fffe0ff */
[----:B------:R-:W-:-:S04]  /*5370*/  @!UP0 UIADD3 UR4, UPT, UPT, UR8, -0x100, URZ ;  /* 0xffffff0008048890 */ /* 0x000fc8000fffe0ff */
[C---:B------:R-:W-:Y:S01]  /*5380*/  HMMA.1688.F32.TF32 R4, R40.reuse, R56, R4 ;  /* 0x000000382804723c */ /* 0x040fe20000081004 */
[----:B------:R-:W1:Y:S01]  /*5390*/  LDSM.16.M88.4 R84, [R12+UR5+0x1800] ;  /* 0x001800050c54783b */ /* 0x000e620008000200 */
[----:B------:R-:W-:Y:S02]  /*53a0*/  @UP0 UIADD3 UR5, UPT, UPT, UR5, 0x80, URZ ;  /* 0x0000008005050890 */ /* 0x000fe4000fffe0ff */
[----:B------:R-:W-:Y:S01]  /*53b0*/  @!UP0 UIADD3 UR5, UPT, UPT, UR9, -0x100, URZ ;  /* 0xffffff0009058890 */ /* 0x000fe2000fffe0ff */
[--C-:B------:R-:W-:Y:S01]  /*53c0*/  @P0 IMAD.IADD.U32 R47, R47, 0x1, R183.reuse ;  /* 0x000000012f2f0824 */ /* 0x100fe200078e00b7 */
[----:B------:R-:W-:Y:S01]  /*53d0*/  FSETP.NE.AND P0, PT, |R52|, +INF , PT ;  /* 0x7f8000003400780b */ /* 0x000fe20003f05200 */
[--C-:B------:R-:W-:Y:S01]  /*53e0*/  @P6 IMAD.IADD.U32 R2, R2, 0x1, R183.reuse ;  /* 0x0000000102026824 */ /* 0x100fe200078e00b7 */
[C---:B------:R-:W-:Y:S01]  /*53f0*/  HMMA.1688.F32.TF32 R8, R40.reuse, R58, R8 ;  /* 0x0000003a2808723c */ /* 0x040fe20000081008 */
[----:B------:R-:W-:Y:S01]  /*5400*/  @!PT LDS RZ, [RZ] ;  /* 0x00000000fffff984 */ /* 0x000fe20000000800 */
[----:B------:R-:W-:Y:S01]  /*5410*/  @!PT LDS RZ, [RZ] ;  /* 0x00000000fffff984 */ /* 0x000fe20000000800 */
[----:B------:R-:W-:Y:S01]  /*5420*/  @!PT LDS RZ, [RZ] ;  /* 0x00000000fffff984 */ /* 0x000fe20000000800 */
[----:B------:R2:W-:Y:S02]  /*5430*/  LDGSTS.E.BYPASS.LTC128B.128 [R164+0xc00], desc[UR16][R166.64], P2 ;  /* 0x00c00000a6a47fae */ /* 0x0005e40009181a10 */
[C---:B------:R-:W-:Y:S05]  /*5440*/  FSETP.NE.AND P6, PT, |R53|.reuse, +INF , PT ;  /* 0x7f8000003500780b */ /* 0x040fea0003fc5200 */
[C---:B------:R-:W-:Y:S03]  /*5450*/  HMMA.1688.F32.TF32 R16, R40.reuse, R60, R16 ;  /* 0x0000003c2810723c */ /* 0x040fe60000081010 */
[--C-:B------:R-:W-:Y:S05]  /*5460*/  @P0 IMAD.IADD.U32 R52, R52, 0x1, R183.reuse ;  /* 0x0000000134340824 */ /* 0x100fea00078e00b7 */
[-C--:B------:R-:W-:Y:S03]  /*5470*/  HMMA.1688.F32.TF32 R20, R40, R62.reuse, R20 ;  /* 0x0000003e2814723c */ /* 0x080fe60000081014 */
[----:B------:R-:W-:Y:S05]  /*5480*/  @P6 IMAD.IADD.U32 R53, R53, 0x1, R183 ;  /* 0x0000000135356824 */ /* 0x000fea00078e00b7 */
[C---:B------:R-:W-:Y:S08]  /*5490*/  HMMA.1688.F32.TF32 R24, R44.reuse, R62, R24 ;  /* 0x0000003e2c18723c */ /* 0x040ff00000081018 */
[C---:B------:R-:W-:Y:S03]  /*54a0*/  HMMA.1688.F32.TF32 R28, R44.reuse, R60, R28 ;  /* 0x0000003c2c1c723c */ /* 0x040fe6000008101c */
[----:B-1----:R-:W-:Y:S02]  /*54b0*/  LOP3.LUT R179, R80, 0xffffe000, RZ, 0xc0, !PT ;  /* 0xffffe00050b37812 */ /* 0x002fe400078ec0ff */
[----:B------:R-:W-:Y:S02]  /*54c0*/  LOP3.LUT R178, R81, 0xffffe000, RZ, 0xc0, !PT ;  /* 0xffffe00051b27812 */ /* 0x000fe400078ec0ff */
[----:B------:R-:W-:Y:S01]  /*54d0*/  LOP3.LUT R177, R82, 0xffffe000, RZ, 0xc0, !PT ;  /* 0xffffe00052b17812 */ /* 0x000fe200078ec0ff */
[C---:B------:R-:W-:Y:S03]  /*54e0*/  HMMA.1688.F32.TF32 R32, R44.reuse, R58, R32 ;  /* 0x0000003a2c20723c */ /* 0x040fe60000081020 */
[----:B------:R-:W-:Y:S01]  /*54f0*/  LOP3.LUT R176, R83, 0xffffe000, RZ, 0xc0, !PT ;  /* 0xffffe00053b07812 */ /* 0x000fe200078ec0ff */
[----:B------:R-:W-:Y:S01]  /*5500*/  FADD R40, R80, -R179 ;  /* 0x800000b350287221 */ /* 0x000fe20000000000 */
[----:B------:R-:W-:Y:S01]  /*5510*/  FADD R41, R81, -R178 ;  /* 0x800000b251297221 */ /* 0x000fe20000000000 */
[----:B------:R-:W-:Y:S01]  /*5520*/  FADD R42, R82, -R177 ;  /* 0x800000b1522a7221 */ /* 0x000fe20000000000 */
[C---:B------:R-:W-:Y:S01]  /*5530*/  LOP3.LUT R175, R84.reuse, 0xffffe000, RZ, 0xc0, !PT ;  /* 0xffffe00054af7812 */ /* 0x040fe200078ec0ff */
[----:B------:R-:W-:Y:S03]  /*5540*/  HMMA.1688.F32.TF32 R36, R44, R56, R36 ;  /* 0x000000382c24723c */ /* 0x000fe60000081024 */
[----:B------:R-:W-:Y:S01]  /*5550*/  FADD R43, R83, -R176 ;  /* 0x800000b0532b7221 */ /* 0x000fe20000000000 */
[----:B------:R-:W-:Y:S01]  /*5560*/  LOP3.LUT R174, R85, 0xffffe000, RZ, 0xc0, !PT ;  /* 0xffffe00055ae7812 */ /* 0x000fe200078ec0ff */
[----:B------:R-:W-:Y:S01]  /*5570*/  FADD R44, R84, -R175 ;  /* 0x800000af542c7221 */ /* 0x000fe20000000000 */
[C---:B------:R-:W-:Y:S02]  /*5580*/  LOP3.LUT R173, R86.reuse, 0xffffe000, RZ, 0xc0, !PT ;  /* 0xffffe00056ad7812 */ /* 0x040fe400078ec0ff */
[C---:B------:R-:W-:Y:S05]  /*5590*/  HMMA.1688.F32.TF32 R4, R64.reuse, R2, R4 ;  /* 0x000000024004723c */ /* 0x040fea0000081004 */
[----:B------:R-:W-:Y:S01]  /*55a0*/  LOP3.LUT R172, R87, 0xffffe000, RZ, 0xc0, !PT ;  /* 0xffffe00057ac7812 */ /* 0x000fe200078ec0ff */
[----:B------:R-:W-:Y:S01]  /*55b0*/  FADD R45, R85, -R174 ;  /* 0x800000ae552d7221 */ /* 0x000fe20000000000 */
[----:B------:R-:W-:Y:S01]  /*55c0*/  FADD R46, R86, -R173 ;  /* 0x800000ad562e7221 */ /* 0x000fe20000000000 */
[C---:B------:R-:W-:Y:S03]  /*55d0*/  HMMA.1688.F32.TF32 R8, R64.reuse, R48, R8 ;  /* 0x000000304008723c */ /* 0x040fe60000081008 */
[----:B------:R-:W-:Y:S01]  /*55e0*/  FADD R47, R87, -R172 ;  /* 0x800000ac572f7221 */ /* 0x000fe20000000000 */
[----:B------:R-:W-:Y:S02]  /*55f0*/  LOP3.LUT R171, R72, 0xffffe000, RZ, 0xc0, !PT ;  /* 0xffffe00048ab7812 */ /* 0x000fe400078ec0ff */
[----:B------:R-:W-:Y:S02]  /*5600*/  LOP3.LUT R170, R73, 0xffffe000, RZ, 0xc0, !PT ;  /* 0xffffe00049aa7812 */ /* 0x000fe400078ec0ff */
[C---:B------:R-:W-:Y:S03]  /*5610*/  HMMA.1688.F32.TF32 R16, R64.reuse, R50, R16 ;  /* 0x000000324010723c */ /* 0x040fe60000081010 */
[----:B------:R-:W-:Y:S02]  /*5620*/  LOP3.LUT R169, R74, 0xffffe000, RZ, 0xc0, !PT ;  /* 0xffffe0004aa97812 */ /* 0x000fe400078ec0ff */
        /* <DEDUP_REMOVED lines=9> */
[----:B------:R-:W-:Y:S01]  /*56c0*/  FSETP.NE.AND P2, PT, |R45|, +INF , PT ;  /* 0x7f8000002d00780b */ /* 0x000fe20003f45200 */
[C---:B------:R-:W-:Y:S03]  /*56d0*/  HMMA.1688.F32.TF32 R28, R68.reuse, R50, R28 ;  /* 0x00000032441c723c */ /* 0x040fe6000008101c */
[--C-:B------:R-:W-:Y:S02]  /*56e0*/  @P6 IMAD.IADD.U32 R41, R41, 0x1, R182.reuse ;  /* 0x0000000129296824 */ /* 0x100fe400078e00b6 */
[--C-:B------:R-:W-:Y:S02]  /*56f0*/  @P5 IMAD.IADD.U32 R42, R42, 0x1, R182.reuse ;  /* 0x000000012a2a5824 */ /* 0x100fe400078e00b6 */
[----:B------:R-:W-:Y:S01]  /*5700*/  @P4 IMAD.IADD.U32 R43, R43, 0x1, R182 ;  /* 0x000000012b2b4824 */ /* 0x000fe200078e00b6 */
[C---:B------:R-:W-:Y:S03]  /*5710*/  HMMA.1688.F32.TF32 R32, R68.reuse, R48, R32 ;  /* 0x000000304420723c */ /* 0x040fe60000081020 */
[----:B------:R-:W-:Y:S01]  /*5720*/  FADD R48, R74, -R169 ;  /* 0x800000a94a307221 */ /* 0x000fe20000000000 */
[----:B------:R-:W-:Y:S01]  /*5730*/  FADD R49, R75, -R168 ;  /* 0x800000a84b317221 */ /* 0x000fe20000000000 */
[--C-:B------:R-:W-:Y:S02]  /*5740*/  @P3 IMAD.IADD.U32 R44, R44, 0x1, R182.reuse ;  /* 0x000000012c2c3824 */ /* 0x100fe400078e00b6 */
[----:B------:R-:W-:Y:S01]  /*5750*/  @P2 IMAD.IADD.U32 R45, R45, 0x1, R182 ;  /* 0x000000012d2d2824 */ /* 0x000fe200078e00b6 */
[----:B------:R-:W-:Y:S03]  /*5760*/  HMMA.1688.F32.TF32 R36, R68, R2, R36 ;  /* 0x000000024424723c */ /* 0x000fe60000081024 */
[----:B------:R-:W-:Y:S01]  /*5770*/  FADD R2, R72, -R171 ;  /* 0x800000ab48027221 */ /* 0x000fe20000000000 */
[----:B------:R-:W-:Y:S01]  /*5780*/  FADD R3, R73, -R170 ;  /* 0x800000aa49037221 */ /* 0x000fe20000000000 */
[----:B------:R-:W-:Y:S02]  /*5790*/  FSETP.NE.AND P4, PT, |R48|, +INF , PT ;  /* 0x7f8000003000780b */ /* 0x000fe40003f85200 */
[----:B------:R-:W-:Y:S01]  /*57a0*/  FSETP.NE.AND P3, PT, |R49|, +INF , PT ;  /* 0x7f8000003100780b */ /* 0x000fe20003f65200 */
[C---:B------:R-:W-:Y:S05]  /*57b0*/  HMMA.1688.F32.TF32 R4, R64.reuse, R56, R4 ;  /* 0x000000384004723c */ /* 0x040fea0000081004 */
[----:B------:R-:W-:Y:S02]  /*57c0*/  FSETP.NE.AND P6, PT, |R2|, +INF , PT ;  /* 0x7f8000000200780b */ /* 0x000fe40003fc5200 */
[----:B------:R-:W-:Y:S01]  /*57d0*/  FSETP.NE.AND P5, PT, |R3|, +INF , PT ;  /* 0x7f8000000300780b */ /* 0x000fe20003fa5200 */
[C---:B------:R-:W-:Y:S03]  /*57e0*/  HMMA.1688.F32.TF32 R8, R64.reuse, R58, R8 ;  /* 0x0000003a4008723c */ /* 0x040fe60000081008 */
[--C-:B------:R-:W-:Y:S02]  /*57f0*/  @P4 IMAD.IADD.U32 R48, R48, 0x1, R182.reuse ;  /* 0x0000000130304824 */ /* 0x100fe400078e00b6 */
[--C-:B------:R-:W-:Y:S03]  /*5800*/  @P3 IMAD.IADD.U32 R49, R49, 0x1, R182.reuse ;  /* 0x0000000131313824 */ /* 0x100fe600078e00b6 */
[C---:B------:R-:W-:Y:S03]  /*5810*/  HMMA.1688.F32.TF32 R16, R64.reuse, R60, R16 ;  /* 0x0000003c4010723c */ /* 0x040fe60000081010 */
[--C-:B------:R-:W-:Y:S01]  /*5820*/  @P6 IMAD.IADD.U32 R2, R2, 0x1, R182.reuse ;  /* 0x0000000102026824 */ /* 0x100fe200078e00b6 */
[----:B------:R-:W-:Y:S01]  /*5830*/  FSETP.NE.AND P6, PT, |R53|, +INF , PT ;  /* 0x7f8000003500780b */ /* 0x000fe20003fc5200 */
[--C-:B------:R-:W-:Y:S03]  /*5840*/  @P5 IMAD.IADD.U32 R3, R3, 0x1, R182.reuse ;  /* 0x0000000103035824 */ /* 0x100fe600078e00b6 */
[-C--:B------:R-:W-:Y:S03]  /*5850*/  HMMA.1688.F32.TF32 R20, R64, R62.reuse, R20 ;  /* 0x0000003e4014723c */ /* 0x080fe60000081014 */
[----:B------:R-:W-:Y:S05]  /*5860*/  IMAD.SHL.U32 R66, R224, 0x2, RZ ;  /* 0x00000002e0427824 */ /* 0x000fea00078e00ff */
[C---:B------:R-:W-:Y:S04]  /*5870*/  HMMA.1688.F32.TF32 R24, R68.reuse, R62, R24 ;  /* 0x0000003e4418723c */ /* 0x040fe80000081018 */
[----:B------:R-:W-:Y:S01]  /*5880*/  LOP3.LUT P1, RZ, R66, 0x10, RZ, 0xc0, !PT ;  /* 0x0000001042ff7812 */ /* 0x000fe2000782c0ff */
[----:B------:R-:W-:Y:S01]  /*5890*/  @P6 IMAD.IADD.U32 R53, R53, 0x1, R182 ;  /* 0x0000000135356824 */ /* 0x000fe200078e00b6 */
[----:B------:R-:W-:Y:S02]  /*58a0*/  IADD3 R66, P0, PT, R232, R166, RZ ;  /* 0x000000a6e8427210 */ /* 0x000fe40007f1e0ff */
[C---:B------:R-:W-:Y:S03]  /*58b0*/  HMMA.1688.F32.TF32 R28, R68.reuse, R60, R28 ;  /* 0x0000003c441c723c */ /* 0x040fe6000008101c */
[----:B------:R-:W-:Y:S02]  /*58c0*/  IADD3.X R67, PT, PT, R233, R167, RZ, P0, !PT ;  /* 0x000000a7e9437210 */ /* 0x000fe400007fe4ff */
[----:B------:R-:W-:Y:S02]  /*58d0*/  ISETP.NE.AND P0, PT, R234, RZ, PT ;  /* 0x000000ffea00720c */ /* 0x000fe40003f05270 */
[C---:B------:R-:W-:Y:S01]  /*58e0*/  LOP3.LUT R167, R76.reuse, 0xffffe000, RZ, 0xc0, !PT ;  /* 0xffffe0004ca77812 */ /* 0x040fe200078ec0ff */
[C---:B------:R-:W-:Y:S01]  /*58f0*/  HMMA.1688.F32.TF32 R32, R68.reuse, R58, R32 ;  /* 0x0000003a4420723c */ /* 0x040fe20000081020 */
[----:B------:R1:W-:Y:S02]  /*5900*/  LDGSTS.E.BYPASS.LTC128B.128 [R165+0xc00], desc[UR14][R66.64], P1 ;  /* 0x00c0000042a57fae */ /* 0x0003e40008981a0e */
[----:B------:R-:W-:Y:S01]  /*5910*/  SEL R225, R225, RZ, P0 ;  /* 0x000000ffe1e17207 */ /* 0x000fe20000000000 */
[----:B------:R-:W-:Y:S01]  /*5920*/  FADD R50, R76, -R167 ;  /* 0x800000a74c327221 */ /* 0x000fe20000000000 */
[----:B------:R-:W-:Y:S02]  /*5930*/  SEL R224, R224, RZ, P0 ;  /* 0x000000ffe0e07207 */ /* 0x000fe40000000000 */
[----:B------:R-:W-:Y:S01]  /*5940*/  FSETP.NE.AND P0, PT, |R40|, +INF , PT ;  /* 0x7f8000002800780b */ /* 0x000fe20003f05200 */
[----:B------:R-:W-:Y:S01]  /*5950*/  HMMA.1688.F32.TF32 R36, R68, R56, R36 ;  /* 0x000000384424723c */ /* 0x000fe20000081024 */
[----:B------:R-:W0:Y:S02]  /*5960*/  LDGDEPBAR ;  /* 0x00000000000079af */ /* 0x000e240000000000 */
[----:B------:R-:W-:Y:S02]  /*5970*/  FSETP.NE.AND P1, PT, |R46|, +INF , PT ;  /* 0x7f8000002e00780b */ /* 0x000fe40003f25200 */
[C---:B------:R-:W-:Y:S02]  /*5980*/  LOP3.LUT R166, R77.reuse, 0xffffe000, RZ, 0xc0, !PT ;  /* 0xffffe0004da67812 */ /* 0x040fe400078ec0ff */
[----:B------:R-:W-:Y:S03]  /*5990*/  FSETP.NE.AND P2, PT, |R50|, +INF , PT ;  /* 0x7f8000003200780b */ /* 0x000fe60003f45200 */
[----:B------:R-:W-:Y:S02]  /*59a0*/  FADD R51, R77, -R166 ;  /* 0x800000a64d337221 */ /* 0x000fe40000000000 */
[--C-:B------:R-:W-:Y:S01]  /*59b0*/  @P0 IMAD.IADD.U32 R40, R40, 0x1, R182.reuse ;  /* 0x0000000128280824 */ /* 0x100fe200078e00b6 */
[----:B------:R-:W-:Y:S03]  /*59c0*/  FSETP.NE.AND P0, PT, |R47|, +INF , PT ;  /* 0x7f8000002f00780b */ /* 0x000fe60003f05200 */
[----:B------:R-:W-:Y:S01]  /*59d0*/  @P1 IMAD.IADD.U32 R46, R46, 0x1, R182 ;  /* 0x000000012e2e1824 */ /* 0x000fe200078e00b6 */
[----:B------:R-:W-:-:S02]  /*59e0*/  FSETP.NE.AND P1, PT, |R51|, +INF , PT ;  /* 0x7f8000003300780b */ /* 0x000fc40003f25200 */
[C---:B------:R-:W-:Y:S05]  /*59f0*/  HMMA.1688.F32.TF32 R4, R40.reuse, R72, R4 ;  /* 0x000000482804723c */ /* 0x040fea0000081004 */
[----:B-1----:R-:W-:Y:S01]  /*5a00*/  LOP3.LUT R165, R78, 0xffffe000, RZ, 0xc0, !PT ;  /* 0xffffe0004ea57812 */ /* 0x002fe200078ec0ff */
[--C-:B------:R-:W-:Y:S02]  /*5a10*/  @P2 IMAD.IADD.U32 R50, R50, 0x1, R182.reuse ;  /* 0x0000000132322824 */ /* 0x100fe400078e00b6 */
[C---:B------:R-:W-:Y:S01]  /*5a20*/  HMMA.1688.F32.TF32 R8, R40.reuse, R74, R8 ;  /* 0x0000004a2808723c */ /* 0x040fe20000081008 */
[----:B------:R-:W-:Y:S04]  /*5a30*/  DEPBAR.LE SB0, 0x1 ;  /* 0x000080400000791a */ /* 0x000fe80000000000 */
[----:B------:R-:W-:Y:S01]  /*5a40*/  BAR.SYNC.DEFER_BLOCKING 0x0 ;  /* 0x0000000000007b1d */ /* 0x000fe20000010000 */
[----:B------:R-:W-:Y:S01]  /*5a50*/  FADD R52, R78, -R165 ;  /* 0x800000a54e347221 */ /* 0x000fe20000000000 */
[--C-:B------:R-:W-:Y:S01]  /*5a60*/  @P0 IMAD.IADD.U32 R47, R47, 0x1, R182.reuse ;  /* 0x000000012f2f0824 */ /* 0x100fe200078e00b6 */
[C---:B------:R-:W-:Y:S05]  /*5a70*/  HMMA.1688.F32.TF32 R16, R40.reuse, R76, R16 ;  /* 0x0000004c2810723c */ /* 0x040fea0000081010 */
[C---:B------:R-:W-:Y:S01]  /*5a80*/  FSETP.NE.AND P0, PT, |R52|.reuse, +INF , PT ;  /* 0x7f8000003400780b */ /* 0x040fe20003f05200 */
[--C-:B------:R-:W-:Y:S02]  /*5a90*/  @P1 IMAD.IADD.U32 R51, R51, 0x1, R182.reuse ;  /* 0x0000000133331824 */ /* 0x100fe400078e00b6 */
[-C--:B------:R-:W-:Y:S08]  /*5aa0*/  HMMA.1688.F32.TF32 R20, R40, R78.reuse, R20 ;  /* 0x0000004e2814723c */ /* 0x080ff00000081014 */
[C---:B------:R-:W-:Y:S04]  /*5ab0*/  HMMA.1688.F32.TF32 R24, R44.reuse, R78, R24 ;  /* 0x0000004e2c18723c */ /* 0x040fe80000081018 */
[----:B------:R-:W-:Y:S01]  /*5ac0*/  @P0 IMAD.IADD.U32 R52, R52, 0x1, R182 ;  /* 0x0000000134340824 */ /* 0x000fe200078e00b6 */
[----:B------:R-:W-:Y:S03]  /*5ad0*/  LDSM.16.M88.4 R176, [R97+UR4] ;  /* 0x0000000461b0783b */ /* 0x000fe60008000200 */
[C---:B------:R-:W-:Y:S05]  /*5ae0*/  HMMA.1688.F32.TF32 R28, R44.reuse, R76, R28 ;  /* 0x0000004c2c1c723c */ /* 0x040fea000008101c */
[----:B------:R-:W-:Y:S03]  /*5af0*/  LDSM.16.M88.4 R168, [R98+UR5] ;  /* 0x0000000562a8783b */ /* 0x000fe60008000200 */
[C---:B------:R-:W-:Y:S05]  /*5b00*/  HMMA.1688.F32.TF32 R32, R44.reuse, R74, R32 ;  /* 0x0000004a2c20723c */ /* 0x040fea0000081020 */
[----:B------:R-:W-:Y:S03]  /*5b10*/  LDSM.16.M88.4 R172, [R97+UR4+0x1800] ;  /* 0x0018000461ac783b */ /* 0x000fe60008000200 */
[----:B------:R-:W-:Y:S05]  /*5b20*/  HMMA.1688.F32.TF32 R36, R44, R72, R36 ;  /* 0x000000482c24723c */ /* 0x000fea0000081024 */
[----:B------:R-:W1:Y:S03]  /*5b30*/  LDSM.16.M88.4 R164, [R98+UR5+0x1800] ;  /* 0x0018000562a4783b */ /* 0x000e660008000200 */
[C---:B------:R-:W-:Y:S08]  /*5b40*/  HMMA.1688.F32.TF32 R4, R80.reuse, R2, R4 ;  /* 0x000000025004723c */ /* 0x040ff00000081004 */
[C---:B------:R-:W-:Y:S08]  /*5b50*/  HMMA.1688.F32.TF32 R8, R80.reuse, R48, R8 ;  /* 0x000000305008723c */ /* 0x040ff00000081008 */
[C---:B------:R-:W-:Y:S08]  /*5b60*/  HMMA.1688.F32.TF32 R16, R80.reuse, R50, R16 ;  /* 0x000000325010723c */ /* 0x040ff00000081010 */
[-C--:B------:R-:W-:Y:S08]  /*5b70*/  HMMA.1688.F32.TF32 R20, R80, R52.reuse, R20 ;  /* 0x000000345014723c */ /* 0x080ff00000081014 */
[C---:B------:R-:W-:Y:S04]  /*5b80*/  HMMA.1688.F32.TF32 R24, R84.reuse, R52, R24 ;  /* 0x000000345418723c */ /* 0x040fe80000081018 */
[----:B-1----:R-:W-:Y:S02]  /*5b90*/  LOP3.LUT R68, R164, 0xffffe000, RZ, 0xc0, !PT ;  /* 0xffffe000a4447812 */ /* 0x002fe400078ec0ff */
[----:B------:R-:W-:Y:S02]  /*5ba0*/  LOP3.LUT R44, R178, 0xffffe000, RZ, 0xc0, !PT ;  /* 0xffffe000b22c7812 */ /* 0x000fe400078ec0ff */
[C---:B------:R-:W-:Y:S03]  /*5bb0*/  HMMA.1688.F32.TF32 R28, R84.reuse, R50, R28 ;  /* 0x00000032541c723c */ /* 0x040fe6000008101c */
[----:B------:R-:W-:Y:S01]  /*5bc0*/  FADD R52, R164, -R68 ;  /* 0x80000044a4347221 */ /* 0x000fe20000000000 */
[----:B------:R-:W-:Y:S01]  /*5bd0*/  FADD R60, R178, -R44 ;  /* 0x8000002cb23c7221 */ /* 0x000fe20000000000 */
[----:B------:R-:W-:Y:S02]  /*5be0*/  LOP3.LUT R57, R169, 0xffffe000, RZ, 0xc0, !PT ;  /* 0xffffe000a9397812 */ /* 0x000fe400078ec0ff */
[----:B------:R-:W-:Y:S01]  /*5bf0*/  LOP3.LUT R45, R179, 0xffffe000, RZ, 0xc0, !PT ;  /* 0xffffe000b32d7812 */ /* 0x000fe200078ec0ff */
[C---:B------:R-:W-:Y:S03]  /*5c00*/  HMMA.1688.F32.TF32 R32, R84.reuse, R48, R32 ;  /* 0x000000305420723c */ /* 0x040fe60000081020 */
[----:B------:R-:W-:Y:S01]  /*5c10*/  FSETP.NE.AND P0, PT, |R60|, +INF , PT ;  /* 0x7f8000003c00780b */ /* 0x000fe20003f05200 */
[----:B------:R-:W-:Y:S01]  /*5c20*/  FADD R41, R169, -R57 ;  /* 0x80000039a9297221 */ /* 0x000fe20000000000 */
[----:B------:R-:W-:Y:S01]  /*5c30*/  LOP3.LUT R46, R172, 0xffffe000, RZ, 0xc0, !PT ;  /* 0xffffe000ac2e7812 */ /* 0x000fe200078ec0ff */
[----:B------:R-:W-:Y:S01]  /*5c40*/  FADD R61, R179, -R45 ;  /* 0x8000002db33d7221 */ /* 0x000fe20000000000 */
[----:B------:R-:W-:Y:S01]  /*5c50*/  LOP3.LUT R47, R173, 0xffffe000, RZ, 0xc0, !PT ;  /* 0xffffe000ad2f7812 */ /* 0x000fe200078ec0ff */
[----:B------:R-:W-:Y:S03]  /*5c60*/  HMMA.1688.F32.TF32 R36, R84, R2, R36 ;  /* 0x000000025424723c */ /* 0x000fe60000081024 */
[----:B------:R-:W-:Y:S01]  /*5c70*/  LOP3.LUT R2, R176, 0xffffe000, RZ, 0xc0, !PT ;  /* 0xffffe000b0027812 */ /* 0x000fe200078ec0ff */
[----:B------:R-:W-:Y:S01]  /*5c80*/  FADD R62, R172, -R46 ;  /* 0x8000002eac3e7221 */ /* 0x000fe20000000000 */
[----:B------:R-:W-:Y:S01]  /*5c90*/  LOP3.LUT R3, R177, 0xffffe000, RZ, 0xc0, !PT ;  /* 0xffffe000b1037812 */ /* 0x000fe200078ec0ff */
[----:B------:R-:W-:Y:S01]  /*5ca0*/  FADD R63, R173, -R47 ;  /* 0x8000002fad3f7221 */ /* 0x000fe20000000000 */
[----:B------:R-:W-:Y:S01]  /*5cb0*/  LOP3.LUT R48, R174, 0xffffe000, RZ, 0xc0, !PT ;  /* 0xffffe000ae307812 */ /* 0x000fe200078ec0ff */
[----:B------:R-:W-:Y:S05]  /*5cc0*/  HMMA.1688.F32.TF32 R4, R80, R72, R4 ;  /* 0x000000485004723c */ /* 0x000fea0000081004 */
[----:B------:R-:W-:Y:S01]  /*5cd0*/  FADD R50, R176, -R2 ;  /* 0x80000002b0327221 */ /* 0x000fe20000000000 */
[----:B------:R-:W-:Y:S01]  /*5ce0*/  FADD R51, R177, -R3 ;  /* 0x80000003b1337221 */ /* 0x000fe20000000000 */
[----:B------:R-:W-:-:S01]  /*5cf0*/  LOP3.LUT R49, R175, 0xffffe000, RZ, 0xc0, !PT ;  /* 0xffffe000af317812 */ /* 0x000fc200078ec0ff */
[C---:B------:R-:W-:Y:S05]  /*5d00*/  HMMA.1688.F32.TF32 R8, R80.reuse, R74, R8 ;  /* 0x0000004a5008723c */ /* 0x040fea0000081008 */
[----:B------:R-:W-:Y:S01]  /*5d10*/  FSETP.NE.AND P2, PT, |R50|, +INF , PT ;  /* 0x7f8000003200780b */ /* 0x000fe20003f45200 */
[----:B------:R-:W-:Y:S01]  /*5d20*/  FADD R64, R174, -R48 ;  /* 0x80000030ae407221 */ /* 0x000fe20000000000 */
[----:B------:R-:W-:Y:S01]  /*5d30*/  FSETP.NE.AND P1, PT, |R51|, +INF , PT ;  /* 0x7f8000003300780b */ /* 0x000fe20003f25200 */
[C---:B------:R-:W-:Y:S03]  /*5d40*/  HMMA.1688.F32.TF32 R16, R80.reuse, R76, R16 ;  /* 0x0000004c5010723c */ /* 0x040fe60000081010 */
[----:B------:R-:W-:Y:S01]  /*5d50*/  LOP3.LUT R56, R168, 0xffffe000, RZ, 0xc0, !PT ;  /* 0xffffe000a8387812 */ /* 0x000fe200078ec0ff */
[----:B------:R-:W-:Y:S01]  /*5d60*/  FADD R65, R175, -R49 ;  /* 0x80000031af417221 */ /* 0x000fe20000000000 */
[----:B------:R-:W-:Y:S01]  /*5d70*/  @P0 IMAD.IADD.U32 R60, R60, 0x1, R182 ;  /* 0x000000013c3c0824 */ /* 0x000fe200078e00b6 */
[----:B------:R-:W-:Y:S02]  /*5d80*/  FSETP.NE.AND P0, PT, |R41|, +INF , PT ;  /* 0x7f8000002900780b */ /* 0x000fe40003f05200 */
[-C--:B------:R-:W-:Y:S03]  /*5d90*/  HMMA.1688.F32.TF32 R20, R80, R78.reuse, R20 ;  /* 0x0000004e5014723c */ /* 0x080fe60000081014 */
[----:B------:R-:W-:Y:S01]  /*5da0*/  FSETP.NE.AND P6, PT, |R61|, +INF , PT ;  /* 0x7f8000003d00780b */ /* 0x000fe20003fc5200 */
[----:B------:R-:W-:Y:S01]  /*5db0*/  FADD R40, R168, -R56 ;  /* 0x80000038a8287221 */ /* 0x000fe20000000000 */
[----:B------:R-:W-:Y:S01]  /*5dc0*/  FSETP.NE.AND P5, PT, |R62|, +INF , PT ;  /* 0x7f8000003e00780b */ /* 0x000fe20003fa5200 */
[--C-:B------:R-:W-:Y:S01]  /*5dd0*/  @P2 IMAD.IADD.U32 R50, R50, 0x1, R182.reuse ;  /* 0x0000000132322824 */ /* 0x100fe200078e00b6 */
[----:B------:R-:W-:Y:S01]  /*5de0*/  FSETP.NE.AND P4, PT, |R63|, +INF , PT ;  /* 0x7f8000003f00780b */ /* 0x000fe20003f85200 */
[C---:B------:R-:W-:Y:S04]  /*5df0*/  HMMA.1688.F32.TF32 R24, R84.reuse, R78, R24 ;  /* 0x0000004e5418723c */ /* 0x040fe80000081018 */
[----:B------:R-:W-:Y:S01]  /*5e00*/  FSETP.NE.AND P3, PT, |R64|, +INF , PT ;  /* 0x7f8000004000780b */ /* 0x000fe20003f65200 */
[--C-:B------:R-:W-:Y:S01]  /*5e10*/  @P1 IMAD.IADD.U32 R51, R51, 0x1, R182.reuse ;  /* 0x0000000133331824 */ /* 0x100fe200078e00b6 */
[----:B------:R-:W-:Y:S01]  /*5e20*/  FSETP.NE.AND P2, PT, |R65|, +INF , PT ;  /* 0x7f8000004100780b */ /* 0x000fe20003f45200 */
[--C-:B------:R-:W-:Y:S01]  /*5e30*/  @P0 IMAD.IADD.U32 R41, R41, 0x1, R182.reuse ;  /* 0x0000000129290824 */ /* 0x100fe200078e00b6 */
[----:B------:R-:W-:Y:S01]  /*5e40*/  FSETP.NE.AND P1, PT, |R40|, +INF , PT ;  /* 0x7f8000002800780b */ /* 0x000fe20003f25200 */
[C---:B------:R-:W-:Y:S03]  /*5e50*/  HMMA.1688.F32.TF32 R28, R84.reuse, R76, R28 ;  /* 0x0000004c541c723c */ /* 0x040fe6000008101c */
[----:B------:R-:W-:Y:S01]  /*5e60*/  LOP3.LUT R58, R170, 0xffffe000, RZ, 0xc0, !PT ;  /* 0xffffe000aa3a7812 */ /* 0x000fe200078ec0ff */
[--C-:B------:R-:W-:Y:S01]  /*5e70*/  @P6 IMAD.IADD.U32 R61, R61, 0x1, R182.reuse ;  /* 0x000000013d3d6824 */ /* 0x100fe200078e00b6 */
[----:B------:R-:W-:Y:S01]  /*5e80*/  LOP3.LUT R59, R171, 0xffffe000, RZ, 0xc0, !PT ;  /* 0xffffe000ab3b7812 */ /* 0x000fe200078ec0ff */
[--C-:B------:R-:W-:Y:S01]  /*5e90*/  @P5 IMAD.IADD.U32 R62, R62, 0x1, R182.reuse ;  /* 0x000000013e3e5824 */ /* 0x100fe200078e00b6 */
[----:B------:R-:W-:Y:S01]  /*5ea0*/  LOP3.LUT R69, R165, 0xffffe000, RZ, 0xc0, !PT ;  /* 0xffffe000a5457812 */ /* 0x000fe200078ec0ff */
[C---:B------:R-:W-:Y:S03]  /*5eb0*/  HMMA.1688.F32.TF32 R32, R84.reuse, R74, R32 ;  /* 0x0000004a5420723c */ /* 0x040fe60000081020 */
[----:B------:R-:W-:Y:S01]  /*5ec0*/  LOP3.LUT R70, R166, 0xffffe000, RZ, 0xc0, !PT ;  /* 0xffffe000a6467812 */ /* 0x000fe200078ec0ff */
[--C-:B------:R-:W-:Y:S01]  /*5ed0*/  @P4 IMAD.IADD.U32 R63, R63, 0x1, R182.reuse ;  /* 0x000000013f3f4824 */ /* 0x100fe200078e00b6 */
[----:B------:R-:W-:Y:S01]  /*5ee0*/  LOP3.LUT R71, R167, 0xffffe000, RZ, 0xc0, !PT ;  /* 0xffffe000a7477812 */ /* 0x000fe200078ec0ff */
[--C-:B------:R-:W-:Y:S01]  /*5ef0*/  @P3 IMAD.IADD.U32 R64, R64, 0x1, R182.reuse ;  /* 0x0000000140403824 */ /* 0x100fe200078e00b6 */
[----:B------:R-:W-:Y:S01]  /*5f00*/  ISETP.GT.AND P0, PT, R226, -0x1, PT ;  /* 0xffffffffe200780c */ /* 0x000fe20003f04270 */
[--C-:B------:R-:W-:Y:S01]  /*5f10*/  @P2 IMAD.IADD.U32 R65, R65, 0x1, R182.reuse ;  /* 0x0000000141412824 */ /* 0x100fe200078e00b6 */
[----:B------:R-:W-:Y:S01]  /*5f20*/  FSETP.NE.AND P4, PT, |R52|, +INF , PT ;  /* 0x7f8000003400780b */ /* 0x000fe20003f85200 */
[----:B------:R-:W-:Y:S01]  /*5f30*/  @P1 IMAD.IADD.U32 R40, R40, 0x1, R182 ;  /* 0x0000000128281824 */ /* 0x000fe200078e00b6 */
[----:B------:R-:W-:Y:S01]  /*5f40*/  MOV R226, R234 ;  /* 0x000000ea00e27202 */ /* 0x000fe20000000f00 */
[----:B------:R-:W-:Y:S03]  /*5f50*/  HMMA.1688.F32.TF32 R36, R84, R72, R36 ;  /* 0x000000485424723c */ /* 0x000fe60000081024 */
[----:B------:R-:W-:Y:S01]  /*5f60*/  FADD R42, R170, -R58 ;  /* 0x8000003aaa2a7221 */ /* 0x000fe20000000000 */
[----:B------:R-:W-:Y:S01]  /*5f70*/  FADD R43, R171, -R59 ;  /* 0x8000003bab2b7221 */ /* 0x000fe20000000000 */
[----:B------:R-:W-:Y:S01]  /*5f80*/  FADD R53, R165, -R69 ;  /* 0x80000045a5357221 */ /* 0x000fe20000000000 */
[----:B------:R-:W-:Y:S01]  /*5f90*/  FADD R54, R166, -R70 ;  /* 0x80000046a6367221 */ /* 0x000fe20000000000 */
[----:B------:R-:W-:Y:S01]  /*5fa0*/  FADD R55, R167, -R71 ;  /* 0x80000047a7377221 */ /* 0x000fe20000000000 */
[----:B------:R-:W-:Y:S02]  /*5fb0*/  FSETP.NE.AND P6, PT, |R42|, +INF , PT ;  /* 0x7f8000002a00780b */ /* 0x000fe40003fc5200 */
[--C-:B------:R-:W-:Y:S01]  /*5fc0*/  @P4 IMAD.IADD.U32 R52, R52, 0x1, R182.reuse ;  /* 0x0000000134344824 */ /* 0x100fe200078e00b6 */
[----:B------:R-:W-:Y:S02]  /*5fd0*/  FSETP.NE.AND P5, PT, |R43|, +INF , PT ;  /* 0x7f8000002b00780b */ /* 0x000fe40003fa5200 */
[----:B------:R-:W-:Y:S02]  /*5fe0*/  FSETP.NE.AND P3, PT, |R53|, +INF , PT ;  /* 0x7f8000003500780b */ /* 0x000fe40003f65200 */
[----:B------:R-:W-:Y:S02]  /*5ff0*/  FSETP.NE.AND P2, PT, |R54|, +INF , PT ;  /* 0x7f8000003600780b */ /* 0x000fe40003f45200 */
[----:B------:R-:W-:Y:S04]  /*6000*/  FSETP.NE.AND P1, PT, |R55|, +INF , PT ;  /* 0x7f8000003700780b */ /* 0x000fe80003f25200 */
[--C-:B------:R-:W-:Y:S03]  /*6010*/  @P6 IMAD.IADD.U32 R42, R42, 0x1, R182.reuse ;  /* 0x000000012a2a6824 */ /* 0x100fe600078e00b6 */
[--C-:B------:R-:W-:Y:S02]  /*6020*/  @P5 IMAD.IADD.U32 R43, R43, 0x1, R182.reuse ;  /* 0x000000012b2b5824 */ /* 0x100fe400078e00b6 */
[--C-:B------:R-:W-:Y:S02]  /*6030*/  @P3 IMAD.IADD.U32 R53, R53, 0x1, R182.reuse ;  /* 0x0000000135353824 */ /* 0x100fe400078e00b6 */
[--C-:B------:R-:W-:Y:S02]  /*6040*/  @P2 IMAD.IADD.U32 R54, R54, 0x1, R182.reuse ;  /* 0x0000000136362824 */ /* 0x100fe400078e00b6 */
[----:B------:R-:W-:Y:S01]  /*6050*/  @P1 IMAD.IADD.U32 R55, R55, 0x1, R182 ;  /* 0x0000000137371824 */ /* 0x000fe200078e00b6 */
[----:B------:R-:W-:Y:S05]  /*6060*/  @P0 BRA `(.L_x_29) ;  /* 0xffffffe0008c0947 */ /* 0x000fea000383ffff */
[----:B------:R-:W-:Y:S01]  /*6070*/  FADD R4, R4, R193 ;  /* 0x000000c104047221 */ /* 0x000fe20000000000 */
        /* <DEDUP_REMOVED lines=30> */
[----:B------:R-:W-:-:S07]  /*6260*/  FADD R27, R27, R222 ;  /* 0x000000de1b1b7221 */ /* 0x000fce0000000000 */
.L_x_28:
[----:B------:R-:W1:Y:S01]  /*6270*/  LDCU UR4, c[0x0][0x408] ;  /* 0x00008100ff0477ac */ /* 0x000e620008000800 */
[----:B------:R-:W-:Y:S02]  /*6280*/  ISETP.NE.U32.AND P0, PT, R126, RZ, PT ;  /* 0x000000ff7e00720c */ /* 0x000fe40003f05070 */
[----:B------:R-:W-:Y:S02]  /*6290*/  SHF.L.U32 R70, R155, 0x5, RZ ;  /* 0x000000059b467819 */ /* 0x000fe400000006ff */
[----:B------:R-:W-:Y:S02]  /*62a0*/  ISETP.NE.AND.EX P0, PT, R125, RZ, PT, P0 ;  /* 0x000000ff7d00720c */ /* 0x000fe40003f05300 */
[C---:B------:R-:W-:Y:S02]  /*62b0*/  SHF.L.U32 R73, R102.reuse, 0x1, RZ ;  /* 0x0000000166497819 */ /* 0x040fe400000006ff */
[----:B------:R-:W-:Y:S02]  /*62c0*/  LOP3.LUT R71, R102, 0x1c, RZ, 0xc0, !PT ;  /* 0x0000001c66477812 */ /* 0x000fe400078ec0ff */
[----:B------:R-:W-:-:S02]  /*62d0*/  SHF.L.U32 R2, R155, 0x4, RZ ;  /* 0x000000049b027819 */ /* 0x000fc400000006ff */
[----:B------:R-:W-:Y:S02]  /*62e0*/  LOP3.LUT R73, R73, 0x6, RZ, 0xc0, !PT ;  /* 0x0000000649497812 */ /* 0x000fe400078ec0ff */
[----:B------:R-:W-:Y:S02]  /*62f0*/  SHF.R.U32.HI R71, RZ, 0x2, R71 ;  /* 0x00000002ff477819 */ /* 0x000fe40000011647 */
[----:B------:R-:W-:Y:S01]  /*6300*/  LOP3.LUT R12, R2, 0x60, RZ, 0xc0, !PT ;  /* 0x00000060020c7812 */ /* 0x000fe200078ec0ff */
[----:B-1----:R-:W-:Y:S01]  /*6310*/  FMUL R15, R4, UR4 ;  /* 0x00000004040f7c20 */ /* 0x002fe20008400000 */
[----:B------:R-:W-:Y:S01]  /*6320*/  LOP3.LUT R4, R70, 0x1fe0, RZ, 0xc0, !PT ;  /* 0x00001fe046047812 */ /* 0x000fe200078ec0ff */
[----:B------:R-:W-:Y:S01]  /*6330*/  FMUL R0, R5, UR4 ;  /* 0x0000000405007c20 */ /* 0x000fe20008400000 */
        /* <DEDUP_REMOVED lines=30> */
[----:B------:R-:W-:-:S02]  /*6520*/  LOP3.LUT R70, R70, 0x20, RZ, 0xc0, !PT ;  /* 0x0000002046467812 */ /* 0x000fc400078ec0ff */
[----:B------:R-:W-:Y:S01]  /*6530*/  LOP3.LUT R3, R4, 0x1f, R105, 0xf8, !PT ;  /* 0x0000001f04037812 */ /* 0x000fe200078ef869 */
[----:B------:R-:W-:Y:S06]  /*6540*/  @!P0 BRA `(.L_x_30) ;  /* 0x0000000c001c8947 */ /* 0x000fec0003800000 */
[----:B------:R-:W-:Y:S01]  /*6550*/  SHF.R.S32.HI R5, RZ, 0x1f, R156 ;  /* 0x0000001fff057819 */ /* 0x000fe2000001149c */
[----:B------:R-:W1:Y:S01]  /*6560*/  LDC R75, c[0x0][0x430] ;  /* 0x00010c00ff4b7b82 */ /* 0x000e620000000800 */
[----:B------:R-:W-:Y:S01]  /*6570*/  SHF.R.U32.HI R77, RZ, 0x4, R3 ;  /* 0x00000004ff4d7819 */ /* 0x000fe20000011603 */
[----:B------:R-:W-:Y:S01]  /*6580*/  IMAD.MOV.U32 R20, RZ, RZ, R158 ;  /* 0x000000ffff147224 */ /* 0x000fe200078e009e */
[----:B------:R-:W-:Y:S01]  /*6590*/  LEA.HI R5, R5, R156, RZ, 0x7 ;  /* 0x0000009c05057211 */ /* 0x000fe200078f38ff */
[----:B------:R-:W-:Y:S01]  /*65a0*/  IMAD.MOV.U32 R21, RZ, RZ, RZ ;  /* 0x000000ffff157224 */ /* 0x000fe200078e00ff */
[----:B------:R-:W-:Y:S01]  /*65b0*/  ISETP.GE.AND P4, PT, R158, R153, PT ;  /* 0x000000999e00720c */ /* 0x000fe20003f86270 */
[----:B------:R-:W-:Y:S01]  /*65c0*/  VIADD R7, R77, 0x20 ;  /* 0x000000204d077836 */ /* 0x000fe20000000000 */
[----:B------:R-:W-:Y:S01]  /*65d0*/  LOP3.LUT R5, R5, 0xffffff80, RZ, 0xc0, !PT ;  /* 0xffffff8005057812 */ /* 0x000fe200078ec0ff */
[C---:B------:R-:W-:Y:S01]  /*65e0*/  VIADD R9, R77.reuse, 0x10 ;  /* 0x000000104d097836 */ /* 0x040fe20000000000 */
[----:B------:R-:W-:Y:S01]  /*65f0*/  SEL R11, RZ, 0x8, P4 ;  /* 0x00000008ff0b7807 */ /* 0x000fe20002000000 */
[----:B------:R-:W-:Y:S01]  /*6600*/  VIADD R10, R77, 0x70 ;  /* 0x000000704d0a7836 */ /* 0x000fe20000000000 */
[----:B------:R-:W-:Y:S01]  /*6610*/  SEL R16, RZ, 0x4, P4 ;  /* 0x00000004ff107807 */ /* 0x000fe20002000000 */
[----:B------:R-:W-:Y:S01]  /*6620*/  IMAD.IADD R5, R156, 0x1, -R5 ;  /* 0x000000019c057824 */ /* 0x000fe200078e0a05 */
[----:B------:R-:W-:-:S02]  /*6630*/  SEL R4, RZ, 0x200, P4 ;  /* 0x00000200ff047807 */ /* 0x000fc40002000000 */
[----:B------:R-:W-:Y:S02]  /*6640*/  CS2R R36, SRZ ;  /* 0x0000000000247805 */ /* 0x000fe4000001ff00 */
[----:B------:R-:W-:Y:S02]  /*6650*/  SHF.R.S32.HI R6, RZ, 0x1f, R152 ;  /* 0x0000001fff067819 */ /* 0x000fe40000011498 */
[----:B------:R-:W-:Y:S02]  /*6660*/  CS2R R38, SRZ ;  /* 0x0000000000267805 */ /* 0x000fe4000001ff00 */
[----:B------:R-:W-:-:S04]  /*6670*/  ISETP.NE.AND P0, PT, R5, RZ, PT ;  /* 0x000000ff0500720c */ /* 0x000fc80003f05270 */
[----:B------:R-:W-:Y:S01]  /*6680*/  SEL R5, R5, 0x80, P0 ;  /* 0x0000008005057807 */ /* 0x000fe20000000000 */
[----:B-1----:R-:W-:-:S03]  /*6690*/  IMAD.WIDE.U32 R20, R77, R75, R20 ;  /* 0x0000004b4d147225 */ /* 0x002fc600078e0014 */
[----:B------:R-:W-:Y:S01]  /*66a0*/  VIMNMX R18, PT, PT, R156, R5, PT ;  /* 0x000000059c127248 */ /* 0x000fe20003fe0100 */
[----:B------:R-:W-:-:S03]  /*66b0*/  VIADD R5, R77, 0x30 ;  /* 0x000000304d057836 */ /* 0x000fc60000000000 */
[-C--:B------:R-:W-:Y:S01]  /*66c0*/  ISETP.GE.AND P2, PT, R7, R18.reuse, PT ;  /* 0x000000120700720c */ /* 0x080fe20003f46270 */
[----:B------:R-:W-:Y:S01]  /*66d0*/  VIADD R7, R77, 0x50 ;  /* 0x000000504d077836 */ /* 0x000fe20000000000 */
[-C--:B------:R-:W-:Y:S01]  /*66e0*/  ISETP.GE.AND P5, PT, R9, R18.reuse, PT ;  /* 0x000000120900720c */ /* 0x080fe20003fa6270 */
[----:B------:R-:W-:Y:S01]  /*66f0*/  VIADD R9, R77, 0x40 ;  /* 0x000000404d097836 */ /* 0x000fe20000000000 */
[-C--:B------:R-:W-:Y:S01]  /*6700*/  ISETP.GE.AND P0, PT, R5, R18.reuse, PT ;  /* 0x000000120500720c */ /* 0x080fe20003f06270 */
[----:B------:R-:W-:Y:S01]  /*6710*/  VIADD R5, R77, 0x60 ;  /* 0x000000604d057836 */ /* 0x000fe20000000000 */
[-C--:B------:R-:W-:Y:S02]  /*6720*/  ISETP.GE.AND P1, PT, R7, R18.reuse, PT ;  /* 0x000000120700720c */ /* 0x080fe40003f26270 */
[----:B------:R-:W-:Y:S02]  /*6730*/  SEL R7, RZ, 0x2, P4 ;  /* 0x00000002ff077807 */ /* 0x000fe40002000000 */
[----:B------:R-:W-:Y:S01]  /*6740*/  ISETP.GE.AND P3, PT, R9, R18, PT ;  /* 0x000000120900720c */ /* 0x000fe20003f66270 */
[----:B------:R-:W-:Y:S01]  /*6750*/  IMAD R9, R154, R75, RZ ;  /* 0x0000004b9a097224 */ /* 0x000fe200078e02ff */
[----:B------:R-:W-:-:S02]  /*6760*/  SEL R11, R11, RZ, !P0 ;  /* 0x000000ff0b0b7207 */ /* 0x000fc40004000000 */
[----:B------:R-:W-:Y:S02]  /*6770*/  SEL R7, R7, RZ, !P5 ;  /* 0x000000ff07077207 */ /* 0x000fe40006800000 */
[-C--:B------:R-:W-:Y:S02]  /*6780*/  ISETP.LT.AND P0, PT, R77, R18.reuse, !P4 ;  /* 0x000000124d00720c */ /* 0x080fe40006701270 */
[----:B------:R-:W-:Y:S02]  /*6790*/  SEL R16, R16, RZ, !P2 ;  /* 0x000000ff10107207 */ /* 0x000fe40005000000 */
[-C--:B------:R-:W-:Y:S02]  /*67a0*/  ISETP.GE.AND P6, PT, R5, R18.reuse, PT ;  /* 0x000000120500720c */ /* 0x080fe40003fc6270 */
[----:B------:R-:W-:Y:S02]  /*67b0*/  SEL R4, R4, RZ, !P1 ;  /* 0x000000ff04047207 */ /* 0x000fe40004800000 */
[----:B------:R-:W-:-:S02]  /*67c0*/  ISETP.GE.AND P2, PT, R10, R18, PT ;  /* 0x000000120a00720c */ /* 0x000fc40003f46270 */
[----:B------:R-:W-:Y:S02]  /*67d0*/  SHF.R.U32.HI R8, RZ, 0x1, R7 ;  /* 0x00000001ff087819 */ /* 0x000fe40000011607 */
[C---:B------:R-:W-:Y:S02]  /*67e0*/  IADD3 R5, P1, PT, R9.reuse, R152, RZ ;  /* 0x0000009809057210 */ /* 0x040fe40007f3e0ff */
[----:B------:R-:W-:Y:S02]  /*67f0*/  SHF.R.S32.HI R10, RZ, 0x1f, R75 ;  /* 0x0000001fff0a7819 */ /* 0x000fe4000001144b */
[----:B------:R-:W-:Y:S02]  /*6800*/  SEL R17, RZ, 0x1, !P0 ;  /* 0x00000001ff117807 */ /* 0x000fe40004000000 */
[----:B------:R-:W-:Y:S02]  /*6810*/  ISETP.NE.U32.AND P5, PT, R8, RZ, PT ;  /* 0x000000ff0800720c */ /* 0x000fe40003fa5070 */
[----:B------:R-:W-:Y:S01]  /*6820*/  LEA.HI.X.SX32 R6, R9, R6, 0x1, P1 ;  /* 0x0000000609067211 */ /* 0x000fe200008f0eff */
[----:B------:R-:W-:Y:S01]  /*6830*/  IMAD R9, R10, R77, RZ ;  /* 0x0000004d0a097224 */ /* 0x000fe200078e02ff */
[----:B------:R-:W-:-:S02]  /*6840*/  IADD3 R17, PT, PT, R11, R4, R17 ;  /* 0x000000040b117210 */ /* 0x000fc40007ffe011 */
[----:B------:R-:W-:Y:S01]  /*6850*/  SEL R8, RZ, 0x100, P4 ;  /* 0x00000100ff087807 */ /* 0x000fe20002000000 */
[----:B------:R-:W-:Y:S01]  /*6860*/  IMAD.IADD R9, R21, 0x1, R9 ;  /* 0x0000000115097824 */ /* 0x000fe200078e0209 */
[C---:B------:R-:W-:Y:S02]  /*6870*/  LEA R10, P1, R5.reuse, R126, 0x2 ;  /* 0x0000007e050a7211 */ /* 0x040fe400078210ff */
[----:B------:R-:W-:Y:S02]  /*6880*/  IADD3 R7, PT, PT, R16, R17, R7 ;  /* 0x0000001110077210 */ /* 0x000fe40007ffe007 */
[----:B------:R-:W-:Y:S02]  /*6890*/  SEL R8, R8, RZ, !P3 ;  /* 0x000000ff08087207 */ /* 0x000fe40005800000 */
[----:B------:R-:W-:Y:S02]  /*68a0*/  SHF.R.U32.HI R11, RZ, 0x3, R11 ;  /* 0x00000003ff0b7819 */ /* 0x000fe4000001160b */
[----:B------:R-:W-:Y:S01]  /*68b0*/  LEA.HI.X R6, R5, R125, R6, 0x2, P1 ;  /* 0x0000007d05067211 */ /* 0x000fe200008f1406 */
[----:B------:R-:W-:Y:S01]  /*68c0*/  IMAD.IADD R5, R8, 0x1, R7 ;  /* 0x0000000108057824 */ /* 0x000fe200078e0207 */
[----:B------:R-:W-:-:S02]  /*68d0*/  LEA R10, P1, R20, R10, 0x2 ;  /* 0x0000000a140a7211 */ /* 0x000fc400078210ff */
[----:B------:R-:W-:Y:S02]  /*68e0*/  SEL R18, RZ, 0x400, P4 ;  /* 0x00000400ff127807 */ /* 0x000fe40002000000 */
[----:B------:R-:W-:Y:S02]  /*68f0*/  SEL R17, RZ, 0x800, P4 ;  /* 0x00000800ff117807 */ /* 0x000fe40002000000 */
[----:B------:R-:W-:Y:S02]  /*6900*/  ISETP.NE.U32.AND P3, PT, R11, RZ, PT ;  /* 0x000000ff0b00720c */ /* 0x000fe40003f65070 */
[----:B------:R-:W-:Y:S02]  /*6910*/  SHF.R.U32.HI R8, RZ, 0x8, R8 ;  /* 0x00000008ff087819 */ /* 0x000fe40000011608 */
[----:B------:R-:W-:Y:S02]  /*6920*/  LEA.HI.X R11, R20, R6, R9, 0x2, P1 ;  /* 0x00000006140b7211 */ /* 0x000fe400008f1409 */
[----:B------:R-:W-:-:S02]  /*6930*/  SHF.R.U32.HI R16, RZ, 0x2, R16 ;  /* 0x00000002ff107819 */ /* 0x000fc40000011610 */
[----:B------:R-:W-:Y:S02]  /*6940*/  @P0 R2UR UR4, R142 ;  /* 0x000000008e0402ca */ /* 0x000fe400000e0000 */
[----:B------:R-:W-:Y:S02]  /*6950*/  @P0 R2UR UR5, R143 ;  /* 0x000000008f0502ca */ /* 0x000fe400000e0000 */
[----:B------:R-:W-:Y:S02]  /*6960*/  SEL R18, R18, RZ, !P6 ;  /* 0x000000ff12127207 */ /* 0x000fe40007000000 */
[----:B------:R-:W-:Y:S02]  /*6970*/  SEL R17, R17, RZ, !P2 ;  /* 0x000000ff11117207 */ /* 0x000fe40005000000 */
[----:B------:R-:W-:Y:S01]  /*6980*/  ISETP.NE.U32.AND P2, PT, R8, RZ, PT ;  /* 0x000000ff0800720c */ /* 0x000fe20003f45070 */
[----:B------:R-:W-:Y:S01]  /*6990*/  IMAD.WIDE R8, R75, 0x40, R10 ;  /* 0x000000404b087825 */ /* 0x000fe200078e020a */
[----:B------:R-:W-:-:S02]  /*69a0*/  ISETP.NE.U32.AND P4, PT, R16, RZ, PT ;  /* 0x000000ff1000720c */ /* 0x000fc40003f85070 */
[----:B------:R-:W-:Y:S02]  /*69b0*/  SHF.R.U32.HI R6, RZ, 0x9, R4 ;  /* 0x00000009ff067819 */ /* 0x000fe40000011604 */
[----:B------:R-:W-:Y:S01]  /*69c0*/  IADD3 R5, PT, PT, R5, R18, R17 ;  /* 0x0000001205057210 */ /* 0x000fe20007ffe011 */
[----:B------:R1:W2:Y:S01]  /*69d0*/  @P0 LDG.E.LTC128B.128 R36, desc[UR4][R10.64] ;  /* 0x000000040a240981 */ /* 0x0002a2000c1e1d20 */
[----:B------:R-:W-:Y:S01]  /*69e0*/  ISETP.NE.U32.AND P1, PT, R6, RZ, PT ;  /* 0x000000ff0600720c */ /* 0x000fe20003f25070 */
[----:B------:R-:W-:Y:S01]  /*69f0*/  IMAD.WIDE R6, R75, 0x40, R8 ;  /* 0x000000404b067825 */ /* 0x000fe200078e0208 */
[--C-:B------:R-:W-:Y:S02]  /*6a00*/  SHF.R.U32.HI R4, RZ, 0xa, R5.reuse ;  /* 0x0000000aff047819 */ /* 0x100fe40000011605 */
[----:B------:R-:W-:Y:S02]  /*6a10*/  SHF.R.U32.HI R5, RZ, 0xb, R5 ;  /* 0x0000000bff057819 */ /* 0x000fe40000011605 */
[----:B------:R-:W-:-:S02]  /*6a20*/  LOP3.LUT P6, RZ, R4, 0x1, RZ, 0xc0, !PT ;  /* 0x0000000104ff7812 */ /* 0x000fc400078cc0ff */
[----:B------:R-:W-:Y:S01]  /*6a30*/  ISETP.NE.U32.AND P0, PT, R5, RZ, PT ;  /* 0x000000ff0500720c */ /* 0x000fe20003f05070 */
[----:B------:R-:W-:Y:S01]  /*6a40*/  IMAD.WIDE R4, R75, 0x40, R6 ;  /* 0x000000404b047825 */ /* 0x000fe200078e0206 */
[C---:B------:R-:W-:Y:S02]  /*6a50*/  @P5 R2UR UR8, R142.reuse ;  /* 0x000000008e0852ca */ /* 0x040fe400000e0000 */
[C---:B------:R-:W-:Y:S02]  /*6a60*/  @P5 R2UR UR9, R143.reuse ;  /* 0x000000008f0952ca */ /* 0x040fe400000e0000 */
[C---:B------:R-:W-:Y:S02]  /*6a70*/  @P4 R2UR UR6, R142.reuse ;  /* 0x000000008e0642ca */ /* 0x040fe400000e0000 */
[----:B------:R-:W-:Y:S02]  /*6a80*/  @P4 R2UR UR7, R143 ;  /* 0x000000008f0742ca */ /* 0x000fe400000e0000 */
[----:B------:R-:W-:-:S02]  /*6a90*/  @P3 R2UR UR4, R142 ;  /* 0x000000008e0432ca */ /* 0x000fc400000e0000 */
[----:B------:R-:W-:Y:S01]  /*6aa0*/  @P3 R2UR UR5, R143 ;  /* 0x000000008f0532ca */ /* 0x000fe200000e0000 */
[----:B------:R-:W-:Y:S01]  /*6ab0*/  IMAD.WIDE R82, R75, 0x40, R4 ;  /* 0x000000404b527825 */ /* 0x000fe200078e0204 */
[----:B------:R-:W-:Y:S02]  /*6ac0*/  CS2R R32, SRZ ;  /* 0x0000000000207805 */ /* 0x000fe4000001ff00 */
[----:B------:R-:W-:Y:S02]  /*6ad0*/  CS2R R34, SRZ ;  /* 0x0000000000227805 */ /* 0x000fe4000001ff00 */
[----:B------:R-:W-:Y:S02]  /*6ae0*/  CS2R R28, SRZ ;  /* 0x00000000001c7805 */ /* 0x000fe4000001ff00 */
[----:B------:R-:W-:Y:S02]  /*6af0*/  CS2R R30, SRZ ;  /* 0x00000000001e7805 */ /* 0x000fe4000001ff00 */
[----:B------:R-:W-:-:S02]  /*6b00*/  CS2R R24, SRZ ;  /* 0x0000000000187805 */ /* 0x000fc4000001ff00 */
[----:B------:R-:W-:Y:S01]  /*6b10*/  CS2R R26, SRZ ;  /* 0x00000000001a7805 */ /* 0x000fe2000001ff00 */
[----:B------:R-:W-:Y:S01]  /*6b20*/  IMAD.WIDE R80, R75, 0x40, R82 ;  /* 0x000000404b507825 */ /* 0x000fe200078e0252 */
[----:B------:R3:W4:Y:S01]  /*6b30*/  @P5 LDG.E.LTC128B.128 R32, desc[UR8][R8.64] ;  /* 0x0000000808205981 */ /* 0x000722000c1e1d20 */
[C---:B------:R-:W-:Y:S02]  /*6b40*/  @P2 R2UR UR10, R142.reuse ;  /* 0x000000008e0a22ca */ /* 0x040fe400000e0000 */
[C---:B------:R-:W-:Y:S01]  /*6b50*/  @P2 R2UR UR11, R143.reuse ;  /* 0x000000008f0b22ca */ /* 0x040fe200000e0000 */
[----:B------:R5:W4:Y:S01]  /*6b60*/  @P4 LDG.E.LTC128B.128 R28, desc[UR6][R6.64] ;  /* 0x00000006061c4981 */ /* 0x000b22000c1e1d20 */
[C---:B------:R-:W-:Y:S02]  /*6b70*/  @P1 R2UR UR8, R142.reuse ;  /* 0x000000008e0812ca */ /* 0x040fe400000e0000 */
[----:B------:R-:W-:Y:S01]  /*6b80*/  @P1 R2UR UR9, R143 ;  /* 0x000000008f0912ca */ /* 0x000fe200000e0000 */
[----:B------:R5:W4:Y:S01]  /*6b90*/  @P3 LDG.E.LTC128B.128 R24, desc[UR4][R4.64] ;  /* 0x0000000404183981 */ /* 0x000b22000c1e1d20 */
[----:B------:R-:W-:-:S02]  /*6ba0*/  @P6 R2UR UR6, R142 ;  /* 0x000000008e0662ca */ /* 0x000fc400000e0000 */
[C---:B------:R-:W-:Y:S02]  /*6bb0*/  @P6 R2UR UR7, R143.reuse ;  /* 0x000000008f0762ca */ /* 0x040fe400000e0000 */
[----:B------:R-:W-:Y:S02]  /*6bc0*/  @P0 R2UR UR4, R142 ;  /* 0x000000008e0402ca */ /* 0x000fe400000e0000 */
[----:B------:R-:W-:Y:S01]  /*6bd0*/  @P0 R2UR UR5, R143 ;  /* 0x000000008f0502ca */ /* 0x000fe200000e0000 */
[----:B------:R-:W-:Y:S01]  /*6be0*/  IMAD.WIDE R78, R75, 0x40, R80 ;  /* 0x000000404b4e7825 */ /* 0x000fe200078e0250 */
[----:B------:R-:W-:Y:S02]  /*6bf0*/  CS2R R22, SRZ ;  /* 0x0000000000167805 */ /* 0x000fe4000001ff00 */
[----:B------:R-:W-:Y:S02]  /*6c00*/  CS2R R16, SRZ ;  /* 0x0000000000107805 */ /* 0x000fe4000001ff00 */
[----:B------:R-:W-:Y:S01]  /*6c10*/  CS2R R18, SRZ ;  /* 0x0000000000127805 */ /* 0x000fe2000001ff00 */
[----:B------:R-:W-:Y:S01]  /*6c20*/  IMAD.MOV.U32 R20, RZ, RZ, RZ ;  /* 0x000000ffff147224 */ /* 0x000fe200078e00ff */
[----:B-1----:R-:W-:Y:S01]  /*6c30*/  CS2R R10, SRZ ;  /* 0x00000000000a7805 */ /* 0x002fe2000001ff00 */
[----:B------:R-:W-:-:S02]  /*6c40*/  IMAD.MOV.U32 R21, RZ, RZ, RZ ;  /* 0x000000ffff157224 */ /* 0x000fc400078e00ff */
[----:B------:R-:W-:Y:S01]  /*6c50*/  IMAD.WIDE R84, R75, 0x40, R78 ;  /* 0x000000404b547825 */ /* 0x000fe200078e024e */
[----:B---3--:R-:W-:Y:S01]  /*6c60*/  CS2R R8, SRZ ;  /* 0x0000000000087805 */ /* 0x008fe2000001ff00 */
[----:B------:R-:W3:Y:S01]  /*6c70*/  @P1 LDG.E.LTC128B.128 R16, desc[UR8][R80.64] ;  /* 0x0000000850101981 */ /* 0x000ee2000c1e1d20 */
[----:B-----5:R-:W-:-:S03]  /*6c80*/  CS2R R6, SRZ ;  /* 0x0000000000067805 */ /* 0x020fc6000001ff00 */
[----:B------:R-:W5:Y:S01]  /*6c90*/  @P2 LDG.E.LTC128B.128 R20, desc[UR10][R82.64] ;  /* 0x0000000a52142981 */ /* 0x000f62000c1e1d20 */
[----:B------:R-:W-:-:S03]  /*6ca0*/  CS2R R4, SRZ ;  /* 0x0000000000047805 */ /* 0x000fc6000001ff00 */
[----:B------:R-:W5:Y:S04]  /*6cb0*/  @P6 LDG.E.LTC128B.128 R8, desc[UR6][R78.64] ;  /* 0x000000064e086981 */ /* 0x000f68000c1e1d20 */
[----:B------:R-:W5:Y:S01]  /*6cc0*/  @P0 LDG.E.LTC128B.128 R4, desc[UR4][R84.64] ;  /* 0x0000000454040981 */ /* 0x000f62000c1e1d20 */
[----:B------:R-:W-:-:S05]  /*6cd0*/  PRMT R77, R110, 0x6540, R77 ;  /* 0x000065406e4d7816 */ /* 0x000fca000000004d */
[----:B------:R-:W-:Y:S02]  /*6ce0*/  IMAD.IADD R72, R14, 0x1, R77 ;  /* 0x000000010e487824 */ /* 0x000fe400078e024d */
[----:B------:R-:W-:Y:S02]  /*6cf0*/  IMAD.IADD R75, R71, 0x1, R70 ;  /* 0x00000001474b7824 */ /* 0x000fe400078e0246 */
[----:B------:R-:W-:-:S04]  /*6d00*/  IMAD.IADD R74, R73, 0x1, R12 ;  /* 0x00000001494a7824 */ /* 0x000fc800078e020c */
[----:B------:R-:W-:-:S04]  /*6d10*/  IMAD R75, R74, 0x40, R75 ;  /* 0x000000404a4b7824 */ /* 0x000fc800078e024b */
[----:B------:R-:W-:Y:S01]  /*6d20*/  IMAD R75, R75, 0x4, R14 ;  /* 0x000000044b4b7824 */ /* 0x000fe200078e020e */
[----:B--2---:R-:W-:Y:S04]  /*6d30*/  STS.128 [R72+0x200], R36 ;  /* 0x0002002448007388 */ /* 0x004fe80000000c00 */
[----:B----4-:R-:W-:Y:S04]  /*6d40*/  STS.128 [R72+0x1200], R32 ;  /* 0x0012002048007388 */ /* 0x010fe80000000c00 */
[----:B------:R-:W-:Y:S04]  /*6d50*/  STS.128 [R72+0x2200], R28 ;  /* 0x0022001c48007388 */ /* 0x000fe80000000c00 */
[----:B------:R-:W-:Y:S04]  /*6d60*/  STS.128 [R72+0x3200], R24 ;  /* 0x0032001848007388 */ /* 0x000fe80000000c00 */
[----:B---3--:R-:W-:Y:S04]  /*6d70*/  STS.128 [R72+0x5200], R16 ;  /* 0x0052001048007388 */ /* 0x008fe80000000c00 */
[----:B-----5:R-:W-:Y:S04]  /*6d80*/  STS.128 [R72+0x4200], R20 ;  /* 0x0042001448007388 */ /* 0x020fe80000000c00 */
[----:B------:R-:W-:Y:S04]  /*6d90*/  STS.128 [R72+0x6200], R8 ;  /* 0x0062000848007388 */ /* 0x000fe80000000c00 */
[----:B------:R-:W-:Y:S01]  /*6da0*/  STS.128 [R72+0x7200], R4 ;  /* 0x0072000448007388 */ /* 0x000fe20000000c00 */
[----:B------:R-:W-:Y:S06]  /*6db0*/  BAR.SYNC.DEFER_BLOCKING 0x0 ;  /* 0x0000000000007b1d */ /* 0x000fec0000010000 */
[----:B------:R-:W1:Y:S04]  /*6dc0*/  LDS R74, [R75+0x200] ;  /* 0x000200004b4a7984 */ /* 0x000e680000000800 */
[----:B------:R-:W2:Y:S04]  /*6dd0*/  LDS R37, [R75+0x300] ;  /* 0x000300004b257984 */ /* 0x000ea80000000800 */
[----:B------:R-:W3:Y:S04]  /*6de0*/  LDS R36, [R75+0xa00] ;  /* 0x000a00004b247984 */ /* 0x000ee80000000800 */
[----:B------:R-:W4:Y:S04]  /*6df0*/  LDS R35, [R75+0xb00] ;  /* 0x000b00004b237984 */ /* 0x000f280000000800 */
[----:B------:R-:W5:Y:S04]  /*6e00*/  LDS R34, [R75+0x1200] ;  /* 0x001200004b227984 */ /* 0x000f680000000800 */
        /* <DEDUP_REMOVED lines=26> */
[----:B------:R-:W5:Y:S01]  /*6fb0*/  LDS R39, [R75+0x1b60] ;  /* 0x001b60004b277984 */ /* 0x000f620000000800 */
[----:B-1----:R-:W-:Y:S01]  /*6fc0*/  FADD R15, R15, R74 ;  /* 0x0000004a0f0f7221 */ /* 0x002fe20000000000 */
[----:B--2---:R-:W-:Y:S01]  /*6fd0*/  FADD R0, R0, R37 ;  /* 0x0000002500007221 */ /* 0x004fe20000000000 */
[----:B---3--:R-:W-:Y:S01]  /*6fe0*/  FADD R49, R49, R36 ;  /* 0x0000002431317221 */ /* 0x008fe20000000000 */
[----:B----4-:R-:W-:Y:S01]  /*6ff0*/  FADD R44, R44, R35 ;  /* 0x000000232c2c7221 */ /* 0x010fe20000000000 */
[----:B-----5:R-:W-:Y:S01]  /*7000*/  FADD R53, R53, R34 ;  /* 0x0000002235357221 */ /* 0x020fe20000000000 */
        /* <DEDUP_REMOVED lines=27> */
.L_x_30:
[----:B------:R-:W-:-:S05]  /*71c0*/  VIADD R4, R129, 0xffffffff ;  /* 0xffffffff81047836 */ /* 0x000fca0000000000 */
[----:B------:R-:W-:-:S04]  /*71d0*/  LOP3.LUT R4, R4, 0xff, RZ, 0xc0, !PT ;  /* 0x000000ff04047812 */ /* 0x000fc800078ec0ff */
[----:B------:R-:W-:-:S13]  /*71e0*/  ISETP.GT.U32.AND P0, PT, R4, 0x1, PT ;  /* 0x000000010400780c */ /* 0x000fda0003f04070 */
[----:B------:R-:W-:Y:S05]  /*71f0*/  @P0 BRA `(.L_x_31) ;  /* 0x0000000400440947 */ /* 0x000fea0003800000 */
[----:B------:R-:W-:Y:S01]  /*7200*/  LOP3.LUT R4, R129, 0xff, RZ, 0xc0, !PT ;  /* 0x000000ff81047812 */ /* 0x000fe200078ec0ff */
[----:B------:R-:W-:Y:S02]  /*7210*/  IMAD.IADD R5, R131, 0x1, -R130 ;  /* 0x0000000183057824 */ /* 0x000fe400078e0a82 */
[----:B------:R-:W-:Y:S01]  /*7220*/  IMAD.IADD R70, R71, 0x1, R70 ;  /* 0x0000000147467824 */ /* 0x000fe200078e0246 */
[----:B------:R-:W-:-:S03]  /*7230*/  ISETP.NE.AND P0, PT, R4, 0x2, PT ;  /* 0x000000020400780c */ /* 0x000fc60003f05270 */
[C---:B------:R-:W-:Y:S01]  /*7240*/  VIADD R6, R70.reuse, 0x8 ;  /* 0x0000000846067836 */ /* 0x040fe20000000000 */
[----:B------:R-:W-:Y:S01]  /*7250*/  SEL R5, R5, RZ, !P0 ;  /* 0x000000ff05057207 */ /* 0x000fe20004000000 */
[----:B------:R-:W-:-:S03]  /*7260*/  VIADD R4, R70, 0x18 ;  /* 0x0000001846047836 */ /* 0x000fc60000000000 */
[----:B------:R-:W-:Y:S01]  /*7270*/  IADD3 R7, PT, PT, R5, R154, -R152 ;  /* 0x0000009a05077210 */ /* 0x000fe20007ffe898 */
[----:B------:R-:W-:-:S03]  /*7280*/  VIADD R5, R70, 0x10 ;  /* 0x0000001046057836 */ /* 0x000fc60000000000 */
[----:B------:R-:W-:-:S04]  /*7290*/  IADD3 R7, PT, PT, R7, R12, R73 ;  /* 0x0000000c07077210 */ /* 0x000fc80007ffe049 */
[-C--:B------:R-:W-:Y:S01]  /*72a0*/  ISETP.GT.AND P2, PT, R70, R7.reuse, PT ;  /* 0x000000074600720c */ /* 0x080fe20003f44270 */
[C---:B------:R-:W-:Y:S01]  /*72b0*/  VIADD R23, R7.reuse, 0x1 ;  /* 0x0000000107177836 */ /* 0x040fe20000000000 */
[----:B------:R-:W-:Y:S01]  /*72c0*/  ISETP.GT.AND P5, PT, R6, R7, PT ;  /* 0x000000070600720c */ /* 0x000fe20003fa4270 */
[----:B------:R-:W-:Y:S01]  /*72d0*/  VIADD R21, R7, 0x8 ;  /* 0x0000000807157836 */ /* 0x000fe20000000000 */
[----:B------:R-:W-:Y:S01]  /*72e0*/  FSEL R15, R15, -INF , !P2 ;  /* 0xff8000000f0f7808 */ /* 0x000fe20005000000 */
[C---:B------:R-:W-:Y:S01]  /*72f0*/  VIADD R17, R7.reuse, 0x10 ;  /* 0x0000001007117836 */ /* 0x040fe20000000000 */
[C---:B------:R-:W-:Y:S01]  /*7300*/  ISETP.GT.AND P2, PT, R70.reuse, R23, PT ;  /* 0x000000174600720c */ /* 0x040fe20003f44270 */
[C---:B------:R-:W-:Y:S01]  /*7310*/  VIADD R11, R7.reuse, 0x11 ;  /* 0x00000011070b7836 */ /* 0x040fe20000000000 */
[----:B------:R-:W-:Y:S01]  /*7320*/  ISETP.GT.AND P3, PT, R70, R21, PT ;  /* 0x000000154600720c */ /* 0x000fe20003f64270 */
[C---:B------:R-:W-:Y:S01]  /*7330*/  VIADD R19, R7.reuse, 0x9 ;  /* 0x0000000907137836 */ /* 0x040fe20000000000 */
[----:B------:R-:W-:Y:S01]  /*7340*/  FSEL R0, R0, -INF , !P2 ;  /* 0xff80000000007808 */ /* 0x000fe20005000000 */
[----:B------:R-:W-:Y:S01]  /*7350*/  VIADD R9, R7, 0x18 ;  /* 0x0000001807097836 */ /* 0x000fe20000000000 */
[----:B------:R-:W-:-:S02]  /*7360*/  ISETP.GT.AND P4, PT, R70, R17, PT ;  /* 0x000000114600720c */ /* 0x000fc40003f84270 */
[----:B------:R-:W-:Y:S02]  /*7370*/  ISETP.GT.AND P2, PT, R70, R11, PT ;  /* 0x0000000b4600720c */ /* 0x000fe40003f44270 */
[-C--:B------:R-:W-:Y:S02]  /*7380*/  ISETP.GT.AND P1, PT, R5, R7.reuse, PT ;  /* 0x000000070500720c */ /* 0x080fe40003f24270 */
[----:B------:R-:W-:Y:S01]  /*7390*/  ISETP.GT.AND P0, PT, R4, R7, PT ;  /* 0x000000070400720c */ /* 0x000fe20003f04270 */
[----:B------:R-:W-:Y:S01]  /*73a0*/  VIADD R7, R7, 0x19 ;  /* 0x0000001907077836 */ /* 0x000fe20000000000 */
[----:B------:R-:W-:Y:S02]  /*73b0*/  FSEL R49, R49, -INF , !P3 ;  /* 0xff80000031317808 */ /* 0x000fe40005800000 */
[----:B------:R-:W-:Y:S02]  /*73c0*/  FSEL R41, R41, -INF , !P5 ;  /* 0xff80000029297808 */ /* 0x000fe40006800000 */
[----:B------:R-:W-:-:S02]  /*73d0*/  FSEL R53, R53, -INF , !P4 ;  /* 0xff80000035357808 */ /* 0x000fc40006000000 */
[----:B------:R-:W-:Y:S02]  /*73e0*/  FSEL R40, R40, -INF , !P2 ;  /* 0xff80000028287808 */ /* 0x000fe40005000000 */
[C---:B------:R-:W-:Y:S02]  /*73f0*/  ISETP.GT.AND P6, PT, R70.reuse, R19, PT ;  /* 0x000000134600720c */ /* 0x040fe40003fc4270 */
[----:B------:R-:W-:Y:S02]  /*7400*/  ISETP.GT.AND P3, PT, R70, R9, PT ;  /* 0x000000094600720c */ /* 0x000fe40003f64270 */
[C---:B------:R-:W-:Y:S02]  /*7410*/  ISETP.GT.AND P5, PT, R6.reuse, R23, PT ;  /* 0x000000170600720c */ /* 0x040fe40003fa4270 */
[C---:B------:R-:W-:Y:S02]  /*7420*/  ISETP.GT.AND P4, PT, R6.reuse, R21, PT ;  /* 0x000000150600720c */ /* 0x040fe40003f84270 */
[----:B------:R-:W-:-:S02]  /*7430*/  ISETP.GT.AND P2, PT, R6, R19, PT ;  /* 0x000000130600720c */ /* 0x000fc40003f44270 */
[----:B------:R-:W-:Y:S02]  /*7440*/  FSEL R44, R44, -INF , !P6 ;  /* 0xff8000002c2c7808 */ /* 0x000fe40007000000 */
[----:B------:R-:W-:Y:S02]  /*7450*/  FSEL R63, R63, -INF , !P3 ;  /* 0xff8000003f3f7808 */ /* 0x000fe40005800000 */
[----:B------:R-:W-:Y:S02]  /*7460*/  FSEL R42, R42, -INF , !P5 ;  /* 0xff8000002a2a7808 */ /* 0x000fe40006800000 */
[----:B------:R-:W-:Y:S02]  /*7470*/  FSEL R45, R45, -INF , !P4 ;  /* 0xff8000002d2d7808 */ /* 0x000fe40006000000 */
[----:B------:R-:W-:Y:S02]  /*7480*/  FSEL R48, R48, -INF , !P2 ;  /* 0xff80000030307808 */ /* 0x000fe40005000000 */
[----:B------:R-:W-:-:S02]  /*7490*/  ISETP.GT.AND P3, PT, R6, R17, PT ;  /* 0x000000110600720c */ /* 0x000fc40003f64270 */
[C---:B------:R-:W-:Y:S02]  /*74a0*/  ISETP.GT.AND P6, PT, R6.reuse, R11, PT ;  /* 0x0000000b0600720c */ /* 0x040fe40003fc4270 */
[C---:B------:R-:W-:Y:S02]  /*74b0*/  ISETP.GT.AND P5, PT, R6.reuse, R9, PT ;  /* 0x000000090600720c */ /* 0x040fe40003fa4270 */
[-C--:B------:R-:W-:Y:S02]  /*74c0*/  ISETP.GT.AND P4, PT, R6, R7.reuse, PT ;  /* 0x000000070600720c */ /* 0x080fe40003f84270 */
[----:B------:R-:W-:Y:S02]  /*74d0*/  ISETP.GT.AND P2, PT, R70, R7, PT ;  /* 0x000000074600720c */ /* 0x000fe40003f44270 */
[----:B------:R-:W-:Y:S02]  /*74e0*/  FSEL R43, R43, -INF , !P3 ;  /* 0xff8000002b2b7808 */ /* 0x000fe40005800000 */
[----:B------:R-:W-:-:S02]  /*74f0*/  FSEL R46, R46, -INF , !P6 ;  /* 0xff8000002e2e7808 */ /* 0x000fc40007000000 */
[----:B------:R-:W-:Y:S02]  /*7500*/  FSEL R65, R65, -INF , !P5 ;  /* 0xff80000041417808 */ /* 0x000fe40006800000 */
[----:B------:R-:W-:Y:S02]  /*7510*/  FSEL R64, R64, -INF , !P4 ;  /* 0xff80000040407808 */ /* 0x000fe40006000000 */
[----:B------:R-:W-:Y:S02]  /*7520*/  FSEL R47, R47, -INF , !P1 ;  /* 0xff8000002f2f7808 */ /* 0x000fe40004800000 */
[----:B------:R-:W-:Y:S02]  /*7530*/  FSEL R62, R62, -INF , !P2 ;  /* 0xff8000003e3e7808 */ /* 0x000fe40005000000 */
[----:B------:R-:W-:Y:S02]  /*7540*/  FSEL R57, R57, -INF , !P0 ;  /* 0xff80000039397808 */ /* 0x000fe40004000000 */
[----:B------:R-:W-:-:S02]  /*7550*/  ISETP.GT.AND P3, PT, R5, R23, PT ;  /* 0x000000170500720c */ /* 0x000fc40003f64270 */
[C---:B------:R-:W-:Y:S02]  /*7560*/  ISETP.GT.AND P6, PT, R4.reuse, R23, PT ;  /* 0x000000170400720c */ /* 0x040fe40003fc4270 */
[CC--:B------:R-:W-:Y:S02]  /*7570*/  ISETP.GT.AND P5, PT, R5.reuse, R21.reuse, PT ;  /* 0x000000150500720c */ /* 0x0c0fe40003fa4270 */
[C---:B------:R-:W-:Y:S02]  /*7580*/  ISETP.GT.AND P4, PT, R4.reuse, R21, PT ;  /* 0x000000150400720c */ /* 0x040fe40003f84270 */
[CC--:B------:R-:W-:Y:S02]  /*7590*/  ISETP.GT.AND P2, PT, R5.reuse, R19.reuse, PT ;  /* 0x000000130500720c */ /* 0x0c0fe40003f44270 */
[----:B------:R-:W-:Y:S02]  /*75a0*/  ISETP.GT.AND P1, PT, R4, R19, PT ;  /* 0x000000130400720c */ /* 0x000fe40003f24270 */
[----:B------:R-:W-:-:S02]  /*75b0*/  ISETP.GT.AND P0, PT, R5, R17, PT ;  /* 0x000000110500720c */ /* 0x000fc40003f04270 */
[----:B------:R-:W-:Y:S02]  /*75c0*/  FSEL R50, R50, -INF , !P3 ;  /* 0xff80000032327808 */ /* 0x000fe40005800000 */
[----:B------:R-:W-:Y:S02]  /*75d0*/  FSEL R56, R56, -INF , !P6 ;  /* 0xff80000038387808 */ /* 0x000fe40007000000 */
[----:B------:R-:W-:Y:S02]  /*75e0*/  FSEL R55, R55, -INF , !P5 ;  /* 0xff80000037377808 */ /* 0x000fe40006800000 */
[----:B------:R-:W-:Y:S02]  /*75f0*/  FSEL R61, R61, -INF , !P4 ;  /* 0xff8000003d3d7808 */ /* 0x000fe40006000000 */
[----:B------:R-:W-:Y:S02]  /*7600*/  FSEL R54, R54, -INF , !P2 ;  /* 0xff80000036367808 */ /* 0x000fe40005000000 */
[----:B------:R-:W-:-:S02]  /*7610*/  FSEL R60, R60, -INF , !P1 ;  /* 0xff8000003c3c7808 */ /* 0x000fc40004800000 */
[----:B------:R-:W-:Y:S02]  /*7620*/  FSEL R51, R51, -INF , !P0 ;  /* 0xff80000033337808 */ /* 0x000fe40004000000 */
[C---:B------:R-:W-:Y:S02]  /*7630*/  ISETP.GT.AND P3, PT, R4.reuse, R17, PT ;  /* 0x000000110400720c */ /* 0x040fe40003f64270 */
[C---:B------:R-:W-:Y:S02]  /*7640*/  ISETP.GT.AND P6, PT, R5.reuse, R11, PT ;  /* 0x0000000b0500720c */ /* 0x040fe40003fc4270 */
[C---:B------:R-:W-:Y:S02]  /*7650*/  ISETP.GT.AND P5, PT, R5.reuse, R9, PT ;  /* 0x000000090500720c */ /* 0x040fe40003fa4270 */
[----:B------:R-:W-:Y:S02]  /*7660*/  ISETP.GT.AND P4, PT, R5, R7, PT ;  /* 0x000000070500720c */ /* 0x000fe40003f84270 */
[----:B------:R-:W-:-:S02]  /*7670*/  ISETP.GT.AND P2, PT, R4, R11, PT ;  /* 0x0000000b0400720c */ /* 0x000fc40003f44270 */
[C---:B------:R-:W-:Y:S02]  /*7680*/  ISETP.GT.AND P1, PT, R4.reuse, R9, PT ;  /* 0x000000090400720c */ /* 0x040fe40003f24270 */
[----:B------:R-:W-:Y:S02]  /*7690*/  ISETP.GT.AND P0, PT, R4, R7, PT ;  /* 0x000000070400720c */ /* 0x000fe40003f04270 */
[----:B------:R-:W-:Y:S02]  /*76a0*/  FSEL R52, R52, -INF , !P6 ;  /* 0xff80000034347808 */ /* 0x000fe40007000000 */
[----:B------:R-:W-:Y:S02]  /*76b0*/  FSEL R67, R67, -INF , !P5 ;  /* 0xff80000043437808 */ /* 0x000fe40006800000 */
[----:B------:R-:W-:Y:S02]  /*76c0*/  FSEL R66, R66, -INF , !P4 ;  /* 0xff80000042427808 */ /* 0x000fe40006000000 */
[----:B------:R-:W-:-:S02]  /*76d0*/  FSEL R59, R59, -INF , !P3 ;  /* 0xff8000003b3b7808 */ /* 0x000fc40005800000 */
[----:B------:R-:W-:Y:S02]  /*76e0*/  FSEL R58, R58, -INF , !P2 ;  /* 0xff8000003a3a7808 */ /* 0x000fe40005000000 */
[----:B------:R-:W-:Y:S02]  /*76f0*/  FSEL R69, R69, -INF , !P1 ;  /* 0xff80000045457808 */ /* 0x000fe40004800000 */
[----:B------:R-:W-:-:S07]  /*7700*/  FSEL R68, R68, -INF , !P0 ;  /* 0xff80000044447808 */ /* 0x000fce0004000000 */
.L_x_31:
[----:B------:R-:W-:Y:S01]  /*7710*/  R2UR UR4, R156 ;  /* 0x000000009c0472ca */ /* 0x000fe200000e0000 */
[----:B------:R-:W-:Y:S01]  /*7720*/  BAR.SYNC.DEFER_BLOCKING 0x0 ;  /* 0x0000000000007b1d */ /* 0x000fe20000010000 */
[----:B------:R-:W-:Y:S02]  /*7730*/  SHF.L.U32 R5, R3, 0x1, RZ ;  /* 0x0000000103057819 */ /* 0x000fe400000006ff */
[----:B------:R-:W-:Y:S02]  /*7740*/  CS2R R8, SRZ ;  /* 0x0000000000087805 */ /* 0x000fe4000001ff00 */
[----:B------:R-:W-:Y:S02]  /*7750*/  LOP3.LUT R5, R5, 0x6, RZ, 0xc0, !PT ;  /* 0x0000000605057812 */ /* 0x000fe400078ec0ff */
[----:B------:R-:W-:Y:S02]  /*7760*/  CS2R R6, SRZ ;  /* 0x0000000000067805 */ /* 0x000fe4000001ff00 */
[----:B------:R-:W-:Y:S01]  /*7770*/  SHF.R.U32.HI R12, RZ, 0x5, R3 ;  /* 0x00000005ff0c7819 */ /* 0x000fe20000011603 */
[----:B------:R-:W1:Y:S01]  /*7780*/  LDCU UR16, c[0x0][0x434] ;  /* 0x00008680ff1077ac */ /* 0x000e620008000800 */
[----:B------:R-:W-:Y:S01]  /*7790*/  LOP3.LUT R18, R5, 0xfe0, R2, 0xf8, !PT ;  /* 0x00000fe005127812 */ /* 0x000fe200078ef802 */
[----:B------:R-:W-:Y:S01]  /*77a0*/  IMAD.WIDE R4, R154, 0x4, R144 ;  /* 0x000000049a047825 */ /* 0x000fe200078e0290 */
[----:B------:R-:W-:-:S04]  /*77b0*/  UIADD3 UR4, UPT, UPT, UR4, 0x1f, URZ ;  /* 0x0000001f04047890 */ /* 0x000fc8000fffe0ff */
[----:B------:R-:W-:-:S04]  /*77c0*/  USHF.R.S32.HI UR45, URZ, 0x1f, UR4 ;  /* 0x0000001fff2d7899 */ /* 0x000fc80008011404 */
[----:B------:R-:W-:-:S04]  /*77d0*/  ULEA.HI UR45, UR45, UR4, URZ, 0x5 ;  /* 0x000000042d2d7291 */ /* 0x000fc8000f8f28ff */
[----:B------:R-:W-:-:S06]  /*77e0*/  ULOP3.LUT UR4, UR45, 0xffffffe0, URZ, 0xc0, !UPT ;  /* 0xffffffe02d047892 */ /* 0x000fcc000f8ec0ff */
[C---:B------:R-:W-:Y:S01]  /*77f0*/  IADD3 R10, P0, PT, -R18.reuse, UR4, RZ ;  /* 0x00000004120a7c10 */ /* 0x040fe2000ff1e1ff */
[----:B------:R-:W-:Y:S01]  /*7800*/  IMAD.WIDE.U32 R18, R18, 0x4, R4 ;  /* 0x0000000412127825 */ /* 0x000fe200078e0004 */
[----:B------:R-:W-:-:S04]  /*7810*/  MOV R2, UR4 ;  /* 0x0000000400027c02 */ /* 0x000fc80008000f00 */
[----:B------:R-:W-:Y:S02]  /*7820*/  LEA.HI.X.SX32 R2, R2, 0xffffffff, 0x1, P0 ;  /* 0xffffffff02027811 */ /* 0x000fe400000f0eff */
[----:B------:R-:W-:-:S04]  /*7830*/  ISETP.GT.U32.AND P0, PT, R10, RZ, PT ;  /* 0x000000ff0a00720c */ /* 0x000fc80003f04070 */
[----:B------:R-:W-:-:S13]  /*7840*/  ISETP.GT.AND.EX P0, PT, R2, RZ, PT, P0 ;  /* 0x000000ff0200720c */ /* 0x000fda0003f04300 */
[----:B------:R-:W-:Y:S02]  /*7850*/  @P0 R2UR UR4, R142 ;  /* 0x000000008e0402ca */ /* 0x000fe400000e0000 */
[----:B------:R-:W-:-:S13]  /*7860*/  @P0 R2UR UR5, R143 ;  /* 0x000000008f0502ca */ /* 0x000fda00000e0000 */
[----:B------:R-:W2:Y:S01]  /*7870*/  @P0 LDG.E.LTC128B.64 R8, desc[UR4][R18.64] ;  /* 0x0000000412080981 */ /* 0x000ea2000c1e1b20 */
[----:B------:R-:W-:-:S04]  /*7880*/  ISETP.GT.U32.AND P0, PT, R10, 0x8, PT ;  /* 0x000000080a00780c */ /* 0x000fc80003f04070 */
[----:B------:R-:W-:-:S13]  /*7890*/  ISETP.GT.AND.EX P0, PT, R2, RZ, PT, P0 ;  /* 0x000000ff0200720c */ /* 0x000fda0003f04300 */
[----:B------:R-:W-:Y:S02]  /*78a0*/  @P0 R2UR UR4, R142 ;  /* 0x000000008e0402ca */ /* 0x000fe400000e0000 */
[----:B------:R-:W-:-:S13]  /*78b0*/  @P0 R2UR UR5, R143 ;  /* 0x000000008f0502ca */ /* 0x000fda00000e0000 */
[----:B------:R-:W3:Y:S01]  /*78c0*/  @P0 LDG.E.LTC128B.64 R6, desc[UR4][R18.64+0x20] ;  /* 0x0000200412060981 */ /* 0x000ee2000c1e1b20 */
[----:B------:R-:W-:Y:S02]  /*78d0*/  ISETP.GT.U32.AND P0, PT, R10, 0x10, PT ;  /* 0x000000100a00780c */ /* 0x000fe40003f04070 */
[----:B------:R-:W-:Y:S02]  /*78e0*/  CS2R R4, SRZ ;  /* 0x0000000000047805 */ /* 0x000fe4000001ff00 */
[----:B------:R-:W-:-:S13]  /*78f0*/  ISETP.GT.AND.EX P0, PT, R2, RZ, PT, P0 ;  /* 0x000000ff0200720c */ /* 0x000fda0003f04300 */
[----:B------:R-:W-:Y:S02]  /*7900*/  @P0 R2UR UR4, R142 ;  /* 0x000000008e0402ca */ /* 0x000fe400000e0000 */
[----:B------:R-:W-:-:S13]  /*7910*/  @P0 R2UR UR5, R143 ;  /* 0x000000008f0502ca */ /* 0x000fda00000e0000 */
[----:B------:R-:W4:Y:S01]  /*7920*/  @P0 LDG.E.LTC128B.64 R4, desc[UR4][R18.64+0x40] ;  /* 0x0000400412040981 */ /* 0x000f22000c1e1b20 */
[----:B------:R-:W-:-:S03]  /*7930*/  ISETP.GT.U32.AND P0, PT, R10, 0x18, PT ;  /* 0x000000180a00780c */ /* 0x000fc60003f04070 */
[----:B------:R-:W5:Y:S01]  /*7940*/  SHFL.IDX PT, R10, R12, RZ, 0x1f ;  /* 0x00001fff0c0a7589 */ /* 0x000f6200000e0000 */
[----:B------:R-:W-:Y:S02]  /*7950*/  ISETP.GT.AND.EX P0, PT, R2, RZ, PT, P0 ;  /* 0x000000ff0200720c */ /* 0x000fe40003f04300 */
[----:B------:R-:W-:-:S11]  /*7960*/  CS2R R2, SRZ ;  /* 0x0000000000027805 */ /* 0x000fd6000001ff00 */
[----:B------:R-:W-:Y:S02]  /*7970*/  @P0 R2UR UR4, R142 ;  /* 0x000000008e0402ca */ /* 0x000fe400000e0000 */
[----:B------:R-:W-:-:S13]  /*7980*/  @P0 R2UR UR5, R143 ;  /* 0x000000008f0502ca */ /* 0x000fda00000e0000 */
[----:B------:R1:W4:Y:S01]  /*7990*/  @P0 LDG.E.LTC128B.64 R2, desc[UR4][R18.64+0x60] ;  /* 0x0000600412020981 */ /* 0x000322000c1e1b20 */
[----:B------:R-:W-:Y:S01]  /*79a0*/  SHF.R.S32.HI R11, RZ, 0x1f, R156 ;  /* 0x0000001fff0b7819 */ /* 0x000fe2000001149c */
[----:B------:R-:W1:Y:S01]  /*79b0*/  LDCU UR4, c[0x0][0x410] ;  /* 0x00008200ff0477ac */ /* 0x000e620008000800 */
[----:B-----5:R-:W-:Y:S02]  /*79c0*/  R2UR UR7, R10 ;  /* 0x000000000a0772ca */ /* 0x020fe400000e0000 */
[----:B------:R-:W-:Y:S02]  /*79d0*/  CS2R R36, SRZ ;  /* 0x0000000000247805 */ /* 0x000fe4000001ff00 */
[----:B------:R-:W-:Y:S01]  /*79e0*/  LEA.HI R11, R11, R156, RZ, 0x5 ;  /* 0x0000009c0b0b7211 */ /* 0x000fe200078f28ff */
[----:B------:R-:W-:Y:S01]  /*79f0*/  ULEA.HI.SX32 UR46, UR45, 0xffffffff, 0x1b ;  /* 0xffffffff2d2e7891 */ /* 0x000fe2000f8fdaff */
[----:B------:R-:W-:Y:S01]  /*7a00*/  LOP3.LUT R17, R181, 0x40, RZ, 0xfc, !PT ;  /* 0x00000040b5117812 */ /* 0x000fe200078efcff */
[----:B------:R-:W-:Y:S01]  /*7a10*/  ULEA.HI.SX32 UR45, UR45, 0xfffffffe, 0x1b ;  /* 0xfffffffe2d2d7891 */ /* 0x000fe2000f8fdaff */
[----:B------:R-:W-:Y:S01]  /*7a20*/  LOP3.LUT R11, R11, 0xffffffe0, RZ, 0xc0, !PT ;  /* 0xffffffe00b0b7812 */ /* 0x000fe200078ec0ff */
[----:B------:R-:W-:Y:S01]  /*7a30*/  UISETP.NE.AND UP0, UPT, UR46, 0x1, UPT ;  /* 0x000000012e00788c */ /* 0x000fe2000bf05270 */
[----:B------:R-:W-:-:S02]  /*7a40*/  LOP3.LUT R16, R181, 0x60, RZ, 0xfc, !PT ;  /* 0x00000060b5107812 */ /* 0x000fc400078efcff */
[----:B------:R-:W-:Y:S02]  /*7a50*/  CS2R R38, SRZ ;  /* 0x0000000000267805 */ /* 0x000fe4000001ff00 */
[----:B------:R-:W-:Y:S01]  /*7a60*/  IADD3 R10, PT, PT, R156, -R11, RZ ;  /* 0x8000000b9c0a7210 */ /* 0x000fe20007ffe0ff */
[----:B------:R-:W-:Y:S01]  /*7a70*/  IMAD R11, R189, 0x88, R188 ;  /* 0x00000088bd0b7824 */ /* 0x000fe200078e02bc */
[----:B------:R-:W-:Y:S01]  /*7a80*/  MOV R22, R112 ;  /* 0x0000007000167202 */ /* 0x000fe20000000f00 */
[----:B------:R-:W-:Y:S01]  /*7a90*/  USHF.L.U32 UR5, UR7, 0x2, URZ ;  /* 0x0000000207057899 */ /* 0x000fe200080006ff */
[----:B------:R-:W-:Y:S01]  /*7aa0*/  ISETP.NE.AND P0, PT, R10, RZ, PT ;  /* 0x000000ff0a00720c */ /* 0x000fe20003f05270 */
[----:B------:R-:W-:Y:S01]  /*7ab0*/  USHF.L.U32 UR6, UR7, 0x4, URZ ;  /* 0x0000000407067899 */ /* 0x000fe200080006ff */
[----:B------:R-:W-:Y:S01]  /*7ac0*/  MOV R23, RZ ;  /* 0x000000ff00177202 */ /* 0x000fe20000000f00 */
[----:B------:R-:W-:Y:S01]  /*7ad0*/  ULOP3.LUT UR47, UR7, 0xff, URZ, 0xc0, !UPT ;  /* 0x000000ff072f7892 */ /* 0x000fe2000f8ec0ff */
[----:B-1----:R-:W-:Y:S01]  /*7ae0*/  ISETP.GE.AND P4, PT, R17, UR4, PT ;  /* 0x0000000411007c0c */ /* 0x002fe2000bf86270 */
[----:B------:R-:W-:Y:S01]  /*7af0*/  ULOP3.LUT UR6, UR6, 0xf80, URZ, 0xc0, !UPT ;  /* 0x00000f8006067892 */ /* 0x000fe2000f8ec0ff */
[----:B------:R-:W-:-:S02]  /*7b00*/  MOV R12, UR5 ;  /* 0x00000005000c7c02 */ /* 0x000fc40008000f00 */
[----:B------:R-:W-:Y:S02]  /*7b10*/  SEL R17, R10, 0x20, P0 ;  /* 0x000000200a117807 */ /* 0x000fe40000000000 */
[----:B------:R-:W-:Y:S02]  /*7b20*/  LOP3.LUT R227, R227, 0x3fc, R12, 0xf8, !PT ;  /* 0x000003fce3e37812 */ /* 0x000fe400078ef80c */
[----:B------:R-:W-:Y:S02]  /*7b30*/  VIMNMX R158, PT, PT, R156, R17, PT ;  /* 0x000000119c9e7248 */ /* 0x000fe40003fe0100 */
[----:B------:R-:W-:Y:S01]  /*7b40*/  ISETP.GE.AND P3, PT, R109, UR4, PT ;  /* 0x000000046d007c0c */ /* 0x000fe2000bf66270 */
[C---:B------:R-:W-:Y:S01]  /*7b50*/  IMAD.WIDE.U32 R22, R227.reuse, UR16, R22 ;  /* 0x00000010e3167c25 */ /* 0x040fe2000f8e0016 */
[----:B------:R-:W-:Y:S02]  /*7b60*/  ISETP.GE.AND P2, PT, R227, R158, PT ;  /* 0x0000009ee300720c */ /* 0x000fe40003f46270 */
[----:B------:R-:W-:-:S02]  /*7b70*/  ISETP.GE.AND P0, PT, R181, UR4, PT ;  /* 0x00000004b5007c0c */ /* 0x000fc4000bf06270 */
[----:B------:R-:W-:Y:S02]  /*7b80*/  SEL R20, RZ, 0x2, P3 ;  /* 0x00000002ff147807 */ /* 0x000fe40001800000 */
[----:B------:R-:W-:Y:S02]  /*7b90*/  ISETP.GE.AND P5, PT, R16, UR4, PT ;  /* 0x0000000410007c0c */ /* 0x000fe4000bfa6270 */
[----:B------:R-:W-:Y:S02]  /*7ba0*/  SEL R19, RZ, 0x4, P4 ;  /* 0x00000004ff137807 */ /* 0x000fe40002000000 */
[----:B------:R-:W-:Y:S01]  /*7bb0*/  ISETP.LT.AND P3, PT, R112, UR4, !P2 ;  /* 0x0000000470007c0c */ /* 0x000fe2000d761270 */
[----:B------:R-:W-:Y:S01]  /*7bc0*/  USHF.R.S32.HI UR4, URZ, 0x1f, UR16 ;  /* 0x0000001fff047899 */ /* 0x000fe20008011410 */
[----:B------:R-:W-:Y:S02]  /*7bd0*/  SEL R12, RZ, 0x1, P0 ;  /* 0x00000001ff0c7807 */ /* 0x000fe40000000000 */
[----:B------:R-:W-:-:S02]  /*7be0*/  SEL R18, R20, RZ, !P2 ;  /* 0x000000ff14127207 */ /* 0x000fc40005000000 */
[C---:B------:R-:W-:Y:S02]  /*7bf0*/  SEL R17, R19.reuse, RZ, !P2 ;  /* 0x000000ff13117207 */ /* 0x040fe40005000000 */
[----:B------:R-:W-:Y:S02]  /*7c00*/  SEL R21, RZ, 0x1, !P3 ;  /* 0x00000001ff157807 */ /* 0x000fe40005800000 */
[----:B------:R-:W-:Y:S02]  /*7c10*/  SEL R16, RZ, 0x8, P5 ;  /* 0x00000008ff107807 */ /* 0x000fe40002800000 */
[----:B------:R-:W-:Y:S02]  /*7c20*/  IADD3 R10, PT, PT, R156, -0x1, RZ ;  /* 0xffffffff9c0a7810 */ /* 0x000fe40007ffe0ff */
[----:B------:R-:W-:Y:S02]  /*7c30*/  IADD3 R19, PT, PT, R19, R20, R12 ;  /* 0x0000001413137210 */ /* 0x000fe40007ffe00c */
[----:B------:R-:W-:-:S02]  /*7c40*/  IADD3 R21, PT, PT, R17, R18, R21 ;  /* 0x0000001211157210 */ /* 0x000fc40007ffe015 */
[----:B------:R-:W-:Y:S02]  /*7c50*/  SEL R12, R16, RZ, !P2 ;  /* 0x000000ff100c7207 */ /* 0x000fe40005000000 */
[----:B------:R-:W-:Y:S02]  /*7c60*/  ISETP.GE.U32.AND P1, PT, R10, 0x20, PT ;  /* 0x000000200a00780c */ /* 0x000fe40003f26070 */
[----:B------:R-:W-:Y:S02]  /*7c70*/  IADD3 R10, PT, PT, R156, 0x3e, RZ ;  /* 0x0000003e9c0a7810 */ /* 0x000fe40007ffe0ff */
[----:B------:R-:W-:Y:S01]  /*7c80*/  IADD3 R17, PT, PT, R16, R19, RZ ;  /* 0x0000001310117210 */ /* 0x000fe20007ffe0ff */
[----:B------:R-:W-:Y:S01]  /*7c90*/  IMAD R19, R154, UR16, RZ ;  /* 0x000000109a137c24 */ /* 0x000fe2000f8e02ff */
[----:B------:R-:W-:Y:S01]  /*7ca0*/  IADD3 R12, PT, PT, R21, R12, RZ ;  /* 0x0000000c150c7210 */ /* 0x000fe20007ffe0ff */
[----:B------:R-:W-:Y:S01]  /*7cb0*/  UIMAD.WIDE UR16, UR16, 0x80, URZ ;  /* 0x00000080101078a5 */ /* 0x000fe2000f8e02ff */
[----:B------:R-:W-:Y:S01]  /*7cc0*/  SHF.R.U32.HI R20, RZ, 0x2, R102 ;  /* 0x00000002ff147819 */ /* 0x000fe20000011666 */
[----:B------:R-:W-:Y:S01]  /*7cd0*/  IMAD.WIDE R18, R19, 0x4, R134 ;  /* 0x0000000413127825 */ /* 0x000fe200078e0286 */
[----:B------:R-:W-:-:S02]  /*7ce0*/  ISETP.GE.U32.AND P0, PT, R10, 0x3f, PT ;  /* 0x0000003f0a00780c */ /* 0x000fc40003f06070 */
[----:B------:R-:W-:Y:S01]  /*7cf0*/  SEL R17, R12, R17, !P1 ;  /* 0x000000110c117207 */ /* 0x000fe20004800000 */
[----:B------:R-:W-:Y:S01]  /*7d00*/  IMAD R10, R227, UR4, RZ ;  /* 0x00000004e30a7c24 */ /* 0x000fe2000f8e02ff */
[----:B------:R-:W-:Y:S01]  /*7d10*/  LOP3.LUT R20, R20, 0x7, RZ, 0xc0, !PT ;  /* 0x0000000714147812 */ /* 0x000fe200078ec0ff */
[----:B------:R-:W-:Y:S01]  /*7d20*/  USHF.L.U32 UR4, UR7, 0xb, URZ ;  /* 0x0000000b07047899 */ /* 0x000fe200080006ff */
[----:B------:R-:W-:Y:S02]  /*7d30*/  SEL R17, R17, RZ, P0 ;  /* 0x000000ff11117207 */ /* 0x000fe40000000000 */
[----:B------:R-:W-:Y:S01]  /*7d40*/  IADD3 R10, PT, PT, R23, R10, RZ ;  /* 0x0000000a170a7210 */ /* 0x000fe20007ffe0ff */
[----:B------:R-:W-:Y:S01]  /*7d50*/  IMAD R20, R20, 0x44, R13 ;  /* 0x0000004414147824 */ /* 0x000fe200078e020d */
[C---:B------:R-:W-:Y:S01]  /*7d60*/  LEA R18, P0, R22.reuse, R18, 0x2 ;  /* 0x0000001216127211 */ /* 0x040fe200078010ff */
[----:B------:R-:W-:Y:S01]  /*7d70*/  ULOP3.LUT UR5, UR4, 0x7f800, URZ, 0xc0, !UPT ;  /* 0x0007f80004057892 */ /* 0x000fe2000f8ec0ff */
[----:B------:R-:W-:Y:S01]  /*7d80*/  SHF.L.U32 R13, R17, 0x3, RZ ;  /* 0x00000003110d7819 */ /* 0x000fe200000006ff */
[----:B------:R-:W-:Y:S01]  /*7d90*/  ULOP3.LUT UR4, UR4, 0x7c000, URZ, 0xc0, !UPT ;  /* 0x0007c00004047892 */ /* 0x000fe2000f8ec0ff */
[----:B------:R-:W-:Y:S01]  /*7da0*/  PLOP3.LUT P3, PT, PT, PT, UP0, 0x80, 0x8 ;  /* 0x000000000008781c */ /* 0x000fe20003f6f008 */
[----:B------:R-:W-:Y:S01]  /*7db0*/  UISETP.NE.AND UP0, UPT, UR45, 0x1, UPT ;  /* 0x000000012d00788c */ /* 0x000fe2000bf05270 */
[----:B------:R-:W-:-:S02]  /*7dc0*/  LEA.HI.X R19, R22, R19, R10, 0x2, P0 ;  /* 0x0000001316137211 */ /* 0x000fc400000f140a */
[----:B------:R-:W-:Y:S02]  /*7dd0*/  LOP3.LUT P0, RZ, R13, 0x10, RZ, 0xc0, !PT ;  /* 0x000000100dff7812 */ /* 0x000fe4000780c0ff */
[----:B------:R-:W-:Y:S02]  /*7de0*/  ISETP.NE.AND P2, PT, RZ, UR46, PT ;  /* 0x0000002eff007c0c */ /* 0x000fe4000bf45270 */
[----:B------:R-:W-:Y:S02]  /*7df0*/  SEL R197, R12, R17, !P3 ;  /* 0x000000110cc57207 */ /* 0x000fe40005800000 */
[----:B------:R-:W-:Y:S02]  /*7e00*/  SHF.L.U32 R16, R17, 0x4, RZ ;  /* 0x0000000411107819 */ /* 0x000fe400000006ff */
[----:B------:R-:W-:Y:S02]  /*7e10*/  LEA R11, R11, R20, 0x4 ;  /* 0x000000140b0b7211 */ /* 0x000fe400078e20ff */
[----:B------:R-:W-:-:S02]  /*7e20*/  MOV R13, 0x3bbb989d ;  /* 0x3bbb989d000d7802 */ /* 0x000fc40000000f00 */
[----:B------:R-:W-:Y:S02]  /*7e30*/  SHF.L.U32 R10, R17, 0x2, RZ ;  /* 0x00000002110a7819 */ /* 0x000fe400000006ff */
[----:B------:R-:W-:Y:S02]  /*7e40*/  SEL R197, R197, RZ, P2 ;  /* 0x000000ffc5c57207 */ /* 0x000fe40001000000 */
[----:B------:R-:W-:Y:S02]  /*7e50*/  LOP3.LUT P1, RZ, R16, 0x10, RZ, 0xc0, !PT ;  /* 0x0000001010ff7812 */ /* 0x000fe4000782c0ff */
[----:B------:R-:W-:Y:S02]  /*7e60*/  LOP3.LUT P6, RZ, R10, 0x10, RZ, 0xc0, !PT ;  /* 0x000000100aff7812 */ /* 0x000fe400078cc0ff */
[----:B------:R-:W-:Y:S02]  /*7e70*/  SHF.L.U32 R10, R197, 0x4, RZ ;  /* 0x00000004c50a7819 */ /* 0x000fe400000006ff */
[----:B------:R-:W-:-:S02]  /*7e80*/  SHF.L.U32 R17, R17, 0x1, RZ ;  /* 0x0000000111117819 */ /* 0x000fc400000006ff */
[----:B------:R-:W-:Y:S02]  /*7e90*/  LOP3.LUT P4, RZ, R10, 0x10, RZ, 0xc0, !PT ;  /* 0x000000100aff7812 */ /* 0x000fe4000788c0ff */
[----:B------:R-:W-:Y:S02]  /*7ea0*/  LOP3.LUT P5, RZ, R17, 0x10, RZ, 0xc0, !PT ;  /* 0x0000001011ff7812 */ /* 0x000fe400078ac0ff */
[----:B------:R-:W-:Y:S02]  /*7eb0*/  SHF.L.U32 R10, R197, 0x3, RZ ;  /* 0x00000003c50a7819 */ /* 0x000fe400000006ff */
[----:B------:R-:W-:Y:S02]  /*7ec0*/  R2UR UR10, R142 ;  /* 0x000000008e0a72ca */ /* 0x000fe400000e0000 */
[----:B------:R-:W-:Y:S02]  /*7ed0*/  LOP3.LUT P3, RZ, R10, 0x10, RZ, 0xc0, !PT ;  /* 0x000000100aff7812 */ /* 0x000fe4000786c0ff */
[----:B------:R-:W-:-:S02]  /*7ee0*/  R2UR UR11, R143 ;  /* 0x000000008f0b72ca */ /* 0x000fc400000e0000 */
[C---:B------:R-:W-:Y:S02]  /*7ef0*/  R2UR UR8, R142.reuse ;  /* 0x000000008e0872ca */ /* 0x040fe400000e0000 */
[C---:B------:R-:W-:Y:S02]  /*7f00*/  R2UR UR9, R143.reuse ;  /* 0x000000008f0972ca */ /* 0x040fe400000e0000 */
[C---:B------:R-:W-:Y:S02]  /*7f10*/  R2UR UR20, R142.reuse ;  /* 0x000000008e1472ca */ /* 0x040fe400000e0000 */
[C---:B------:R-:W-:Y:S02]  /*7f20*/  R2UR UR21, R143.reuse ;  /* 0x000000008f1572ca */ /* 0x040fe400000e0000 */
[----:B------:R-:W-:Y:S02]  /*7f30*/  R2UR UR18, R142 ;  /* 0x000000008e1272ca */ /* 0x000fe400000e0000 */
[----:B------:R-:W-:-:S02]  /*7f40*/  R2UR UR19, R143 ;  /* 0x000000008f1372ca */ /* 0x000fc400000e0000 */
[C---:B------:R-:W-:Y:S02]  /*7f50*/  R2UR UR14, R142.reuse ;  /* 0x000000008e0e72ca */ /* 0x040fe400000e0000 */
[C---:B------:R-:W-:Y:S02]  /*7f60*/  R2UR UR15, R143.reuse ;  /* 0x000000008f0f72ca */ /* 0x040fe400000e0000 */
[----:B------:R-:W-:Y:S02]  /*7f70*/  R2UR UR12, R142 ;  /* 0x000000008e0c72ca */ /* 0x000fe400000e0000 */
[----:B------:R-:W-:Y:S01]  /*7f80*/  R2UR UR13, R143 ;  /* 0x000000008f0d72ca */ /* 0x000fe200000e0000 */
[C---:B--2---:R-:W-:Y:S01]  /*7f90*/  FADD R20, -R8.reuse, R15 ;  /* 0x0000000f08147221 */ /* 0x044fe20000000100 */
[C---:B------:R-:W-:Y:S01]  /*7fa0*/  FADD R26, -R9.reuse, R0 ;  /* 0x00000000091a7221 */ /* 0x040fe20000000100 */
[----:B------:R-:W-:Y:S01]  /*7fb0*/  MOV R15, 0x437c0000 ;  /* 0x437c0000000f7802 */ /* 0x000fe20000000f00 */
[----:B------:R-:W-:Y:S01]  /*7fc0*/  FADD R24, -R8, R41 ;  /* 0x0000002908187221 */ /* 0x000fe20000000100 */
[-C--:B------:R-:W-:Y:S01]  /*7fd0*/  FFMA.SAT R16, R20, R13.reuse, 0.5 ;  /* 0x3f00000014107423 */ /* 0x080fe2000000200d */
[-C--:B------:R-:W-:Y:S01]  /*7fe0*/  FFMA.SAT R0, R26, R13.reuse, 0.5 ;  /* 0x3f0000001a007423 */ /* 0x080fe2000000200d */
[C---:B------:R-:W-:Y:S01]  /*7ff0*/  FADD R42, -R9.reuse, R42 ;  /* 0x0000002a092a7221 */ /* 0x040fe20000000100 */
[----:B------:R-:W-:Y:S01]  /*8000*/  FFMA.SAT R10, R24, R13, 0.5 ;  /* 0x3f000000180a7423 */ /* 0x000fe2000000200d */
[-C--:B------:R-:W-:Y:S01]  /*8010*/  FFMA.RM R16, R16, R15.reuse, 12582913 ;  /* 0x4b40000110107423 */ /* 0x080fe2000000400f */
[-C--:B------:R-:W-:Y:S01]  /*8020*/  FFMA.RM R0, R0, R15.reuse, 12582913 ;  /* 0x4b40000100007423 */ /* 0x080fe2000000400f */
[----:B------:R-:W-:Y:S01]  /*8030*/  FADD R30, -R8, R47 ;  /* 0x0000002f081e7221 */ /* 0x000fe20000000100 */
[----:B------:R-:W-:Y:S01]  /*8040*/  FFMA.RM R10, R10, R15, 12582913 ;  /* 0x4b4000010a0a7423 */ /* 0x000fe2000000400f */
[----:B------:R-:W-:Y:S01]  /*8050*/  FADD R17, R16, -12583039 ;  /* 0xcb40007f10117421 */ /* 0x000fe20000000000 */
[----:B------:R-:W-:Y:S01]  /*8060*/  FADD R21, R0, -12583039 ;  /* 0xcb40007f00157421 */ /* 0x000fe20000000000 */
[----:B------:R-:W-:Y:S01]  /*8070*/  FADD R28, -R9, R50 ;  /* 0x00000032091c7221 */ /* 0x000fe20000000100 */
[----:B------:R-:W-:Y:S01]  /*8080*/  FADD R25, R10, -12583039 ;  /* 0xcb40007f0a197421 */ /* 0x000fe20000000000 */
[----:B------:R-:W-:Y:S01]  /*8090*/  FFMA R17, R20, 1.4426950216293334961, -R17 ;  /* 0x3fb8aa3b14117823 */ /* 0x000fe20000000811 */
[----:B------:R-:W-:Y:S01]  /*80a0*/  FFMA R21, R26, 1.4426950216293334961, -R21 ;  /* 0x3fb8aa3b1a157823 */ /* 0x000fe20000000815 */
[-C--:B------:R-:W-:Y:S01]  /*80b0*/  FFMA.SAT R22, R30, R13.reuse, 0.5 ;  /* 0x3f0000001e167423 */ /* 0x080fe2000000200d */
[----:B------:R-:W-:Y:S01]  /*80c0*/  FFMA R25, R24, 1.4426950216293334961, -R25 ;  /* 0x3fb8aa3b18197823 */ /* 0x000fe20000000819 */
[----:B------:R-:W-:Y:S01]  /*80d0*/  FFMA R17, R20, 1.925963033500011079e-08, R17 ;  /* 0x32a5706014117823 */ /* 0x000fe20000000011 */
[----:B------:R-:W-:Y:S01]  /*80e0*/  FFMA.SAT R20, R42, R13, 0.5 ;  /* 0x3f0000002a147423 */ /* 0x000fe2000000200d */
[----:B------:R-:W-:Y:S01]  /*80f0*/  FFMA R26, R26, 1.925963033500011079e-08, R21 ;  /* 0x32a570601a1a7823 */ /* 0x000fe20000000015 */
[-C--:B------:R-:W-:Y:S01]  /*8100*/  FFMA.RM R22, R22, R15.reuse, 12582913 ;  /* 0x4b40000116167423 */ /* 0x080fe2000000400f */
[----:B------:R-:W-:Y:S01]  /*8110*/  FADD R8, -R8, R57 ;  /* 0x0000003908087221 */ /* 0x000fe20000000100 */
[----:B------:R-:W-:Y:S01]  /*8120*/  FFMA.RM R23, R20, R15, 12582913 ;  /* 0x4b40000114177423 */ /* 0x000fe2000000400f */
[----:B------:R-:W-:Y:S01]  /*8130*/  FFMA.SAT R20, R28, R13, 0.5 ;  /* 0x3f0000001c147423 */ /* 0x000fe2000000200d */
[----:B------:R-:W1:Y:S01]  /*8140*/  MUFU.EX2 R17, R17 ;  /* 0x0000001100117308 */ /* 0x000e620000000800 */
[----:B------:R-:W-:Y:S01]  /*8150*/  FFMA R24, R24, 1.925963033500011079e-08, R25 ;  /* 0x32a5706018187823 */ /* 0x000fe20000000019 */
[----:B------:R-:W-:Y:S01]  /*8160*/  FADD R21, R23, -12583039 ;  /* 0xcb40007f17157421 */ /* 0x000fe20000000000 */
[----:B------:R-:W-:Y:S01]  /*8170*/  FFMA.RM R20, R20, R15, 12582913 ;  /* 0x4b40000114147423 */ /* 0x000fe2000000400f */
[----:B------:R-:W-:Y:S01]  /*8180*/  FADD R27, R22, -12583039 ;  /* 0xcb40007f161b7421 */ /* 0x000fe20000000000 */
[----:B------:R-:W-:Y:S01]  /*8190*/  FFMA.SAT R32, R8, R13, 0.5 ;  /* 0x3f00000008207423 */ /* 0x000fe2000000200d */
[----:B------:R-:W-:Y:S01]  /*81a0*/  FFMA R21, R42, 1.4426950216293334961, -R21 ;  /* 0x3fb8aa3b2a157823 */ /* 0x000fe20000000815 */
[----:B------:R-:W-:Y:S01]  /*81b0*/  FADD R25, R20, -12583039 ;  /* 0xcb40007f14197421 */ /* 0x000fe20000000000 */
[----:B------:R-:W2:Y:S01]  /*81c0*/  MUFU.EX2 R26, R26 ;  /* 0x0000001a001a7308 */ /* 0x000ea20000000800 */
[----:B------:R-:W-:Y:S01]  /*81d0*/  FFMA R27, R30, 1.4426950216293334961, -R27 ;  /* 0x3fb8aa3b1e1b7823 */ /* 0x000fe2000000081b */
[----:B------:R-:W-:Y:S01]  /*81e0*/  FFMA R42, R42, 1.925963033500011079e-08, R21 ;  /* 0x32a570602a2a7823 */ /* 0x000fe20000000015 */
[----:B------:R-:W-:Y:S01]  /*81f0*/  FFMA R25, R28, 1.4426950216293334961, -R25 ;  /* 0x3fb8aa3b1c197823 */ /* 0x000fe20000000819 */
[----:B------:R-:W-:Y:S01]  /*8200*/  FFMA.RM R21, R32, R15, 12582913 ;  /* 0x4b40000120157423 */ /* 0x000fe2000000400f */
[----:B------:R-:W-:Y:S01]  /*8210*/  SHF.L.U32 R16, R16, 0x17, RZ ;  /* 0x0000001710107819 */ /* 0x000fe200000006ff */
[----:B------:R-:W-:Y:S01]  /*8220*/  FFMA R27, R30, 1.925963033500011079e-08, R27 ;  /* 0x32a570601e1b7823 */ /* 0x000fe2000000001b */
[----:B------:R-:W-:Y:S01]  /*8230*/  SHF.L.U32 R29, R0, 0x17, RZ ;  /* 0x00000017001d7819 */ /* 0x000fe200000006ff */
[----:B------:R-:W5:Y:S01]  /*8240*/  MUFU.EX2 R24, R24 ;  /* 0x0000001800187308 */ /* 0x000f620000000800 */
[----:B------:R-:W-:Y:S01]  /*8250*/  FFMA R28, R28, 1.925963033500011079e-08, R25 ;  /* 0x32a570601c1c7823 */ /* 0x000fe20000000019 */
[----:B------:R-:W-:Y:S01]  /*8260*/  FADD R33, R21, -12583039 ;  /* 0xcb40007f15217421 */ /* 0x000fe20000000000 */
[----:B------:R-:W-:Y:S01]  /*8270*/  FADD R56, -R9, R56 ;  /* 0x0000003809387221 */ /* 0x000fe20000000100 */
[----:B-1----:R-:W-:Y:S01]  /*8280*/  FMUL R16, R16, R17 ;  /* 0x0000001110107220 */ /* 0x002fe20000400000 */
[----:B------:R-:W-:Y:S01]  /*8290*/  LEA R0, R11, R180, 0x3 ;  /* 0x000000b40b007211 */ /* 0x000fe200078e18ff */
[----:B------:R-:W-:Y:S01]  /*82a0*/  FFMA R33, R8, 1.4426950216293334961, -R33 ;  /* 0x3fb8aa3b08217823 */ /* 0x000fe20000000821 */
[----:B------:R-:W-:Y:S01]  /*82b0*/  FFMA.SAT R30, R56, R13, 0.5 ;  /* 0x3f000000381e7423 */ /* 0x000fe2000000200d */
[----:B------:R-:W1:Y:S01]  /*82c0*/  MUFU.EX2 R9, R42 ;  /* 0x0000002a00097308 */ /* 0x000e620000000800 */
[----:B--2---:R-:W-:Y:S01]  /*82d0*/  FMUL R17, R29, R26 ;  /* 0x0000001a1d117220 */ /* 0x004fe20000400000 */
[----:B------:R-:W-:Y:S01]  /*82e0*/  SHF.L.U32 R11, R10, 0x17, RZ ;  /* 0x000000170a0b7819 */ /* 0x000fe200000006ff */
[----:B------:R-:W-:Y:S01]  /*82f0*/  FFMA R33, R8, 1.925963033500011079e-08, R33 ;  /* 0x32a5706008217823 */ /* 0x000fe20000000021 */
[----:B------:R-:W-:Y:S01]  /*8300*/  SHF.L.U32 R8, R22, 0x17, RZ ;  /* 0x0000001716087819 */ /* 0x000fe200000006ff */
[----:B---3--:R-:W-:Y:S01]  /*8310*/  FADD R44, -R7, R44 ;  /* 0x0000002c072c7221 */ /* 0x008fe20000000100 */
[----:B------:R-:W-:Y:S01]  /*8320*/  FADD R22, -R6, R49 ;  /* 0x0000003106167221 */ /* 0x000fe20000000100 */
[----:B------:R-:W-:Y:S01]  /*8330*/  FFMA.RM R25, R30, R15, 12582913 ;  /* 0x4b4000011e197423 */ /* 0x000fe2000000400f */
[----:B------:R-:W2:Y:S01]  /*8340*/  MUFU.EX2 R27, R27 ;  /* 0x0000001b001b7308 */ /* 0x000ea20000000800 */
[----:B------:R-:W-:Y:S01]  /*8350*/  SHF.L.U32 R30, R23, 0x17, RZ ;  /* 0x00000017171e7819 */ /* 0x000fe200000006ff */
[----:B-----5:R-:W-:Y:S01]  /*8360*/  FMUL R10, R11, R24 ;  /* 0x000000180b0a7220 */ /* 0x020fe20000400000 */
[----:B------:R-:W-:Y:S01]  /*8370*/  SHF.L.U32 R23, R20, 0x17, RZ ;  /* 0x0000001714177819 */ /* 0x000fe200000006ff */
[-C--:B------:R-:W-:Y:S01]  /*8380*/  FFMA.SAT R24, R44, R13.reuse, 0.5 ;  /* 0x3f0000002c187423 */ /* 0x080fe2000000200d */
[----:B------:R-:W-:Y:S01]  /*8390*/  FFMA.SAT R20, R22, R13, 0.5 ;  /* 0x3f00000016147423 */ /* 0x000fe2000000200d */
[----:B------:R3:W-:Y:S01]  /*83a0*/  STS.64 [R0], R16 ;  /* 0x0000001000007388 */ /* 0x0007e20000000a00 */
[----:B------:R-:W-:Y:S01]  /*83b0*/  FADD R48, -R7, R48 ;  /* 0x0000003007307221 */ /* 0x000fe20000000100 */
[----:B------:R-:W5:Y:S01]  /*83c0*/  MUFU.EX2 R26, R28 ;  /* 0x0000001c001a7308 */ /* 0x000f620000000800 */
[----:B-1----:R-:W-:Y:S01]  /*83d0*/  FMUL R11, R30, R9 ;  /* 0x000000091e0b7220 */ /* 0x002fe20000400000 */
[----:B------:R-:W-:Y:S01]  /*83e0*/  FADD R31, R25, -12583039 ;  /* 0xcb40007f191f7421 */ /* 0x000fe20000000000 */
[----:B------:R-:W-:Y:S01]  /*83f0*/  SHF.L.U32 R29, R197, 0x2, RZ ;  /* 0x00000002c51d7819 */ /* 0x000fe200000006ff */
[----:B------:R-:W-:Y:S01]  /*8400*/  FADD R60, -R7, R60 ;  /* 0x0000003c073c7221 */ /* 0x000fe20000000100 */
[----:B------:R-:W-:Y:S01]  /*8410*/  SHF.L.U32 R32, R25, 0x17, RZ ;  /* 0x0000001719207819 */ /* 0x000fe200000006ff */
[----:B------:R1:W-:Y:S01]  /*8420*/  STS.64 [R0+0x1100], R10 ;  /* 0x0011000a00007388 */ /* 0x0003e20000000a00 */
[----:B------:R-:W-:Y:S01]  /*8430*/  FFMA R31, R56, 1.4426950216293334961, -R31 ;  /* 0x3fb8aa3b381f7823 */ /* 0x000fe2000000081f */
[----:B------:R-:W-:Y:S01]  /*8440*/  LOP3.LUT P2, RZ, R29, 0x10, RZ, 0xc0, !PT ;  /* 0x000000101dff7812 */ /* 0x000fe2000784c0ff */
[----:B--2---:R-:W-:Y:S01]  /*8450*/  FMUL R8, R8, R27 ;  /* 0x0000001b08087220 */ /* 0x004fe20000400000 */
[----:B------:R-:W-:Y:S01]  /*8460*/  MUFU.EX2 R33, R33 ;  /* 0x0000002100217308 */ /* 0x000fe20000000800 */
[----:B------:R-:W-:Y:S01]  /*8470*/  FFMA R31, R56, 1.925963033500011079e-08, R31 ;  /* 0x32a57060381f7823 */ /* 0x000fe2000000001f */
[----:B------:R-:W-:Y:S01]  /*8480*/  FFMA.SAT R30, R60, R13, 0.5 ;  /* 0x3f0000003c1e7423 */ /* 0x000fe2000000200d */
[C---:B----4-:R-:W-:Y:S01]  /*8490*/  FADD R40, -R5.reuse, R40 ;  /* 0x0000002805287221 */ /* 0x050fe20000000100 */
[C---:B------:R-:W-:Y:S01]  /*84a0*/  FADD R46, -R5.reuse, R46 ;  /* 0x0000002e052e7221 */ /* 0x040fe20000000100 */
[C---:B------:R-:W-:Y:S01]  /*84b0*/  FADD R52, -R5.reuse, R52 ;  /* 0x0000003405347221 */ /* 0x040fe20000000100 */
[----:B------:R-:W-:Y:S01]  /*84c0*/  FADD R58, -R5, R58 ;  /* 0x0000003a053a7221 */ /* 0x000fe20000000100 */
[----:B-----5:R-:W-:Y:S01]  /*84d0*/  FMUL R9, R23, R26 ;  /* 0x0000001a17097220 */ /* 0x020fe20000400000 */
[----:B------:R-:W-:Y:S01]  /*84e0*/  FADD R26, -R6, R55 ;  /* 0x00000037061a7221 */ /* 0x000fe20000000100 */
[----:B------:R-:W-:Y:S01]  /*84f0*/  FADD R28, -R7, R54 ;  /* 0x00000036071c7221 */ /* 0x000fe20000000100 */
[----:B------:R-:W-:Y:S01]  /*8500*/  MUFU.EX2 R31, R31 ;  /* 0x0000001f001f7308 */ /* 0x000fe20000000800 */
[----:B------:R-:W-:Y:S01]  /*8510*/  CS2R R56, SRZ ;  /* 0x0000000000387805 */ /* 0x000fe2000001ff00 */
[----:B------:R2:W-:Y:S01]  /*8520*/  STS.64 [R0+0x2200], R8 ;  /* 0x0022000800007388 */ /* 0x0005e20000000a00 */
[----:B------:R-:W-:Y:S01]  /*8530*/  CS2R R54, SRZ ;  /* 0x0000000000367805 */ /* 0x000fe2000001ff00 */
[-C--:B---3--:R-:W-:Y:S01]  /*8540*/  FFMA.RM R17, R24, R15.reuse, 12582913 ;  /* 0x4b40000118117423 */ /* 0x088fe2000000400f */
[----:B------:R-:W-:Y:S01]  /*8550*/  FFMA.RM R16, R20, R15, 12582913 ;  /* 0x4b40000114107423 */ /* 0x000fe2000000400f */
[C---:B------:R-:W-:Y:S01]  /*8560*/  FADD R24, -R6.reuse, R45 ;  /* 0x0000002d06187221 */ /* 0x040fe20000000100 */
[----:B------:R-:W-:Y:S01]  /*8570*/  FADD R20, -R6, R61 ;  /* 0x0000003d06147221 */ /* 0x000fe20000000100 */
[C---:B------:R-:W-:Y:S01]  /*8580*/  FADD R23, R17.reuse, -12583039 ;  /* 0xcb40007f11177421 */ /* 0x040fe20000000000 */
[----:B------:R-:W-:Y:S01]  /*8590*/  FADD R27, R16, -12583039 ;  /* 0xcb40007f101b7421 */ /* 0x000fe20000000000 */
[-C--:B------:R-:W-:Y:S01]  /*85a0*/  FFMA.SAT R6, R24, R13.reuse, 0.5 ;  /* 0x3f00000018067423 */ /* 0x080fe2000000200d */
[----:B------:R-:W-:Y:S01]  /*85b0*/  SHF.L.U32 R25, R16, 0x17, RZ ;  /* 0x0000001710197819 */ /* 0x000fe200000006ff */
[----:B-1----:R-:W-:Y:S01]  /*85c0*/  FFMA R11, R44, 1.4426950216293334961, -R23 ;  /* 0x3fb8aa3b2c0b7823 */ /* 0x002fe20000000817 */
[----:B------:R-:W-:Y:S01]  /*85d0*/  FFMA R27, R22, 1.4426950216293334961, -R27 ;  /* 0x3fb8aa3b161b7823 */ /* 0x000fe2000000081b */
[----:B------:R-:W-:Y:S01]  /*85e0*/  SHF.L.U32 R16, R17, 0x17, RZ ;  /* 0x0000001711107819 */ /* 0x000fe200000006ff */
[C---:B------:R-:W-:Y:S01]  /*85f0*/  FADD R64, -R3.reuse, R64 ;  /* 0x0000004003407221 */ /* 0x040fe20000000100 */
[----:B------:R-:W-:Y:S01]  /*8600*/  FFMA R11, R44, 1.925963033500011079e-08, R11 ;  /* 0x32a570602c0b7823 */ /* 0x000fe2000000000b */
[----:B------:R-:W-:Y:S01]  /*8610*/  FFMA R10, R22, 1.925963033500011079e-08, R27 ;  /* 0x32a57060160a7823 */ /* 0x000fe2000000001b */
[----:B------:R-:W-:Y:S01]  /*8620*/  FFMA.SAT R22, R48, R13, 0.5 ;  /* 0x3f00000030167423 */ /* 0x000fe2000000200d */
[C---:B------:R-:W-:Y:S01]  /*8630*/  FADD R66, -R3.reuse, R66 ;  /* 0x0000004203427221 */ /* 0x040fe20000000100 */
[C---:B------:R-:W-:Y:S01]  /*8640*/  FADD R62, -R3.reuse, R62 ;  /* 0x0000003e033e7221 */ /* 0x040fe20000000100 */
[----:B------:R-:W-:Y:S01]  /*8650*/  FADD R68, -R3, R68 ;  /* 0x0000004403447221 */ /* 0x000fe20000000100 */
[----:B------:R-:W-:Y:S01]  /*8660*/  FFMA.RM R22, R22, R15, 12582913 ;  /* 0x4b40000116167423 */ /* 0x000fe2000000400f */
[----:B------:R-:W1:Y:S01]  /*8670*/  MUFU.EX2 R10, R10 ;  /* 0x0000000a000a7308 */ /* 0x000e620000000800 */
[----:B------:R-:W-:-:S02]  /*8680*/  CS2R R44, SRZ ;  /* 0x00000000002c7805 */ /* 0x000fc4000001ff00 */
[C---:B------:R-:W-:Y:S01]  /*8690*/  FADD R35, R22.reuse, -12583039 ;  /* 0xcb40007f16237421 */ /* 0x040fe20000000000 */
[----:B------:R-:W-:Y:S01]  /*86a0*/  SHF.L.U32 R22, R22, 0x17, RZ ;  /* 0x0000001716167819 */ /* 0x000fe200000006ff */
[----:B--2---:R-:W-:Y:S01]  /*86b0*/  FFMA.RM R8, R6, R15, 12582913 ;  /* 0x4b40000106087423 */ /* 0x004fe2000000400f */
[----:B------:R-:W-:Y:S01]  /*86c0*/  FFMA.SAT R6, R26, R13, 0.5 ;  /* 0x3f0000001a067423 */ /* 0x000fe2000000200d */
[----:B------:R-:W-:Y:S01]  /*86d0*/  FFMA R35, R48, 1.4426950216293334961, -R35 ;  /* 0x3fb8aa3b30237823 */ /* 0x000fe20000000823 */
[----:B------:R-:W2:Y:S01]  /*86e0*/  MUFU.EX2 R11, R11 ;  /* 0x0000000b000b7308 */ /* 0x000ea20000000800 */
[----:B------:R-:W-:Y:S01]  /*86f0*/  FADD R23, R8, -12583039 ;  /* 0xcb40007f08177421 */ /* 0x000fe20000000000 */
[----:B------:R-:W-:Y:S01]  /*8700*/  FFMA.RM R9, R6, R15, 12582913 ;  /* 0x4b40000106097423 */ /* 0x000fe2000000400f */
[----:B------:R-:W-:Y:S01]  /*8710*/  FFMA.SAT R6, R28, R13, 0.5 ;  /* 0x3f0000001c067423 */ /* 0x000fe2000000200d */
[----:B------:R-:W-:Y:S01]  /*8720*/  FFMA R35, R48, 1.925963033500011079e-08, R35 ;  /* 0x32a5706030237823 */ /* 0x000fe20000000023 */
[----:B------:R-:W-:Y:S01]  /*8730*/  FFMA R23, R24, 1.4426950216293334961, -R23 ;  /* 0x3fb8aa3b18177823 */ /* 0x000fe20000000817 */
[----:B------:R-:W-:Y:S01]  /*8740*/  FADD R29, R9, -12583039 ;  /* 0xcb40007f091d7421 */ /* 0x000fe20000000000 */
[----:B------:R-:W-:-:S02]  /*8750*/  CS2R R48, SRZ ;  /* 0x0000000000307805 */ /* 0x000fc4000001ff00 */
[----:B------:R-:W-:Y:S01]  /*8760*/  FFMA R24, R24, 1.925963033500011079e-08, R23 ;  /* 0x32a5706018187823 */ /* 0x000fe20000000017 */
[-C--:B------:R-:W-:Y:S01]  /*8770*/  FFMA.RM R23, R6, R15.reuse, 12582913 ;  /* 0x4b40000106177423 */ /* 0x080fe2000000400f */
[----:B------:R-:W-:Y:S01]  /*8780*/  FFMA R29, R26, 1.4426950216293334961, -R29 ;  /* 0x3fb8aa3b1a1d7823 */ /* 0x000fe2000000081d */
[----:B------:R-:W-:Y:S01]  /*8790*/  SHF.L.U32 R6, R21, 0x17, RZ ;  /* 0x0000001715067819 */ /* 0x000fe200000006ff */
[----:B------:R-:W-:Y:S01]  /*87a0*/  FFMA.RM R21, R30, R15, 12582913 ;  /* 0x4b4000011e157423 */ /* 0x000fe2000000400f */
[----:B------:R-:W-:Y:S01]  /*87b0*/  FADD R27, R23, -12583039 ;  /* 0xcb40007f171b7421 */ /* 0x000fe20000000000 */
[----:B------:R-:W-:Y:S01]  /*87c0*/  FFMA R29, R26, 1.925963033500011079e-08, R29 ;  /* 0x32a570601a1d7823 */ /* 0x000fe2000000001d */
[----:B------:R-:W3:Y:S01]  /*87d0*/  MUFU.EX2 R24, R24 ;  /* 0x0000001800187308 */ /* 0x000ee20000000800 */
[----:B------:R-:W-:Y:S01]  /*87e0*/  FFMA.SAT R26, R20, R13, 0.5 ;  /* 0x3f000000141a7423 */ /* 0x000fe2000000200d */
[----:B------:R-:W-:Y:S01]  /*87f0*/  FFMA R7, R28, 1.4426950216293334961, -R27 ;  /* 0x3fb8aa3b1c077823 */ /* 0x000fe2000000081b */
[----:B-1----:R-:W-:Y:S01]  /*8800*/  FMUL R10, R25, R10 ;  /* 0x0000000a190a7220 */ /* 0x002fe20000400000 */
[----:B--2---:R-:W-:Y:S01]  /*8810*/  FMUL R11, R16, R11 ;  /* 0x0000000b100b7220 */ /* 0x004fe20000400000 */
[----:B------:R-:W-:Y:S01]  /*8820*/  FFMA.RM R26, R26, R15, 12582913 ;  /* 0x4b4000011a1a7423 */ /* 0x000fe2000000400f */
[----:B------:R-:W-:Y:S01]  /*8830*/  FFMA R28, R28, 1.925963033500011079e-08, R7 ;  /* 0x32a570601c1c7823 */ /* 0x000fe20000000007 */
[----:B------:R-:W-:Y:S01]  /*8840*/  FMUL R7, R32, R31 ;  /* 0x0000001f20077220 */ /* 0x000fe20000400000 */
[----:B------:R-:W1:Y:S01]  /*8850*/  MUFU.EX2 R27, R35 ;  /* 0x00000023001b7308 */ /* 0x000e620000000800 */
[----:B------:R-:W-:Y:S01]  /*8860*/  FADD R17, R26, -12583039 ;  /* 0xcb40007f1a117421 */ /* 0x000fe20000000000 */
[----:B------:R-:W-:Y:S01]  /*8870*/  FMUL R6, R6, R33 ;  /* 0x0000002106067220 */ /* 0x000fe20000400000 */
[----:B------:R-:W-:Y:S01]  /*8880*/  FADD R25, R21, -12583039 ;  /* 0xcb40007f15197421 */ /* 0x000fe20000000000 */
[----:B------:R-:W-:Y:S01]  /*8890*/  SHF.L.U32 R31, R8, 0x17, RZ ;  /* 0x00000017081f7819 */ /* 0x000fe200000006ff */
[----:B------:R-:W-:Y:S01]  /*88a0*/  FFMA R17, R20, 1.4426950216293334961, -R17 ;  /* 0x3fb8aa3b14117823 */ /* 0x000fe20000000811 */
[----:B------:R2:W-:Y:S01]  /*88b0*/  STS.64 [R0+0x20], R10 ;  /* 0x0000200a00007388 */ /* 0x0005e20000000a00 */
[----:B------:R-:W-:Y:S01]  /*88c0*/  SHF.L.U32 R30, R9, 0x17, RZ ;  /* 0x00000017091e7819 */ /* 0x000fe200000006ff */
[----:B------:R-:W4:Y:S01]  /*88d0*/  MUFU.EX2 R29, R29 ;  /* 0x0000001d001d7308 */ /* 0x000f220000000800 */
[----:B------:R-:W-:Y:S01]  /*88e0*/  SHF.L.U32 R23, R23, 0x17, RZ ;  /* 0x0000001717177819 */ /* 0x000fe200000006ff */
[----:B------:R-:W-:Y:S01]  /*88f0*/  FFMA R25, R60, 1.4426950216293334961, -R25 ;  /* 0x3fb8aa3b3c197823 */ /* 0x000fe20000000819 */
[----:B------:R-:W-:Y:S01]  /*8900*/  FFMA R17, R20, 1.925963033500011079e-08, R17 ;  /* 0x32a5706014117823 */ /* 0x000fe20000000011 */
[----:B------:R4:W-:Y:S01]  /*8910*/  STS.64 [R0+0x3300], R6 ;  /* 0x0033000600007388 */ /* 0x0009e20000000a00 */
[----:B---3--:R-:W-:Y:S01]  /*8920*/  FMUL R8, R31, R24 ;  /* 0x000000181f087220 */ /* 0x008fe20000400000 */
[----:B------:R-:W-:Y:S01]  /*8930*/  FADD R16, -R4, R53 ;  /* 0x0000003504107221 */ /* 0x000fe20000000100 */
[----:B------:R-:W-:Y:S01]  /*8940*/  FFMA R25, R60, 1.925963033500011079e-08, R25 ;  /* 0x32a570603c197823 */ /* 0x000fe20000000019 */
[----:B------:R-:W3:Y:S01]  /*8950*/  MUFU.EX2 R28, R28 ;  /* 0x0000001c001c7308 */ /* 0x000ee20000000800 */
[----:B-1----:R-:W-:Y:S01]  /*8960*/  FMUL R9, R22, R27 ;  /* 0x0000001b16097220 */ /* 0x002fe20000400000 */
[----:B------:R-:W-:Y:S01]  /*8970*/  FADD R22, -R4, R43 ;  /* 0x0000002b04167221 */ /* 0x000fe20000000100 */
[----:B------:R-:W-:Y:S01]  /*8980*/  FFMA.SAT R20, R16, R13, 0.5 ;  /* 0x3f00000010147423 */ /* 0x000fe2000000200d */
[C---:B------:R-:W-:Y:S01]  /*8990*/  FADD R24, -R4.reuse, R51 ;  /* 0x0000003304187221 */ /* 0x040fe20000000100 */
[----:B------:R-:W-:Y:S01]  /*89a0*/  FADD R4, -R4, R59 ;  /* 0x0000003b04047221 */ /* 0x000fe20000000100 */
[----:B------:R1:W-:Y:S01]  /*89b0*/  STS.64 [R0+0x1120], R8 ;  /* 0x0011200800007388 */ /* 0x0003e20000000a00 */
[----:B------:R-:W-:Y:S01]  /*89c0*/  FFMA.RM R20, R20, R15, 12582913 ;  /* 0x4b40000114147423 */ /* 0x000fe2000000400f */
[----:B------:R-:W5:Y:S01]  /*89d0*/  MUFU.EX2 R17, R17 ;  /* 0x0000001100117308 */ /* 0x000f620000000800 */
[----:B------:R-:W-:Y:S01]  /*89e0*/  FFMA.SAT R32, R52, R13, 0.5 ;  /* 0x3f00000034207423 */ /* 0x000fe2000000200d */
[----:B------:R-:W-:Y:S01]  /*89f0*/  CS2R R50, SRZ ;  /* 0x0000000000327805 */ /* 0x000fe2000001ff00 */
[C---:B------:R-:W-:Y:S01]  /*8a00*/  FADD R27, R20.reuse, -12583039 ;  /* 0xcb40007f141b7421 */ /* 0x040fe20000000000 */
[----:B------:R-:W-:-:S02]  /*8a10*/  SHF.L.U32 R5, R20, 0x17, RZ ;  /* 0x0000001714057819 */ /* 0x000fc400000006ff */
[----:B------:R-:W-:Y:S02]  /*8a20*/  CS2R R42, SRZ ;  /* 0x00000000002a7805 */ /* 0x000fe4000001ff00 */
[----:B------:R-:W-:Y:S01]  /*8a30*/  CS2R R60, SRZ ;  /* 0x00000000003c7805 */ /* 0x000fe2000001ff00 */
[----:B------:R-:W-:Y:S01]  /*8a40*/  FFMA R27, R16, 1.4426950216293334961, -R27 ;  /* 0x3fb8aa3b101b7823 */ /* 0x000fe2000000081b */
[----:B------:R-:W5:Y:S01]  /*8a50*/  MUFU.EX2 R25, R25 ;  /* 0x0000001900197308 */ /* 0x000f620000000800 */
[----:B--2---:R-:W-:Y:S02]  /*8a60*/  FFMA.SAT R10, R40, R13, 0.5 ;  /* 0x3f000000280a7423 */ /* 0x004fe4000000200d */
[----:B------:R-:W-:Y:S02]  /*8a70*/  FFMA R16, R16, 1.925963033500011079e-08, R27 ;  /* 0x32a5706010107823 */ /* 0x000fe4000000001b */
[----:B------:R-:W-:Y:S01]  /*8a80*/  FFMA.RM R10, R10, R15, 12582913 ;  /* 0x4b4000010a0a7423 */ /* 0x000fe2000000400f */
[----:B----4-:R-:W-:Y:S01]  /*8a90*/  FMUL R6, R30, R29 ;  /* 0x0000001d1e067220 */ /* 0x010fe20000400000 */
[-C--:B------:R-:W-:Y:S01]  /*8aa0*/  FFMA.SAT R30, R22, R13.reuse, 0.5 ;  /* 0x3f000000161e7423 */ /* 0x080fe2000000200d */
[----:B---3--:R-:W-:Y:S01]  /*8ab0*/  FMUL R7, R23, R28 ;  /* 0x0000001c17077220 */ /* 0x008fe20000400000 */
[----:B------:R-:W-:Y:S01]  /*8ac0*/  FADD R11, R10, -12583039 ;  /* 0xcb40007f0a0b7421 */ /* 0x000fe20000000000 */
[----:B------:R-:W-:Y:S01]  /*8ad0*/  FFMA.SAT R28, R46, R13, 0.5 ;  /* 0x3f0000002e1c7423 */ /* 0x000fe2000000200d */
[----:B------:R-:W-:Y:S02]  /*8ae0*/  MUFU.EX2 R16, R16 ;  /* 0x0000001000107308 */ /* 0x000fe40000000800 */
[----:B------:R2:W-:Y:S01]  /*8af0*/  STS.64 [R0+0x2220], R6 ;  /* 0x0022200600007388 */ /* 0x0005e20000000a00 */
[-C--:B-1----:R-:W-:Y:S01]  /*8b00*/  FFMA.RM R9, R30, R15.reuse, 12582913 ;  /* 0x4b4000011e097423 */ /* 0x082fe2000000400f */
[----:B------:R-:W-:Y:S01]  /*8b10*/  FFMA.RM R8, R28, R15, 12582913 ;  /* 0x4b4000011c087423 */ /* 0x000fe2000000400f */
[----:B------:R-:W-:Y:S01]  /*8b20*/  FFMA.SAT R28, R4, R13, 0.5 ;  /* 0x3f000000041c7423 */ /* 0x000fe2000000200d */
[----:B------:R-:W-:Y:S01]  /*8b30*/  SHF.L.U32 R30, R21, 0x17, RZ ;  /* 0x00000017151e7819 */ /* 0x000fe200000006ff */
[----:B------:R-:W-:Y:S01]  /*8b40*/  FFMA.RM R21, R32, R15, 12582913 ;  /* 0x4b40000120157423 */ /* 0x000fe2000000400f */
[----:B------:R-:W-:Y:S01]  /*8b50*/  FADD R23, R8, -12583039 ;  /* 0xcb40007f08177421 */ /* 0x000fe20000000000 */
[----:B------:R-:W-:Y:S01]  /*8b60*/  FADD R32, -R2, R67 ;  /* 0x0000004302207221 */ /* 0x000fe20000000100 */
[----:B------:R-:W-:Y:S01]  /*8b70*/  SHF.L.U32 R3, R8, 0x17, RZ ;  /* 0x0000001708037819 */ /* 0x000fe200000006ff */
[----:B------:R-:W-:Y:S01]  /*8b80*/  FADD R27, R21, -12583039 ;  /* 0xcb40007f151b7421 */ /* 0x000fe20000000000 */
[----:B------:R-:W-:-:S03]  /*8b90*/  FFMA R23, R46, 1.4426950216293334961, -R23 ;  /* 0x3fb8aa3b2e177823 */ /* 0x000fc60000000817 */
[----:B------:R-:W-:Y:S01]  /*8ba0*/  FFMA R27, R52, 1.4426950216293334961, -R27 ;  /* 0x3fb8aa3b341b7823 */ /* 0x000fe2000000081b */
[----:B------:R-:W-:-:S03]  /*8bb0*/  FFMA R46, R46, 1.925963033500011079e-08, R23 ;  /* 0x32a570602e2e7823 */ /* 0x000fc60000000017 */
[----:B------:R-:W-:-:S03]  /*8bc0*/  FFMA R52, R52, 1.925963033500011079e-08, R27 ;  /* 0x32a5706034347823 */ /* 0x000fc6000000001b */
[----:B------:R-:W1:Y:S01]  /*8bd0*/  MUFU.EX2 R46, R46 ;  /* 0x0000002e002e7308 */ /* 0x000e620000000800 */
[----:B--2---:R-:W-:Y:S01]  /*8be0*/  FFMA R7, R40, 1.4426950216293334961, -R11 ;  /* 0x3fb8aa3b28077823 */ /* 0x004fe2000000080b */
[C---:B------:R-:W-:Y:S01]  /*8bf0*/  FADD R11, R9.reuse, -12583039 ;  /* 0xcb40007f090b7421 */ /* 0x040fe20000000000 */
[----:B------:R-:W-:Y:S02]  /*8c00*/  SHF.L.U32 R6, R26, 0x17, RZ ;  /* 0x000000171a067819 */ /* 0x000fe400000006ff */
[----:B------:R-:W-:Y:S01]  /*8c10*/  FFMA R40, R40, 1.925963033500011079e-08, R7 ;  /* 0x32a5706028287823 */ /* 0x000fe20000000007 */
[----:B------:R-:W-:Y:S01]  /*8c20*/  FFMA R7, R22, 1.4426950216293334961, -R11 ;  /* 0x3fb8aa3b16077823 */ /* 0x000fe2000000080b */
[----:B------:R-:W-:Y:S01]  /*8c30*/  SHF.L.U32 R9, R9, 0x17, RZ ;  /* 0x0000001709097819 */ /* 0x000fe200000006ff */
[----:B-----5:R-:W-:Y:S01]  /*8c40*/  FMUL R6, R6, R17 ;  /* 0x0000001106067220 */ /* 0x020fe20000400000 */
[----:B------:R-:W-:Y:S01]  /*8c50*/  FFMA.RM R17, R28, R15, 12582913 ;  /* 0x4b4000011c117423 */ /* 0x000fe2000000400f */
[----:B------:R-:W-:Y:S01]  /*8c60*/  FFMA R26, R22, 1.925963033500011079e-08, R7 ;  /* 0x32a57060161a7823 */ /* 0x000fe20000000007 */
[----:B------:R-:W-:Y:S01]  /*8c70*/  FFMA.SAT R22, R24, R13, 0.5 ;  /* 0x3f00000018167423 */ /* 0x000fe2000000200d */
[----:B------:R-:W-:Y:S01]  /*8c80*/  FADD R28, -R2, R63 ;  /* 0x0000003f021c7221 */ /* 0x000fe20000000100 */
[----:B------:R-:W-:Y:S01]  /*8c90*/  FMUL R7, R30, R25 ;  /* 0x000000191e077220 */ /* 0x000fe20000400000 */
[----:B------:R2:W3:Y:S01]  /*8ca0*/  MUFU.EX2 R11, R40 ;  /* 0x00000028000b7308 */ /* 0x0004e20000000800 */
[----:B------:R-:W-:Y:S01]  /*8cb0*/  FFMA.RM R22, R22, R15, 12582913 ;  /* 0x4b40000116167423 */ /* 0x000fe2000000400f */
[-C--:B------:R-:W-:Y:S01]  /*8cc0*/  FFMA.SAT R20, R28, R13.reuse, 0.5 ;  /* 0x3f0000001c147423 */ /* 0x080fe2000000200d */
[----:B------:R-:W-:Y:S01]  /*8cd0*/  FADD R25, R17, -12583039 ;  /* 0xcb40007f11197421 */ /* 0x000fe20000000000 */
[----:B------:R4:W-:Y:S01]  /*8ce0*/  STS.64 [R0+0x3320], R6 ;  /* 0x0033200600007388 */ /* 0x0009e20000000a00 */
[----:B------:R-:W-:Y:S01]  /*8cf0*/  FADD R23, R22, -12583039 ;  /* 0xcb40007f16177421 */ /* 0x000fe20000000000 */
[----:B------:R-:W-:Y:S01]  /*8d00*/  FADD R30, -R2, R65 ;  /* 0x00000041021e7221 */ /* 0x000fe20000000100 */
[----:B------:R-:W-:Y:S01]  /*8d10*/  FFMA R25, R4, 1.4426950216293334961, -R25 ;  /* 0x3fb8aa3b04197823 */ /* 0x000fe20000000819 */
[----:B------:R-:W5:Y:S01]  /*8d20*/  MUFU.EX2 R26, R26 ;  /* 0x0000001a001a7308 */ /* 0x000f620000000800 */
[----:B------:R-:W-:Y:S01]  /*8d30*/  FFMA R23, R24, 1.4426950216293334961, -R23 ;  /* 0x3fb8aa3b18177823 */ /* 0x000fe20000000817 */
[----:B-1----:R-:W-:Y:S01]  /*8d40*/  FMUL R3, R3, R46 ;  /* 0x0000002e03037220 */ /* 0x002fe20000400000 */
[----:B------:R-:W-:Y:S01]  /*8d50*/  FFMA R25, R4, 1.925963033500011079e-08, R25 ;  /* 0x32a5706004197823 */ /* 0x000fe20000000019 */
[----:B------:R-:W-:Y:S01]  /*8d60*/  FMUL R4, R5, R16 ;  /* 0x0000001005047220 */ /* 0x000fe20000400000 */
[----:B------:R-:W-:Y:S01]  /*8d70*/  FFMA R23, R24, 1.925963033500011079e-08, R23 ;  /* 0x32a5706018177823 */ /* 0x000fe20000000017 */
[-C--:B------:R-:W-:Y:S01]  /*8d80*/  FFMA.SAT R24, R58, R13.reuse, 0.5 ;  /* 0x3f0000003a187423 */ /* 0x080fe2000000200d */
[----:B------:R-:W-:Y:S01]  /*8d90*/  FFMA.SAT R16, R32, R13, 0.5 ;  /* 0x3f00000020107423 */ /* 0x000fe2000000200d */
[----:B------:R-:W-:-:S02]  /*8da0*/  SHF.L.U32 R22, R22, 0x17, RZ ;  /* 0x0000001716167819 */ /* 0x000fc400000006ff */
[----:B--2---:R-:W-:Y:S02]  /*8db0*/  CS2R R40, SRZ ;  /* 0x0000000000287805 */ /* 0x004fe4000001ff00 */
[----:B------:R-:W-:Y:S01]  /*8dc0*/  CS2R R46, SRZ ;  /* 0x00000000002e7805 */ /* 0x000fe2000001ff00 */
[----:B------:R-:W-:Y:S01]  /*8dd0*/  FFMA.RM R16, R16, R15, 12582913 ;  /* 0x4b40000110107423 */ /* 0x000fe2000000400f */
[----:B------:R-:W1:Y:S03]  /*8de0*/  MUFU.EX2 R23, R23 ;  /* 0x0000001700177308 */ /* 0x000e660000000800 */
[----:B------:R-:W-:-:S04]  /*8df0*/  FADD R31, R16, -12583039 ;  /* 0xcb40007f101f7421 */ /* 0x000fc80000000000 */
[----:B------:R-:W-:Y:S01]  /*8e00*/  FFMA R31, R32, 1.4426950216293334961, -R31 ;  /* 0x3fb8aa3b201f7823 */ /* 0x000fe2000000081f */
[-C--:B----4-:R-:W-:Y:S01]  /*8e10*/  FFMA.RM R7, R20, R15.reuse, 12582913 ;  /* 0x4b40000114077423 */ /* 0x090fe2000000400f */
[----:B------:R-:W-:Y:S01]  /*8e20*/  FFMA.RM R6, R24, R15, 12582913 ;  /* 0x4b40000118067423 */ /* 0x000fe2000000400f */
[----:B------:R-:W-:Y:S01]  /*8e30*/  SHF.L.U32 R24, R10, 0x17, RZ ;  /* 0x000000170a187819 */ /* 0x000fe200000006ff */
[----:B------:R-:W-:Y:S01]  /*8e40*/  FFMA.SAT R20, R62, R13, 0.5 ;  /* 0x3f0000003e147423 */ /* 0x000fe2000000200d */
[----:B------:R-:W-:Y:S01]  /*8e50*/  FADD R29, R7, -12583039 ;  /* 0xcb40007f071d7421 */ /* 0x000fe20000000000 */
[----:B------:R-:W-:Y:S01]  /*8e60*/  FADD R27, R6, -12583039 ;  /* 0xcb40007f061b7421 */ /* 0x000fe20000000000 */
[----:B------:R2:W-:Y:S01]  /*8e70*/  MUFU.EX2 R10, R52 ;  /* 0x00000034000a7308 */ /* 0x0005e20000000800 */
[----:B---3--:R-:W-:Y:S01]  /*8e80*/  FMUL R5, R24, R11 ;  /* 0x0000000b18057220 */ /* 0x008fe20000400000 */
[----:B------:R-:W-:Y:S01]  /*8e90*/  FFMA R29, R28, 1.4426950216293334961, -R29 ;  /* 0x3fb8aa3b1c1d7823 */ /* 0x000fe2000000081d */
[----:B------:R-:W-:Y:S01]  /*8ea0*/  FFMA R27, R58, 1.4426950216293334961, -R27 ;  /* 0x3fb8aa3b3a1b7823 */ /* 0x000fe2000000081b */
[----:B------:R-:W-:-:S02]  /*8eb0*/  FFMA.RM R20, R20, R15, 12582913 ;  /* 0x4b40000114147423 */ /* 0x000fc4000000400f */
[----:B------:R-:W-:Y:S01]  /*8ec0*/  FFMA R29, R28, 1.925963033500011079e-08, R29 ;  /* 0x32a570601c1d7823 */ /* 0x000fe2000000001d */
[----:B------:R-:W-:Y:S01]  /*8ed0*/  FFMA.SAT R28, R30, R13, 0.5 ;  /* 0x3f0000001e1c7423 */ /* 0x000fe2000000200d */
[----:B------:R3:W-:Y:S01]  /*8ee0*/  STS.64 [R0+0x40], R4 ;  /* 0x0000400400007388 */ /* 0x0007e20000000a00 */
[----:B------:R-:W-:Y:S01]  /*8ef0*/  FFMA R24, R58, 1.925963033500011079e-08, R27 ;  /* 0x32a570603a187823 */ /* 0x000fe2000000001b */
[----:B------:R4:W1:Y:S01]  /*8f00*/  MUFU.EX2 R11, R25 ;  /* 0x00000019000b7308 */ /* 0x0008620000000800 */
[----:B------:R-:W-:Y:S01]  /*8f10*/  FFMA.RM R28, R28, R15, 12582913 ;  /* 0x4b4000011c1c7423 */ /* 0x000fe2000000400f */
[----:B------:R-:W-:Y:S02]  /*8f20*/  CS2R R58, SRZ ;  /* 0x00000000003a7805 */ /* 0x000fe4000001ff00 */
[----:B--2---:R-:W-:-:S04]  /*8f30*/  CS2R R52, SRZ ;  /* 0x0000000000347805 */ /* 0x004fc8000001ff00 */
[----:B------:R-:W2:Y:S08]  /*8f40*/  MUFU.EX2 R24, R24 ;  /* 0x0000001800187308 */ /* 0x000eb00000000800 */
[----:B------:R-:W-:Y:S01]  /*8f50*/  MUFU.EX2 R29, R29 ;  /* 0x0000001d001d7308 */ /* 0x000fe20000000800 */
[C---:B----4-:R-:W-:Y:S01]  /*8f60*/  FADD R25, R20.reuse, -12583039 ;  /* 0xcb40007f14197421 */ /* 0x050fe20000000000 */
[----:B------:R-:W-:-:S03]  /*8f70*/  SHF.L.U32 R20, R20, 0x17, RZ ;  /* 0x0000001714147819 */ /* 0x000fc600000006ff */
[----:B------:R-:W-:Y:S01]  /*8f80*/  FFMA R25, R62, 1.4426950216293334961, -R25 ;  /* 0x3fb8aa3b3e197823 */ /* 0x000fe20000000819 */
[----:B---3--:R-:W-:Y:S01]  /*8f90*/  FFMA.SAT R4, R64, R13, 0.5 ;  /* 0x3f00000040047423 */ /* 0x008fe2000000200d */
[----:B------:R-:W-:Y:S02]  /*8fa0*/  FADD R5, R28, -12583039 ;  /* 0xcb40007f1c057421 */ /* 0x000fe40000000000 */
[----:B------:R-:W-:Y:S01]  /*8fb0*/  FFMA R25, R62, 1.925963033500011079e-08, R25 ;  /* 0x32a570603e197823 */ /* 0x000fe20000000019 */
[----:B------:R-:W-:Y:S01]  /*8fc0*/  FFMA.RM R27, R4, R15, 12582913 ;  /* 0x4b400001041b7423 */ /* 0x000fe2000000400f */
[----:B------:R-:W-:Y:S01]  /*8fd0*/  FFMA R5, R30, 1.4426950216293334961, -R5 ;  /* 0x3fb8aa3b1e057823 */ /* 0x000fe20000000805 */
[----:B------:R-:W-:Y:S01]  /*8fe0*/  FADD R4, -R2, R69 ;  /* 0x0000004502047221 */ /* 0x000fe20000000100 */
[-C--:B------:R-:W-:Y:S01]  /*8ff0*/  FFMA.SAT R2, R66, R13.reuse, 0.5 ;  /* 0x3f00000042027423 */ /* 0x080fe2000000200d */
[----:B------:R-:W-:Y:S01]  /*9000*/  FADD R33, R27, -12583039 ;  /* 0xcb40007f1b217421 */ /* 0x000fe20000000000 */
[----:B------:R-:W-:Y:S01]  /*9010*/  FFMA R30, R30, 1.925963033500011079e-08, R5 ;  /* 0x32a570601e1e7823 */ /* 0x000fe20000000005 */
[----:B------:R-:W-:Y:S01]  /*9020*/  FFMA.SAT R8, R4, R13, 0.5 ;  /* 0x3f00000004087423 */ /* 0x000fe2000000200d */
[----:B------:R-:W-:Y:S01]  /*9030*/  FFMA R5, R32, 1.925963033500011079e-08, R31 ;  /* 0x32a5706020057823 */ /* 0x000fe2000000001f */
[-C--:B------:R-:W-:Y:S01]  /*9040*/  FFMA.RM R31, R2, R15.reuse, 12582913 ;  /* 0x4b400001021f7423 */ /* 0x080fe2000000400f */
[----:B-----5:R-:W-:Y:S01]  /*9050*/  FMUL R2, R9, R26 ;  /* 0x0000001a09027220 */ /* 0x020fe20000400000 */
[----:B------:R-:W-:Y:S01]  /*9060*/  FFMA.RM R26, R8, R15, 12582913 ;  /* 0x4b400001081a7423 */ /* 0x000fe2000000400f */
[----:B------:R-:W-:Y:S01]  /*9070*/  FFMA.SAT R8, R68, R13, 0.5 ;  /* 0x3f00000044087423 */ /* 0x000fe2000000200d */
[----:B------:R-:W-:Y:S01]  /*9080*/  FFMA R33, R64, 1.4426950216293334961, -R33 ;  /* 0x3fb8aa3b40217823 */ /* 0x000fe20000000821 */
[----:B------:R-:W-:Y:S01]  /*9090*/  FADD R9, R31, -12583039 ;  /* 0xcb40007f1f097421 */ /* 0x000fe20000000000 */
[----:B------:R-:W-:Y:S01]  /*90a0*/  FADD R35, R26, -12583039 ;  /* 0xcb40007f1a237421 */ /* 0x000fe20000000000 */
[----:B------:R-:W-:Y:S01]  /*90b0*/  FFMA.RM R15, R8, R15, 12582913 ;  /* 0x4b400001080f7423 */ /* 0x000fe2000000400f */
[----:B------:R-:W-:Y:S01]  /*90c0*/  FFMA R33, R64, 1.925963033500011079e-08, R33 ;  /* 0x32a5706040217823 */ /* 0x000fe20000000021 */
[----:B------:R-:W-:Y:S01]  /*90d0*/  FFMA R9, R66, 1.4426950216293334961, -R9 ;  /* 0x3fb8aa3b42097823 */ /* 0x000fe20000000809 */
[----:B------:R-:W-:Y:S01]  /*90e0*/  FFMA R35, R4, 1.4426950216293334961, -R35 ;  /* 0x3fb8aa3b04237823 */ /* 0x000fe20000000823 */
[----:B------:R3:W-:Y:S01]  /*90f0*/  STS.64 [R0+0x1140], R2 ;  /* 0x0011400200007388 */ /* 0x0007e20000000a00 */
[----:B------:R4:W-:Y:S01]  /*9100*/  MUFU.EX2 R32, R33 ;  /* 0x0000002100207308 */ /* 0x0009e20000000800 */
[----:B------:R-:W-:Y:S01]  /*9110*/  FFMA R9, R66, 1.925963033500011079e-08, R9 ;  /* 0x32a5706042097823 */ /* 0x000fe20000000009 */
[----:B------:R-:W-:Y:S01]  /*9120*/  FFMA R8, R4, 1.925963033500011079e-08, R35 ;  /* 0x32a5706004087823 */ /* 0x000fe20000000023 */
[----:B------:R-:W-:Y:S01]  /*9130*/  FADD R35, R15, -12583039 ;  /* 0xcb40007f0f237421 */ /* 0x000fe20000000000 */
[----:B-1----:R-:W-:Y:S01]  /*9140*/  FMUL R4, R22, R23 ;  /* 0x0000001716047220 */ /* 0x002fe20000400000 */
[----:B------:R-:W-:-:S02]  /*9150*/  SHF.L.U32 R27, R27, 0x17, RZ ;  /* 0x000000171b1b7819 */ /* 0x000fc400000006ff */
[C---:B------:R-:W-:Y:S01]  /*9160*/  FFMA R35, R68.reuse, 1.4426950216293334961, -R35 ;  /* 0x3fb8aa3b44237823 */ /* 0x040fe20000000823 */
[----:B------:R-:W1:Y:S03]  /*9170*/  MUFU.EX2 R25, R25 ;  /* 0x0000001900197308 */ /* 0x000e660000000800 */
[----:B------:R-:W-:-:S05]  /*9180*/  FFMA R35, R68, 1.925963033500011079e-08, R35 ;  /* 0x32a5706044237823 */ /* 0x000fca0000000023 */
[----:B------:R5:W-:Y:S01]  /*9190*/  MUFU.EX2 R13, R5 ;  /* 0x00000005000d7308 */ /* 0x000be20000000800 */
[----:B----4-:R-:W-:-:S07]  /*91a0*/  SHF.L.U32 R33, R21, 0x17, RZ ;  /* 0x0000001715217819 */ /* 0x010fce00000006ff */
[----:B------:R-:W4:Y:S01]  /*91b0*/  MUFU.EX2 R30, R30 ;  /* 0x0000001e001e7308 */ /* 0x000f220000000800 */
[----:B---3--:R-:W-:Y:S02]  /*91c0*/  SHF.L.U32 R2, R17, 0x17, RZ ;  /* 0x0000001711027819 */ /* 0x008fe400000006ff */
[----:B------:R-:W-:Y:S02]  /*91d0*/  SHF.L.U32 R3, R6, 0x17, RZ ;  /* 0x0000001706037819 */ /* 0x000fe400000006ff */
[----:B------:R-:W-:Y:S01]  /*91e0*/  SHF.L.U32 R6, R7, 0x17, RZ ;  /* 0x0000001707067819 */ /* 0x000fe200000006ff */
[----:B------:R-:W-:Y:S02]  /*91f0*/  FMUL R2, R2, R11 ;  /* 0x0000000b02027220 */ /* 0x000fe40000400000 */
[----:B------:R1:W-:Y:S01]  /*9200*/  MUFU.EX2 R21, R9 ;  /* 0x0000000900157308 */ /* 0x0003e20000000800 */
[----:B-----5:R-:W-:Y:S01]  /*9210*/  FMUL R5, R33, R10 ;  /* 0x0000000a21057220 */ /* 0x020fe20000400000 */
[----:B--2---:R-:W-:Y:S01]  /*9220*/  FMUL R3, R3, R24 ;  /* 0x0000001803037220 */ /* 0x004fe20000400000 */
[----:B------:R-:W-:-:S02]  /*9230*/  SHF.L.U32 R7, R28, 0x17, RZ ;  /* 0x000000171c077819 */ /* 0x000fc400000006ff */
[----:B------:R-:W-:Y:S01]  /*9240*/  SHF.L.U32 R17, R26, 0x17, RZ ;  /* 0x000000171a117819 */ /* 0x000fe200000006ff */
[----:B------:R2:W-:Y:S02]  /*9250*/  STS.64 [R0+0x2240], R4 ;  /* 0x0022400400007388 */ /* 0x0005e40000000a00 */
[----:B------:R3:W5:Y:S02]  /*9260*/  MUFU.EX2 R10, R8 ;  /* 0x00000008000a7308 */ /* 0x0007640000000800 */
[----:B------:R5:W-:Y:S06]  /*9270*/  STS.64 [R0+0x3340], R2 ;  /* 0x0033400200007388 */ /* 0x000bec0000000a00 */
[----:B------:R-:W5:Y:S01]  /*9280*/  MUFU.EX2 R11, R35 ;  /* 0x00000023000b7308 */ /* 0x000f620000000800 */
[----:B-1----:R-:W-:Y:S01]  /*9290*/  FMUL R9, R20, R25 ;  /* 0x0000001914097220 */ /* 0x002fe20000400000 */
[----:B------:R-:W-:-:S02]  /*92a0*/  SHF.L.U32 R20, R15, 0x17, RZ ;  /* 0x000000170f147819 */ /* 0x000fc400000006ff */
[----:B------:R-:W-:Y:S01]  /*92b0*/  LEA R15, R107, UR5, 0x2 ;  /* 0x000000056b0f7c11 */ /* 0x000fe2000f8e10ff */
[----:B------:R-:W-:-:S03]  /*92c0*/  USHF.L.U32 UR5, UR7, 0x6, URZ ;  /* 0x0000000607057899 */ /* 0x000fc600080006ff */
[----:B------:R-:W-:Y:S01]  /*92d0*/  IADD3 R15, PT, PT, R14, R15, RZ ;  /* 0x0000000f0e0f7210 */ /* 0x000fe20007ffe0ff */
[----:B---3--:R-:W-:Y:S01]  /*92e0*/  FMUL R8, R6, R29 ;  /* 0x0000001d06087220 */ /* 0x008fe20000400000 */
[----:B----4-:R-:W-:Y:S01]  /*92f0*/  FMUL R6, R7, R30 ;  /* 0x0000001e07067220 */ /* 0x010fe20000400000 */
[----:B------:R-:W-:Y:S01]  /*9300*/  FMUL R7, R27, R32 ;  /* 0x000000201b077220 */ /* 0x000fe20000400000 */
[----:B------:R-:W-:Y:S02]  /*9310*/  ULOP3.LUT UR4, UR4, 0x180, UR5, 0xf8, !UPT ;  /* 0x0000018004047892 */ /* 0x000fe4000f8ef805 */
[----:B------:R-:W-:Y:S01]  /*9320*/  STS.64 [R0+0x60], R8 ;  /* 0x0000600800007388 */ /* 0x000fe20000000a00 */
[----:B------:R-:W-:Y:S01]  /*9330*/  USHF.R.U32.HI UR5, URZ, 0x1, UR7 ;  /* 0x00000001ff057899 */ /* 0x000fe20008011607 */
[----:B--2---:R-:W-:Y:S02]  /*9340*/  SHF.L.U32 R4, R16, 0x17, RZ ;  /* 0x0000001710047819 */ /* 0x004fe400000006ff */
[----:B------:R-:W-:Y:S01]  /*9350*/  STS.64 [R0+0x1160], R6 ;  /* 0x0011600600007388 */ /* 0x000fe20000000a00 */
[----:B------:R-:W-:Y:S01]  /*9360*/  SHF.L.U32 R16, R31, 0x17, RZ ;  /* 0x000000171f107819 */ /* 0x000fe200000006ff */
[----:B-----5:R-:W-:Y:S01]  /*9370*/  FMUL R2, R17, R10 ;  /* 0x0000000a11027220 */ /* 0x020fe20000400000 */
[----:B------:R-:W-:Y:S01]  /*9380*/  FMUL R4, R4, R13 ;  /* 0x0000000d04047220 */ /* 0x000fe20000400000 */
[----:B------:R-:W-:-:S02]  /*9390*/  FMUL R3, R20, R11 ;  /* 0x0000000b14037220 */ /* 0x000fc40000400000 */
[----:B------:R-:W-:Y:S01]  /*93a0*/  FMUL R5, R16, R21 ;  /* 0x0000001510057220 */ /* 0x000fe20000400000 */
[----:B------:R-:W-:Y:S02]  /*93b0*/  SHF.L.U32 R10, R197, 0x1, RZ ;  /* 0x00000001c50a7819 */ /* 0x000fe400000006ff */
[----:B------:R1:W-:Y:S04]  /*93c0*/  STS.64 [R0+0x3360], R2 ;  /* 0x0033600200007388 */ /* 0x0003e80000000a00 */
[----:B------:R-:W-:Y:S01]  /*93d0*/  STS.64 [R0+0x2260], R4 ;  /* 0x0022600400007388 */ /* 0x000fe20000000a00 */
[----:B------:R-:W-:Y:S01]  /*93e0*/  BAR.SYNC.DEFER_BLOCKING 0x0 ;  /* 0x0000000000007b1d */ /* 0x000fe20000010000 */
[----:B-1----:R-:W-:-:S07]  /*93f0*/  MOV R2, 0x1000 ;  /* 0x0000100000027802 */ /* 0x002fce0000000f00 */
[----:B------:R-:W-:Y:S06]  /*9400*/  BAR.SYNC.DEFER_BLOCKING 0x0 ;  /* 0x0000000000007b1d */ /* 0x000fec0000010000 */
[----:B------:R-:W-:Y:S01]  /*9410*/  @!PT LDS RZ, [RZ] ;  /* 0x00000000fffff984 */ /* 0x000fe20000000800 */
[----:B------:R-:W-:Y:S01]  /*9420*/  @!PT LDS RZ, [RZ] ;  /* 0x00000000fffff984 */ /* 0x000fe20000000800 */
[----:B------:R-:W-:Y:S01]  /*9430*/  @!PT LDS RZ, [RZ] ;  /* 0x00000000fffff984 */ /* 0x000fe20000000800 */
[----:B------:R-:W-:Y:S01]  /*9440*/  LDGSTS.E.BYPASS.LTC128B.128 [R15+0x8a00], desc[UR10][R18.64], P1 ;  /* 0x08a00000120f7fae */ /* 0x000fe20008981a0a */
[----:B------:R-:W-:-:S03]  /*9450*/  LOP3.LUT P1, RZ, R10, 0x10, RZ, 0xc0, !PT ;  /* 0x000000100aff7812 */ /* 0x000fc6000782c0ff */
[----:B------:R-:W-:Y:S01]  /*9460*/  LDGSTS.E.BYPASS.LTC128B.128 [R15+0x8a80], desc[UR8][R18.64+0x80], P0 ;  /* 0x08a80080120f7fae */ /* 0x000fe20008181a08 */
[----:B------:R-:W-:-:S03]  /*9470*/  IADD3 R100, P0, PT, R18, UR16, RZ ;  /* 0x0000001012647c10 */ /* 0x000fc6000ff1e0ff */
[----:B------:R-:W-:Y:S01]  /*9480*/  LDGSTS.E.BYPASS.LTC128B.128 [R15+0x8b00], desc[UR20][R18.64+0x100], P6 ;  /* 0x08b00100120f7fae */ /* 0x000fe2000b181a14 */
[----:B------:R-:W-:-:S03]  /*9490*/  IADD3.X R101, PT, PT, R19, UR17, RZ, P0, !PT ;  /* 0x0000001113657c10 */ /* 0x000fc600087fe4ff */
[----:B------:R1:W-:Y:S04]  /*94a0*/  LDGSTS.E.BYPASS.LTC128B.128 [R15+0x8b80], desc[UR18][R18.64+0x180], P5 ;  /* 0x08b80180120f7fae */ /* 0x0003e8000a981a12 */
[----:B------:R-:W0:Y:S04]  /*94b0*/  LDGDEPBAR ;  /* 0x00000000000079af */ /* 0x000e280000000000 */
[----:B------:R2:W-:Y:S04]  /*94c0*/  LDGSTS.E.BYPASS.LTC128B.128 [R15+0xca00], desc[UR14][R100.64], P4 ;  /* 0x0ca00000640f7fae */ /* 0x0005e8000a181a0e */
[----:B------:R2:W-:Y:S04]  /*94d0*/  LDGSTS.E.BYPASS.LTC128B.128 [R15+0xca80], desc[UR12][R100.64+0x80], P3 ;  /* 0x0ca80080640f7fae */ /* 0x0005e80009981a0c */
[----:B------:R2:W-:Y:S04]  /*94e0*/  LDGSTS.E.BYPASS.LTC128B.128 [R15+0xcb00], desc[UR10][R100.64+0x100], P2 ;  /* 0x0cb00100640f7fae */ /* 0x0005e80009181a0a */
[----:B------:R2:W-:Y:S01]  /*94f0*/  LDGSTS.E.BYPASS.LTC128B.128 [R15+0xcb80], desc[UR8][R100.64+0x180], P1 ;  /* 0x0cb80180640f7fae */ /* 0x0005e20008981a08 */
[----:B------:R-:W-:-:S02]  /*9500*/  ULOP3.LUT UR9, UR7, 0x1, URZ, 0xc0, !UPT ;  /* 0x0000000107097892 */ /* 0x000fc4000f8ec0ff */
[----:B------:R-:W-:Y:S01]  /*9510*/  USHF.L.U32 UR8, UR7, 0x5, URZ ;  /* 0x0000000507087899 */ /* 0x000fe200080006ff */
[----:B------:R-:W0:Y:S01]  /*9520*/  LDGDEPBAR ;  /* 0x00000000000079af */ /* 0x000e220000000000 */
[----:B------:R-:W-:Y:S02]  /*9530*/  UIMAD UR6, UR9, 0x1100, UR6 ;  /* 0x00001100090678a4 */ /* 0x000fe4000f8e0206 */
[----:B------:R-:W-:-:S04]  /*9540*/  ULOP3.LUT UR8, UR8, 0x1fe0, URZ, 0xc0, !UPT ;  /* 0x00001fe008087892 */ /* 0x000fc8000f8ec0ff */
[----:B------:R-:W-:Y:S01]  /*9550*/  IADD3 R3, PT, PT, R108, UR6, RZ ;  /* 0x000000066c037c10 */ /* 0x000fe2000fffe0ff */
[----:B------:R-:W-:Y:S01]  /*9560*/  USHF.R.U32.HI UR6, URZ, 0x3, UR7 ;  /* 0x00000003ff067899 */ /* 0x000fe20008011607 */
[----:B------:R-:W-:Y:S02]  /*9570*/  MOV R66, UR8 ;  /* 0x0000000800427c02 */ /* 0x000fe40008000f00 */
[----:B------:R-:W-:Y:S01]  /*9580*/  LEA R31, R3, R14, 0x2 ;  /* 0x0000000e031f7211 */ /* 0x000fe200078e10ff */
[----:B------:R-:W-:Y:S01]  /*9590*/  ULOP3.LUT UR6, UR6, 0x1f, URZ, 0xc0, !UPT ;  /* 0x0000001f06067892 */ /* 0x000fe2000f8ec0ff */
[----:B------:R-:W-:-:S04]  /*95a0*/  DEPBAR.LE SB0, 0x1 ;  /* 0x000080400000791a */ /* 0x000fc80000000000 */
[----:B------:R-:W-:Y:S06]  /*95b0*/  BAR.SYNC.DEFER_BLOCKING 0x0 ;  /* 0x0000000000007b1d */ /* 0x000fec0000010000 */
[----:B------:R-:W3:Y:S04]  /*95c0*/  LDS R29, [R96+UR4] ;  /* 0x00000004601d7984 */ /* 0x000ee80008000800 */
[----:B------:R-:W4:Y:S04]  /*95d0*/  LDS R33, [R93+UR4] ;  /* 0x000000045d217984 */ /* 0x000f280008000800 */
[----:B------:R-:W1:Y:S04]  /*95e0*/  LDS R4, [R93+UR4+0x800] ;  /* 0x000800045d047984 */ /* 0x000e680008000800 */
[----:B------:R-:W5:Y:S04]  /*95f0*/  LDS R6, [R94+UR4+0x800] ;  /* 0x000800045e067984 */ /* 0x000f680008000800 */
[----:B------:R-:W2:Y:S04]  /*9600*/  LDS R5, [R31+0x2400] ;  /* 0x002400001f057984 */ /* 0x000ea80000000800 */
[----:B------:R-:W2:Y:S04]  /*9610*/  LDS R0, [R31+0x3500] ;  /* 0x003500001f007984 */ /* 0x000ea80000000800 */
[----:B------:R-:W2:Y:S04]  /*9620*/  LDS R27, [R96+UR4+0x800] ;  /* 0x00080004601b7984 */ /* 0x000ea80008000800 */
[----:B------:R-:W2:Y:S04]  /*9630*/  LDS R25, [R95+UR4] ;  /* 0x000000045f197984 */ /* 0x000ea80008000800 */
[----:B------:R-:W2:Y:S04]  /*9640*/  LDS R23, [R95+UR4+0x800] ;  /* 0x000800045f177984 */ /* 0x000ea80008000800 */
[----:B------:R-:W2:Y:S04]  /*9650*/  LDS R35, [R94+UR4] ;  /* 0x000000045e237984 */ /* 0x000ea80008000800 */
[----:B------:R-:W2:Y:S01]  /*9660*/  LDS R13, [R31+0x2410] ;  /* 0x002410001f0d7984 */ /* 0x000ea20000000800 */
[----:B---3--:R-:W-:-:S03]  /*9670*/  LOP3.LUT R30, R29, 0xffffe000, RZ, 0xc0, !PT ;  /* 0xffffe0001d1e7812 */ /* 0x008fc600078ec0ff */
[----:B------:R-:W3:Y:S01]  /*9680*/  LDS R17, [R31+0x200] ;  /* 0x000200001f117984 */ /* 0x000ee20000000800 */
[----:B----4-:R-:W-:Y:S01]  /*9690*/  LOP3.LUT R20, R33, 0xffffe000, RZ, 0xc0, !PT ;  /* 0xffffe00021147812 */ /* 0x010fe200078ec0ff */
[----:B------:R-:W-:Y:S02]  /*96a0*/  FADD R29, R29, -R30 ;  /* 0x8000001e1d1d7221 */ /* 0x000fe40000000000 */
[----:B------:R-:W4:Y:S01]  /*96b0*/  LDS R11, [R31+0x1300] ;  /* 0x001300001f0b7984 */ /* 0x000f220000000800 */
[----:B-1----:R-:W-:Y:S01]  /*96c0*/  LOP3.LUT R19, R4, 0xffffe000, RZ, 0xc0, !PT ;  /* 0xffffe00004137812 */ /* 0x002fe200078ec0ff */
[----:B------:R-:W-:Y:S01]  /*96d0*/  FADD R64, R33, -R20 ;  /* 0x8000001421407221 */ /* 0x000fe20000000000 */
[----:B------:R-:W-:Y:S01]  /*96e0*/  FSETP.NE.AND P0, PT, |R29|, +INF , PT ;  /* 0x7f8000001d00780b */ /* 0x000fe20003f05200 */
[----:B------:R-:W1:Y:S01]  /*96f0*/  LDS R9, [R31+0x210] ;  /* 0x000210001f097984 */ /* 0x000e620000000800 */
[----:B-----5:R-:W-:Y:S01]  /*9700*/  LOP3.LUT R21, R6, 0xffffe000, RZ, 0xc0, !PT ;  /* 0xffffe00006157812 */ /* 0x020fe200078ec0ff */
[----:B------:R-:W-:Y:S01]  /*9710*/  FADD R65, R4, -R19 ;  /* 0x8000001304417221 */ /* 0x000fe20000000000 */
[----:B------:R-:W-:Y:S01]  /*9720*/  FSETP.NE.AND P1, PT, |R64|, +INF , PT ;  /* 0x7f8000004000780b */ /* 0x000fe20003f25200 */
[----:B------:R-:W5:Y:S01]  /*9730*/  LDS R7, [R31+0x1310] ;  /* 0x001310001f077984 */ /* 0x000f620000000800 */
[----:B--2---:R-:W-:Y:S01]  /*9740*/  LOP3.LUT R68, R5, 0xffffe000, RZ, 0xc0, !PT ;  /* 0xffffe00005447812 */ /* 0x004fe200078ec0ff */
[----:B------:R-:W-:Y:S01]  /*9750*/  FADD R63, R6, -R21 ;  /* 0x80000015063f7221 */ /* 0x000fe20000000000 */
[----:B------:R-:W-:-:S02]  /*9760*/  CS2R R32, SRZ ;  /* 0x0000000000207805 */ /* 0x000fc4000001ff00 */
[C---:B------:R-:W-:Y:S01]  /*9770*/  LOP3.LUT R69, R0.reuse, 0xffffe000, RZ, 0xc0, !PT ;  /* 0xffffe00000457812 */ /* 0x040fe200078ec0ff */
[----:B------:R-:W-:Y:S01]  /*9780*/  FADD R6, R5, -R68 ;  /* 0x8000004405067221 */ /* 0x000fe20000000000 */
[----:B------:R-:W-:Y:S02]  /*9790*/  FSETP.NE.AND P2, PT, |R63|, +INF , PT ;  /* 0x7f8000003f00780b */ /* 0x000fe40003f45200 */
[----:B------:R-:W-:Y:S01]  /*97a0*/  LOP3.LUT R28, R27, 0xffffe000, RZ, 0xc0, !PT ;  /* 0xffffe0001b1c7812 */ /* 0x000fe200078ec0ff */
[----:B------:R-:W-:Y:S01]  /*97b0*/  FADD R5, R0, -R69 ;  /* 0x8000004500057221 */ /* 0x000fe20000000000 */
[----:B------:R-:W-:Y:S02]  /*97c0*/  @P0 LEA R29, R29, R2, 0x0 ;  /* 0x000000021d1d0211 */ /* 0x000fe400078e00ff */
[----:B------:R-:W-:Y:S01]  /*97d0*/  LOP3.LUT R26, R25, 0xffffe000, RZ, 0xc0, !PT ;  /* 0xffffe000191a7812 */ /* 0x000fe200078ec0ff */
[----:B------:R-:W-:Y:S01]  /*97e0*/  FADD R27, R27, -R28 ;  /* 0x8000001c1b1b7221 */ /* 0x000fe20000000000 */
[----:B------:R-:W-:-:S02]  /*97f0*/  FSETP.NE.AND P0, PT, |R65|, +INF , PT ;  /* 0x7f8000004100780b */ /* 0x000fc40003f05200 */
[----:B------:R-:W-:Y:S01]  /*9800*/  LOP3.LUT R24, R23, 0xffffe000, RZ, 0xc0, !PT ;  /* 0xffffe00017187812 */ /* 0x000fe200078ec0ff */
[----:B------:R-:W-:Y:S01]  /*9810*/  FADD R25, R25, -R26 ;  /* 0x8000001a19197221 */ /* 0x000fe20000000000 */
[----:B------:R-:W-:Y:S02]  /*9820*/  @P1 LEA R64, R64, R2, 0x0 ;  /* 0x0000000240401211 */ /* 0x000fe400078e00ff */
[----:B------:R-:W-:Y:S01]  /*9830*/  LOP3.LUT R22, R35, 0xffffe000, RZ, 0xc0, !PT ;  /* 0xffffe00023167812 */ /* 0x000fe200078ec0ff */
[----:B------:R-:W-:Y:S01]  /*9840*/  FADD R23, R23, -R24 ;  /* 0x8000001817177221 */ /* 0x000fe20000000000 */
[----:B------:R-:W-:Y:S02]  /*9850*/  FSETP.NE.AND P1, PT, |R5|, +INF , PT ;  /* 0x7f8000000500780b */ /* 0x000fe40003f25200 */
[----:B------:R-:W-:Y:S01]  /*9860*/  LOP3.LUT R70, R13, 0xffffe000, RZ, 0xc0, !PT ;  /* 0xffffe0000d467812 */ /* 0x000fe200078ec0ff */
[----:B------:R-:W-:Y:S01]  /*9870*/  FADD R62, R35, -R22 ;  /* 0x80000016233e7221 */ /* 0x000fe20000000000 */
[----:B------:R-:W-:-:S02]  /*9880*/  FSETP.NE.AND P6, PT, |R27|, +INF , PT ;  /* 0x7f8000001b00780b */ /* 0x000fc40003fc5200 */
[----:B------:R-:W-:Y:S02]  /*9890*/  CS2R R34, SRZ ;  /* 0x0000000000227805 */ /* 0x000fe4000001ff00 */
[----:B------:R-:W-:Y:S01]  /*98a0*/  FSETP.NE.AND P5, PT, |R25|, +INF , PT ;  /* 0x7f8000001900780b */ /* 0x000fe20003fa5200 */
[----:B------:R-:W-:Y:S01]  /*98b0*/  FADD R4, R13, -R70 ;  /* 0x800000460d047221 */ /* 0x000fe20000000000 */
[----:B------:R-:W-:Y:S02]  /*98c0*/  FSETP.NE.AND P4, PT, |R23|, +INF , PT ;  /* 0x7f8000001700780b */ /* 0x000fe40003f85200 */
[----:B------:R-:W-:Y:S02]  /*98d0*/  FSETP.NE.AND P3, PT, |R62|, +INF , PT ;  /* 0x7f8000003e00780b */ /* 0x000fe40003f65200 */
[----:B---3--:R-:W-:Y:S02]  /*98e0*/  LOP3.LUT R18, R17, 0xffffe000, RZ, 0xc0, !PT ;  /* 0xffffe00011127812 */ /* 0x008fe400078ec0ff */
[----:B----4-:R-:W-:-:S02]  /*98f0*/  LOP3.LUT R16, R11, 0xffffe000, RZ, 0xc0, !PT ;  /* 0xffffe0000b107812 */ /* 0x010fc400078ec0ff */
[----:B-1----:R-:W-:Y:S01]  /*9900*/  LOP3.LUT R10, R9, 0xffffe000, RZ, 0xc0, !PT ;  /* 0xffffe000090a7812 */ /* 0x002fe200078ec0ff */
[----:B------:R-:W-:Y:S01]  /*9910*/  FADD R17, R17, -R18 ;  /* 0x8000001211117221 */ /* 0x000fe20000000000 */
[----:B-----5:R-:W-:Y:S01]  /*9920*/  LOP3.LUT R8, R7, 0xffffe000, RZ, 0xc0, !PT ;  /* 0xffffe00007087812 */ /* 0x020fe200078ec0ff */
[----:B------:R-:W-:Y:S01]  /*9930*/  FADD R11, R11, -R16 ;  /* 0x800000100b0b7221 */ /* 0x000fe20000000000 */
[-C--:B------:R-:W-:Y:S01]  /*9940*/  @P0 LEA R65, R65, R2.reuse, 0x0 ;  /* 0x0000000241410211 */ /* 0x080fe200078e00ff */
[----:B------:R-:W-:Y:S01]  /*9950*/  FADD R9, R9, -R10 ;  /* 0x8000000a09097221 */ /* 0x000fe20000000000 */
[----:B------:R-:W-:Y:S01]  /*9960*/  FSETP.NE.AND P0, PT, |R4|, +INF , PT ;  /* 0x7f8000000400780b */ /* 0x000fe20003f05200 */
[----:B------:R-:W-:Y:S01]  /*9970*/  FADD R7, R7, -R8 ;  /* 0x8000000807077221 */ /* 0x000fe20000000000 */
[-C--:B------:R-:W-:Y:S02]  /*9980*/  @P1 LEA R5, R5, R2.reuse, 0x0 ;  /* 0x0000000205051211 */ /* 0x080fe400078e00ff */
[----:B------:R-:W-:-:S02]  /*9990*/  @P6 LEA R27, R27, R2, 0x0 ;  /* 0x000000021b1b6211 */ /* 0x000fc400078e00ff */
[-C--:B------:R-:W-:Y:S02]  /*99a0*/  @P5 LEA R25, R25, R2.reuse, 0x0 ;  /* 0x0000000219195211 */ /* 0x080fe400078e00ff */
[-C--:B------:R-:W-:Y:S02]  /*99b0*/  @P4 LEA R23, R23, R2.reuse, 0x0 ;  /* 0x0000000217174211 */ /* 0x080fe400078e00ff */
[-C--:B------:R-:W-:Y:S02]  /*99c0*/  @P3 LEA R62, R62, R2.reuse, 0x0 ;  /* 0x000000023e3e3211 */ /* 0x080fe400078e00ff */
[----:B------:R-:W-:Y:S02]  /*99d0*/  @P2 LEA R63, R63, R2, 0x0 ;  /* 0x000000023f3f2211 */ /* 0x000fe400078e00ff */
[----:B------:R-:W-:Y:S02]  /*99e0*/  ISETP.GE.AND P1, PT, R156, 0x1, PT ;  /* 0x000000019c00780c */ /* 0x000fe40003f26270 */
[----:B------:R-:W-:-:S02]  /*99f0*/  FSETP.NE.AND P6, PT, |R17|, +INF , PT ;  /* 0x7f8000001100780b */ /* 0x000fc40003fc5200 */
[----:B------:R-:W-:Y:S02]  /*9a00*/  FSETP.NE.AND P5, PT, |R11|, +INF , PT ;  /* 0x7f8000000b00780b */ /* 0x000fe40003fa5200 */
[----:B------:R-:W-:Y:S02]  /*9a10*/  FSETP.NE.AND P4, PT, |R9|, +INF , PT ;  /* 0x7f8000000900780b */ /* 0x000fe40003f85200 */
[----:B------:R-:W-:Y:S02]  /*9a20*/  FSETP.NE.AND P3, PT, |R7|, +INF , PT ;  /* 0x7f8000000700780b */ /* 0x000fe40003f65200 */
[----:B------:R-:W-:Y:S02]  /*9a30*/  FSETP.NE.AND P2, PT, |R6|, +INF , PT ;  /* 0x7f8000000600780b */ /* 0x000fe40003f45200 */
[----:B------:R-:W-:Y:S02]  /*9a40*/  @P0 LEA R4, R4, R2, 0x0 ;  /* 0x0000000204040211 */ /* 0x000fe400078e00ff */
[----:B------:R-:W-:-:S02]  /*9a50*/  PLOP3.LUT P0, PT, PT, PT, UP0, 0x80, 0x8 ;  /* 0x000000000008781c */ /* 0x000fc40003f0f008 */
[----:B------:R-:W-:Y:S02]  /*9a60*/  LEA R0, R3, R180, 0x2 ;  /* 0x000000b403007211 */ /* 0x000fe400078e10ff */
[-C--:B------:R-:W-:Y:S02]  /*9a70*/  @P6 LEA R17, R17, R2.reuse, 0x0 ;  /* 0x0000000211116211 */ /* 0x080fe400078e00ff */
[-C--:B------:R-:W-:Y:S02]  /*9a80*/  @P5 LEA R11, R11, R2.reuse, 0x0 ;  /* 0x000000020b0b5211 */ /* 0x080fe400078e00ff */
[-C--:B------:R-:W-:Y:S02]  /*9a90*/  @P4 LEA R9, R9, R2.reuse, 0x0 ;  /* 0x0000000209094211 */ /* 0x080fe400078e00ff */
[-C--:B------:R-:W-:Y:S02]  /*9aa0*/  @P3 LEA R7, R7, R2.reuse, 0x0 ;  /* 0x0000000207073211 */ /* 0x080fe400078e00ff */
[----:B------:R-:W-:-:S02]  /*9ab0*/  @P2 LEA R6, R6, R2, 0x0 ;  /* 0x0000000206062211 */ /* 0x000fc400078e00ff */
[----:B------:R-:W-:Y:S02]  /*9ac0*/  CS2R R2, SRZ ;  /* 0x0000000000027805 */ /* 0x000fe4000001ff00 */
[----:B------:R-:W-:Y:S02]  /*9ad0*/  LOP3.LUT R13, R66, 0x1f, R105, 0xf8, !PT ;  /* 0x0000001f420d7812 */ /* 0x000fe400078ef869 */
[----:B------:R-:W-:Y:S01]  /*9ae0*/  SEL R197, R12, R197, !P0 ;  /* 0x000000c50cc57207 */ /* 0x000fe20004000000 */
[----:B------:R-:W-:Y:S06]  /*9af0*/  @!P1 BRA `(.L_x_32) ;  /* 0x0000002400cc9947 */ /* 0x000fec0003800000 */
[----:B------:R-:W1:Y:S01]  /*9b00*/  LDS R2, [R31+0x3510] ;  /* 0x003510001f027984 */ /* 0x000e620000000800 */
[----:B------:R-:W-:Y:S01]  /*9b10*/  IMAD.MOV.U32 R50, RZ, RZ, R29 ;  /* 0x000000ffff327224 */ /* 0x000fe200078e001d */
[----:B------:R-:W-:Y:S01]  /*9b20*/  CS2R R194, SRZ ;  /* 0x0000000000c27805 */ /* 0x000fe2000001ff00 */
        /* <DEDUP_REMOVED lines=37> */
[C---:B-1----:R-:W-:Y:S01]  /*9d80*/  LOP3.LUT R71, R2.reuse, 0xffffe000, RZ, 0xc0, !PT ;  /* 0xffffe00002477812 */ /* 0x042fe200078ec0ff */
[----:B------:R-:W-:Y:S01]  /*9d90*/  IMAD.MOV.U32 R53, RZ, RZ, R5 ;  /* 0x000000ffff357224 */ /* 0x000fe200078e0005 */
[----:B------:R-:W-:Y:S01]  /*9da0*/  CS2R R6, SRZ ;  /* 0x0000000000067805 */ /* 0x000fe2000001ff00 */
[----:B------:R-:W-:Y:S01]  /*9db0*/  IMAD.MOV.U32 R54, RZ, RZ, R4 ;  /* 0x000000ffff367224 */ /* 0x000fe200078e0004 */
[----:B------:R-:W-:Y:S01]  /*9dc0*/  CS2R R4, SRZ ;  /* 0x0000000000047805 */ /* 0x000fe2000001ff00 */
[----:B------:R-:W-:Y:S01]  /*9dd0*/  FADD R55, R2, -R71 ;  /* 0x8000004702377221 */ /* 0x000fe20000000000 */
[----:B------:R-:W-:Y:S01]  /*9de0*/  IMAD.MOV.U32 R2, RZ, RZ, 0x1000 ;  /* 0x00001000ff027424 */ /* 0x000fe200078e00ff */
[----:B------:R-:W-:Y:S01]  /*9df0*/  CS2R R10, SRZ ;  /* 0x00000000000a7805 */ /* 0x000fe2000001ff00 */
[----:B------:R-:W-:Y:S01]  /*9e00*/  IMAD.MOV.U32 R99, RZ, RZ, R101 ;  /* 0x000000ffff637224 */ /* 0x000fe200078e0065 */
[----:B------:R-:W-:-:S02]  /*9e10*/  CS2R R32, SRZ ;  /* 0x0000000000207805 */ /* 0x000fc4000001ff00 */
[----:B------:R-:W-:Y:S02]  /*9e20*/  FSETP.NE.AND P0, PT, |R55|, +INF , PT ;  /* 0x7f8000003700780b */ /* 0x000fe40003f05200 */
        /* <DEDUP_REMOVED lines=8> */
[----:B------:R-:W-:Y:S01]  /*9eb0*/  IMAD.MOV.U32 R79, RZ, RZ, 0x1000 ;  /* 0x00001000ff4f7424 */ /* 0x000fe200078e00ff */
[----:B------:R-:W-:Y:S01]  /*9ec0*/  UMOV UR13, 0x2 ;  /* 0x00000002000d7882 */ /* 0x000fe20000000000 */
[----:B------:R-:W-:Y:S01]  /*9ed0*/  IMAD.MOV.U32 R78, RZ, RZ, 0x1000 ;  /* 0x00001000ff4e7424 */ /* 0x000fe200078e00ff */
[----:B------:R-:W-:Y:S01]  /*9ee0*/  UMOV UR11, URZ ;  /* 0x000000ff000b7c82 */ /* 0x000fe20008000000 */
[----:B------:R-:W-:Y:S01]  /*9ef0*/  @P0 IMAD.IADD.U32 R55, R55, 0x1, R2 ;  /* 0x0000000137370824 */ /* 0x000fe200078e0002 */
[----:B------:R-:W-:Y:S01]  /*9f00*/  ISETP.NE.AND P0, PT, RZ, UR45, PT ;  /* 0x0000002dff007c0c */ /* 0x000fe2000bf05270 */
[----:B------:R-:W-:Y:S01]  /*9f10*/  IMAD.MOV.U32 R2, RZ, RZ, R30 ;  /* 0x000000ffff027224 */ /* 0x000fe200078e001e */
[----:B------:R-:W-:Y:S01]  /*9f20*/  CS2R R30, SRZ ;  /* 0x00000000001e7805 */ /* 0x000fe2000001ff00 */
[----:B------:R-:W-:Y:S01]  /*9f30*/  UMOV UR15, 0x8000 ;  /* 0x00008000000f7882 */ /* 0x000fe20000000000 */
[----:B------:R-:W-:Y:S01]  /*9f40*/  SEL R197, R197, RZ, P0 ;  /* 0x000000ffc5c57207 */ /* 0x000fe20000000000 */
[----:B------:R-:W-:Y:S01]  /*9f50*/  UMOV UR14, UR45 ;  /* 0x0000002d000e7c82 */ /* 0x000fe20008000000 */
[----:B------:R-:W-:-:S07]  /*9f60*/  UMOV UR10, 0xffff8000 ;  /* 0xffff8000000a7882 */ /* 0x000fce0000000000 */
.L_x_33:
[C---:B------:R-:W-:Y:S01]  /*9f70*/  HMMA.1688.F32.TF32 R4, R40.reuse, R2, R4 ;  /* 0x000000022804723c */ /* 0x040fe20000081004 */
[----:B------:R-:W-:Y:S01]  /*9f80*/  LDS R80, [R0+0x20] ;  /* 0x0000200000507984 */ /* 0x000fe20000000800 */
[----:B------:R-:W-:Y:S02]  /*9f90*/  UISETP.NE.AND UP0, UPT, UR14, -0x1, UPT ;  /* 0xffffffff0e00788c */ /* 0x000fe4000bf05270 */
[----:B------:R-:W-:Y:S01]  /*9fa0*/  UISETP.NE.AND UP1, UPT, UR11, 0x2, UPT ;  /* 0x000000020b00788c */ /* 0x000fe2000bf25270 */
[----:B------:R-:W-:Y:S01]  /*9fb0*/  LDS R81, [R0+0x1120] ;  /* 0x0011200000517984 */ /* 0x000fe20000000800 */
[----:B------:R-:W-:Y:S01]  /*9fc0*/  IADD3 R100, P0, PT, R100, UR16, RZ ;  /* 0x0000001064647c10 */ /* 0x000fe2000ff1e0ff */
[----:B------:R-:W-:Y:S01]  /*9fd0*/  UISETP.NE.AND UP3, UPT, UR14, 0x2, UPT ;  /* 0x000000020e00788c */ /* 0x000fe2000bf65270 */
[C---:B------:R-:W-:Y:S01]  /*9fe0*/  HMMA.1688.F32.TF32 R8, R40.reuse, R44, R8 ;  /* 0x0000002c2808723c */ /* 0x040fe20000081008 */
[----:B------:R-:W-:Y:S01]  /*9ff0*/  LDS R82, [R0+0x30] ;  /* 0x0000300000527984 */ /* 0x000fe20000000800 */
[----:B------:R-:W-:Y:S01]  /*a000*/  USEL UR8, UR10, 0x4000, !UP1 ;  /* 0x000040000a087887 */ /* 0x000fe2000c800000 */
[----:B------:R-:W-:Y:S01]  /*a010*/  IADD3 R200, PT, PT, R96, UR4, RZ ;  /* 0x0000000460c87c10 */ /* 0x000fe2000fffe0ff */
[----:B------:R-:W-:Y:S01]  /*a020*/  UISETP.NE.AND UP2, UPT, UR14, 0x1, UPT ;  /* 0x000000010e00788c */ /* 0x000fe2000bf45270 */
[----:B------:R-:W-:Y:S01]  /*a030*/  LDS R83, [R0+0x1130] ;  /* 0x0011300000537984 */ /* 0x000fe20000000800 */
[----:B------:R-:W-:Y:S01]  /*a040*/  IADD3 R199, PT, PT, R95, UR4, RZ ;  /* 0x000000045fc77c10 */ /* 0x000fe2000fffe0ff */
[----:B------:R-:W-:Y:S01]  /*a050*/  UIADD3 UR12, UPT, UPT, UR15, -0x8000, URZ ;  /* 0xffff80000f0c7890 */ /* 0x000fe2000fffe0ff */
[C---:B------:R-:W-:Y:S01]  /*a060*/  HMMA.1688.F32.TF32 R16, R40.reuse, R46, R16 ;  /* 0x0000002e2810723c */ /* 0x040fe20000081010 */
[----:B------:R-:W-:Y:S01]  /*a070*/  LDS R74, [R94+UR4+0x1000] ;  /* 0x001000045e4a7984 */ /* 0x000fe20008000800 */
[----:B------:R-:W-:Y:S01]  /*a080*/  UIADD3 UR11, UPT, UPT, UR11, 0x1, URZ ;  /* 0x000000010b0b7890 */ /* 0x000fe2000fffe0ff */
[----:B------:R-:W-:Y:S02]  /*a090*/  IADD3 R198, PT, PT, R94, UR4, RZ ;  /* 0x000000045ec67c10 */ /* 0x000fe4000fffe0ff */
[----:B------:R-:W-:Y:S01]  /*a0a0*/  LDS R75, [R94+UR4+0x1800] ;  /* 0x001800045e4b7984 */ /* 0x000fe20008000800 */
[----:B------:R-:W-:Y:S01]  /*a0b0*/  IADD3 R196, PT, PT, R93, UR4, RZ ;  /* 0x000000045dc47c10 */ /* 0x000fe2000fffe0ff */
[----:B------:R-:W-:Y:S01]  /*a0c0*/  USEL UR11, UR11, URZ, UP1 ;  /* 0x000000ff0b0b7287 */ /* 0x000fe20008800000 */
[-C--:B------:R-:W-:Y:S01]  /*a0d0*/  HMMA.1688.F32.TF32 R20, R40, R48.reuse, R20 ;  /* 0x000000302814723c */ /* 0x080fe20000081014 */
[----:B------:R-:W-:Y:S02]  /*a0e0*/  LDS R76, [R93+UR4+0x1000] ;  /* 0x001000045d4c7984 */ /* 0x000fe40008000800 */
[C---:B------:R-:W-:Y:S01]  /*a0f0*/  R2UR UR18, R142.reuse ;  /* 0x000000008e1272ca */ /* 0x040fe200000e0000 */
[----:B------:R-:W-:Y:S01]  /*a100*/  IMAD.SHL.U32 R40, R197, 0x10, RZ ;  /* 0x00000010c5287824 */ /* 0x000fe200078e00ff */
[----:B------:R-:W1:Y:S01]  /*a110*/  LDS R77, [R93+UR4+0x1800] ;  /* 0x001800045d4d7984 */ /* 0x000e620008000800 */
[----:B------:R-:W-:Y:S02]  /*a120*/  R2UR UR19, R143 ;  /* 0x000000008f1372ca */ /* 0x000fe400000e0000 */
[C---:B------:R-:W-:Y:S01]  /*a130*/  HMMA.1688.F32.TF32 R24, R52.reuse, R48, R24 ;  /* 0x000000303418723c */ /* 0x040fe20000081018 */
[----:B------:R-:W-:Y:S03]  /*a140*/  LDS R87, [R0+0x3330] ;  /* 0x0033300000577984 */ /* 0x000fe60000000800 */
[----:B------:R-:W-:Y:S01]  /*a150*/  IADD3 R217, PT, PT, R15, UR15, RZ ;  /* 0x0000000f0fd97c10 */ /* 0x000fe2000fffe0ff */
[----:B------:R-:W-:Y:S01]  /*a160*/  LDS R66, [R96+UR4+0x1000] ;  /* 0x0010000460427984 */ /* 0x000fe20008000800 */
[----:B------:R-:W-:Y:S02]  /*a170*/  R2UR UR20, R142 ;  /* 0x000000008e1472ca */ /* 0x000fe400000e0000 */
[C---:B------:R-:W-:Y:S01]  /*a180*/  HMMA.1688.F32.TF32 R28, R52.reuse, R46, R28 ;  /* 0x0000002e341c723c */ /* 0x040fe2000008101c */
[----:B------:R-:W-:Y:S02]  /*a190*/  LDS R67, [R96+UR4+0x1800] ;  /* 0x0018000460437984 */ /* 0x000fe40008000800 */
[----:B------:R-:W-:Y:S02]  /*a1a0*/  R2UR UR21, R143 ;  /* 0x000000008f1572ca */ /* 0x000fe400000e0000 */
[----:B------:R-:W-:Y:S01]  /*a1b0*/  LDS R86, [R0+0x2230] ;  /* 0x0022300000567984 */ /* 0x000fe20000000800 */
[----:B------:R-:W-:Y:S02]  /*a1c0*/  IADD3.X R99, PT, PT, R99, UR17, RZ, P0, !PT ;  /* 0x0000001163637c10 */ /* 0x000fe400087fe4ff */
[C---:B------:R-:W-:Y:S01]  /*a1d0*/  HMMA.1688.F32.TF32 R32, R52.reuse, R44, R32 ;  /* 0x0000002c3420723c */ /* 0x040fe20000081020 */
[----:B------:R-:W-:Y:S02]  /*a1e0*/  LDS R72, [R95+UR4+0x1000] ;  /* 0x001000045f487984 */ /* 0x000fe40008000800 */
[----:B------:R-:W-:Y:S02]  /*a1f0*/  LOP3.LUT P0, RZ, R40, 0x10, RZ, 0xc0, !PT ;  /* 0x0000001028ff7812 */ /* 0x000fe4000780c0ff */
[----:B------:R-:W1:Y:S01]  /*a200*/  LDS R73, [R95+UR4+0x1800] ;  /* 0x001800045f497984 */ /* 0x000e620008000800 */
[----:B------:R-:W-:Y:S02]  /*a210*/  MOV R101, R99 ;  /* 0x0000006300657202 */ /* 0x000fe40000000f00 */
[----:B------:R-:W-:Y:S01]  /*a220*/  HMMA.1688.F32.TF32 R36, R52, R2, R36 ;  /* 0x000000023424723c */ /* 0x000fe20000081024 */
[----:B------:R-:W-:Y:S02]  /*a230*/  LDS R84, [R0+0x2220] ;  /* 0x0022200000547984 */ /* 0x000fe40000000800 */
[----:B------:R-:W-:Y:S02]  /*a240*/  IADD3 R215, PT, PT, R0, 0x80, RZ ;  /* 0x0000008000d77810 */ /* 0x000fe40007ffe0ff */
[----:B------:R-:W1:Y:S03]  /*a250*/  LDS R85, [R0+0x3320] ;  /* 0x0033200000557984 */ /* 0x000e660000000800 */
[C---:B------:R-:W-:Y:S01]  /*a260*/  HMMA.1688.F32.TF32 R4, R56.reuse, R50, R4 ;  /* 0x000000323804723c */ /* 0x040fe20000081004 */
[----:B------:R-:W-:Y:S01]  /*a270*/  @!PT LDS RZ, [RZ] ;  /* 0x00000000fffff984 */ /* 0x000fe20000000800 */
[----:B------:R-:W-:Y:S01]  /*a280*/  @!PT LDS RZ, [RZ] ;  /* 0x00000000fffff984 */ /* 0x000fe20000000800 */
[----:B------:R-:W-:Y:S01]  /*a290*/  @!PT LDS RZ, [RZ] ;  /* 0x00000000fffff984 */ /* 0x000fe20000000800 */
[----:B------:R2:W-:Y:S07]  /*a2a0*/  LDGSTS.E.BYPASS.LTC128B.128 [R217+0x8a00], desc[UR18][R100.64], P0 ;  /* 0x08a0000064d97fae */ /* 0x0005ee0008181a12 */
[C---:B------:R-:W-:Y:S01]  /*a2b0*/  HMMA.1688.F32.TF32 R8, R56.reuse, R60, R8 ;  /* 0x0000003c3808723c */ /* 0x040fe20000081008 */
[----:B------:R-:W-:Y:S04]  /*a2c0*/  LDS R52, [R93+UR4+0x2000] ;  /* 0x002000045d347984 */ /* 0x000fe80008000800 */
[----:B------:R-:W-:Y:S03]  /*a2d0*/  LDS R53, [R93+UR4+0x2800] ;  /* 0x002800045d357984 */ /* 0x000fe60008000800 */
[C---:B------:R-:W-:Y:S08]  /*a2e0*/  HMMA.1688.F32.TF32 R16, R56.reuse, R62, R16 ;  /* 0x0000003e3810723c */ /* 0x040ff00000081010 */
[-C--:B------:R-:W-:Y:S08]  /*a2f0*/  HMMA.1688.F32.TF32 R20, R56, R64.reuse, R20 ;  /* 0x000000403814723c */ /* 0x080ff00000081014 */
[C---:B------:R-:W-:Y:S08]  /*a300*/  HMMA.1688.F32.TF32 R24, R68.reuse, R64, R24 ;  /* 0x000000404418723c */ /* 0x040ff00000081018 */
[C---:B------:R-:W-:Y:S01]  /*a310*/  HMMA.1688.F32.TF32 R28, R68.reuse, R62, R28 ;  /* 0x0000003e441c723c */ /* 0x040fe2000008101c */
[----:B------:R-:W-:Y:S04]  /*a320*/  LDS R62, [R0+0x50] ;  /* 0x00005000003e7984 */ /* 0x000fe80000000800 */
[----:B------:R-:W-:Y:S03]  /*a330*/  LDS R63, [R0+0x1150] ;  /* 0x00115000003f7984 */ /* 0x000fe60000000800 */
[C---:B------:R-:W-:Y:S01]  /*a340*/  HMMA.1688.F32.TF32 R32, R68.reuse, R60, R32 ;  /* 0x0000003c4420723c */ /* 0x040fe20000081020 */
[----:B------:R-:W-:Y:S04]  /*a350*/  LDS R60, [R0+0x40] ;  /* 0x00004000003c7984 */ /* 0x000fe80000000800 */
[----:B------:R-:W-:Y:S03]  /*a360*/  LDS R61, [R0+0x1140] ;  /* 0x00114000003d7984 */ /* 0x000fe60000000800 */
[----:B------:R-:W-:Y:S01]  /*a370*/  HMMA.1688.F32.TF32 R36, R68, R50, R36 ;  /* 0x000000324424723c */ /* 0x000fe20000081024 */
[----:B------:R-:W-:Y:S04]  /*a380*/  LDS R50, [R94+UR4+0x2000] ;  /* 0x002000045e327984 */ /* 0x000fe80008000800 */
[----:B------:R-:W-:Y:S03]  /*a390*/  LDS R51, [R94+UR4+0x2800] ;  /* 0x002800045e337984 */ /* 0x000fe60008000800 */
[C---:B------:R-:W-:Y:S08]  /*a3a0*/  HMMA.1688.F32.TF32 R4, R56.reuse, R2, R4 ;  /* 0x000000023804723c */ /* 0x040ff00000081004 */
[C---:B------:R-:W-:Y:S08]  /*a3b0*/  HMMA.1688.F32.TF32 R8, R56.reuse, R44, R8 ;  /* 0x0000002c3808723c */ /* 0x040ff00000081008 */
[C---:B------:R-:W-:Y:S03]  /*a3c0*/  HMMA.1688.F32.TF32 R16, R56.reuse, R46, R16 ;  /* 0x0000002e3810723c */ /* 0x040fe60000081010 */
[----:B------:R-:W-:Y:S01]  /*a3d0*/  FADD R165, R4, R165 ;  /* 0x000000a504a57221 */ /* 0x000fe20000000000 */
[----:B-1----:R-:W-:Y:S01]  /*a3e0*/  LOP3.LUT R4, R77, 0xffffe000, RZ, 0xc0, !PT ;  /* 0xffffe0004d047812 */ /* 0x002fe200078ec0ff */
[----:B------:R-:W-:Y:S01]  /*a3f0*/  FADD R164, R5, R164 ;  /* 0x000000a405a47221 */ /* 0x000fe20000000000 */
[----:B------:R-:W-:Y:S01]  /*a400*/  LOP3.LUT R5, R76, 0xffffe000, RZ, 0xc0, !PT ;  /* 0xffffe0004c057812 */ /* 0x000fe200078ec0ff */
[----:B------:R-:W-:Y:S01]  /*a410*/  FADD R167, R6, R167 ;  /* 0x000000a706a77221 */ /* 0x000fe20000000000 */
[-C--:B------:R-:W-:Y:S03]  /*a420*/  HMMA.1688.F32.TF32 R20, R56, R48.reuse, R20 ;  /* 0x000000303814723c */ /* 0x080fe60000081014 */
[----:B------:R-:W-:Y:S01]  /*a430*/  LOP3.LUT R6, R75, 0xffffe000, RZ, 0xc0, !PT ;  /* 0xffffe0004b067812 */ /* 0x000fe200078ec0ff */
[----:B------:R-:W-:Y:S01]  /*a440*/  FADD R173, R8, R173 ;  /* 0x000000ad08ad7221 */ /* 0x000fe20000000000 */
[----:B------:R-:W-:Y:S01]  /*a450*/  LOP3.LUT R8, R73, 0xffffe000, RZ, 0xc0, !PT ;  /* 0xffffe00049087812 */ /* 0x000fe200078ec0ff */
[----:B------:R-:W-:Y:S01]  /*a460*/  FADD R172, R9, R172 ;  /* 0x000000ac09ac7221 */ /* 0x000fe20000000000 */
[C---:B------:R-:W-:Y:S01]  /*a470*/  LOP3.LUT R9, R72.reuse, 0xffffe000, RZ, 0xc0, !PT ;  /* 0xffffe00048097812 */ /* 0x040fe200078ec0ff */
[C---:B------:R-:W-:Y:S01]  /*a480*/  HMMA.1688.F32.TF32 R24, R68.reuse, R48, R24 ;  /* 0x000000304418723c */ /* 0x040fe20000081018 */
[----:B------:R-:W-:Y:S03]  /*a490*/  LDS R48, [R95+UR4+0x2000] ;  /* 0x002000045f307984 */ /* 0x000fe60008000800 */
[----:B------:R-:W-:Y:S01]  /*a4a0*/  FADD R43, R75, -R6 ;  /* 0x800000064b2b7221 */ /* 0x000fe20000000000 */
[----:B--2---:R-:W2:Y:S01]  /*a4b0*/  LDS R49, [R95+UR4+0x2800] ;  /* 0x002800045f317984 */ /* 0x004ea20008000800 */
[----:B------:R-:W-:Y:S01]  /*a4c0*/  FADD R40, R72, -R9 ;  /* 0x8000000948287221 */ /* 0x000fe20000000000 */
[----:B------:R-:W-:Y:S01]  /*a4d0*/  FADD R41, R73, -R8 ;  /* 0x8000000849297221 */ /* 0x000fe20000000000 */
[C---:B------:R-:W-:Y:S01]  /*a4e0*/  HMMA.1688.F32.TF32 R28, R68.reuse, R46, R28 ;  /* 0x0000002e441c723c */ /* 0x040fe2000008101c */
[----:B------:R-:W2:Y:S02]  /*a4f0*/  LDS R46, [R96+UR4+0x2000] ;  /* 0x00200004602e7984 */ /* 0x000ea40008000800 */
[----:B------:R-:W-:Y:S01]  /*a500*/  FADD R188, R21, R188 ;  /* 0x000000bc15bc7221 */ /* 0x000fe20000000000 */
[----:B------:R-:W-:Y:S01]  /*a510*/  LOP3.LUT R21, R80, 0xffffe000, RZ, 0xc0, !PT ;  /* 0xffffe00050157812 */ /* 0x000fe200078ec0ff */
[----:B------:R-:W-:Y:S01]  /*a520*/  FADD R191, R22, R191 ;  /* 0x000000bf16bf7221 */ /* 0x000fe20000000000 */
[----:B------:R-:W-:Y:S01]  /*a530*/  LOP3.LUT R22, R81, 0xffffe000, RZ, 0xc0, !PT ;  /* 0xffffe00051167812 */ /* 0x000fe200078ec0ff */
[----:B------:R-:W-:Y:S01]  /*a540*/  FADD R183, R18, R183 ;  /* 0x000000b712b77221 */ /* 0x000fe20000000000 */
[C---:B------:R-:W-:Y:S01]  /*a550*/  HMMA.1688.F32.TF32 R32, R68.reuse, R44, R32 ;  /* 0x0000002c4420723c */ /* 0x040fe20000081020 */
[----:B------:R-:W2:Y:S02]  /*a560*/  LDS R47, [R96+UR4+0x2800] ;  /* 0x00280004602f7984 */ /* 0x000ea40008000800 */
[----:B------:R-:W-:Y:S01]  /*a570*/  FADD R182, R19, R182 ;  /* 0x000000b613b67221 */ /* 0x000fe20000000000 */
[----:B------:R-:W-:Y:S01]  /*a580*/  LOP3.LUT R19, R82, 0xffffe000, RZ, 0xc0, !PT ;  /* 0xffffe00052137812 */ /* 0x000fe200078ec0ff */
[----:B------:R-:W-:Y:S01]  /*a590*/  FADD R189, R20, R189 ;  /* 0x000000bd14bd7221 */ /* 0x000fe20000000000 */
[----:B------:R-:W-:Y:S01]  /*a5a0*/  LOP3.LUT R18, R83, 0xffffe000, RZ, 0xc0, !PT ;  /* 0xffffe00053127812 */ /* 0x000fe200078ec0ff */
[----:B------:R-:W-:Y:S01]  /*a5b0*/  FADD R20, R80, -R21 ;  /* 0x8000001550147221 */ /* 0x000fe20000000000 */
[----:B------:R-:W-:Y:S01]  /*a5c0*/  HMMA.1688.F32.TF32 R36, R68, R2, R36 ;  /* 0x000000024424723c */ /* 0x000fe20000081024 */
[----:B------:R-:W-:Y:S02]  /*a5d0*/  LDS R68, [R0+0x2240] ;  /* 0x0022400000447984 */ /* 0x000fe40000000800 */
[----:B------:R-:W-:Y:S01]  /*a5e0*/  FADD R21, R81, -R22 ;  /* 0x8000001651157221 */ /* 0x000fe20000000000 */
[----:B------:R-:W-:Y:S01]  /*a5f0*/  FADD R190, R23, R190 ;  /* 0x000000be17be7221 */ /* 0x000fe20000000000 */
[----:B------:R-:W-:Y:S01]  /*a600*/  FADD R22, R82, -R19 ;  /* 0x8000001352167221 */ /* 0x000fe20000000000 */
[----:B------:R-:W-:Y:S01]  /*a610*/  FADD R23, R83, -R18 ;  /* 0x8000001253177221 */ /* 0x000fe20000000000 */
[----:B------:R-:W-:Y:S01]  /*a620*/  FSETP.NE.AND P0, PT, |R20|, +INF , PT ;  /* 0x7f8000001400780b */ /* 0x000fe20003f05200 */
[----:B------:R-:W-:Y:S01]  /*a630*/  FADD R166, R7, R166 ;  /* 0x000000a607a67221 */ /* 0x000fe20000000000 */
[----:B------:R-:W-:Y:S01]  /*a640*/  FSETP.NE.AND P6, PT, |R21|, +INF , PT ;  /* 0x7f8000001500780b */ /* 0x000fe20003fc5200 */
[----:B------:R-:W-:Y:S01]  /*a650*/  FADD R44, R76, -R5 ;  /* 0x800000054c2c7221 */ /* 0x000fe20000000000 */
[----:B------:R-:W-:Y:S01]  /*a660*/  FSETP.NE.AND P5, PT, |R22|, +INF , PT ;  /* 0x7f8000001600780b */ /* 0x000fe20003fa5200 */
[----:B------:R-:W-:Y:S01]  /*a670*/  FADD R45, R77, -R4 ;  /* 0x800000044d2d7221 */ /* 0x000fe20000000000 */
[----:B------:R-:W-:Y:S01]  /*a680*/  FSETP.NE.AND P4, PT, |R23|, +INF , PT ;  /* 0x7f8000001700780b */ /* 0x000fe20003f85200 */
[----:B------:R-:W-:Y:S01]  /*a690*/  FADD R175, R10, R175 ;  /* 0x000000af0aaf7221 */ /* 0x000fe20000000000 */
[----:B------:R-:W-:Y:S01]  /*a6a0*/  LOP3.LUT R7, R74, 0xffffe000, RZ, 0xc0, !PT ;  /* 0xffffe0004a077812 */ /* 0x000fe200078ec0ff */
[----:B------:R-:W-:Y:S01]  /*a6b0*/  FADD R174, R11, R174 ;  /* 0x000000ae0bae7221 */ /* 0x000fe20000000000 */
[----:B------:R-:W-:Y:S01]  /*a6c0*/  LOP3.LUT R2, R87, 0xffffe000, RZ, 0xc0, !PT ;  /* 0xffffe00057027812 */ /* 0x000fe200078ec0ff */
[----:B------:R-:W-:Y:S01]  /*a6d0*/  FADD R181, R16, R181 ;  /* 0x000000b510b57221 */ /* 0x000fe20000000000 */
[----:B------:R-:W-:Y:S01]  /*a6e0*/  LOP3.LUT R3, R66, 0xffffe000, RZ, 0xc0, !PT ;  /* 0xffffe00042037812 */ /* 0x000fe200078ec0ff */
[----:B------:R-:W-:Y:S02]  /*a6f0*/  @P0 IMAD.IADD.U32 R20, R20, 0x1, R79 ;  /* 0x0000000114140824 */ /* 0x000fe400078e004f */
[----:B------:R-:W-:Y:S01]  /*a700*/  FADD R42, R74, -R7 ;  /* 0x800000074a2a7221 */ /* 0x000fe20000000000 */
[--C-:B------:R-:W-:Y:S01]  /*a710*/  @P6 IMAD.IADD.U32 R21, R21, 0x1, R79.reuse ;  /* 0x0000000115156824 */ /* 0x100fe200078e004f */
[----:B------:R-:W-:Y:S01]  /*a720*/  LOP3.LUT R11, R86, 0xffffe000, RZ, 0xc0, !PT ;  /* 0xffffe000560b7812 */ /* 0x000fe200078ec0ff */
[--C-:B------:R-:W-:Y:S01]  /*a730*/  @P5 IMAD.IADD.U32 R22, R22, 0x1, R79.reuse ;  /* 0x0000000116165824 */ /* 0x100fe200078e004f */
[----:B------:R-:W-:Y:S01]  /*a740*/  LOP3.LUT R10, R67, 0xffffe000, RZ, 0xc0, !PT ;  /* 0xffffe000430a7812 */ /* 0x000fe200078ec0ff */
[----:B------:R-:W-:Y:S01]  /*a750*/  @P4 IMAD.IADD.U32 R23, R23, 0x1, R79 ;  /* 0x0000000117174824 */ /* 0x000fe200078e004f */
[----:B------:R-:W-:Y:S01]  /*a760*/  LDS R69, [R0+0x3340] ;  /* 0x0033400000457984 */ /* 0x000fe20000000800 */
[----:B------:R-:W-:Y:S01]  /*a770*/  LOP3.LUT R16, R85, 0xffffe000, RZ, 0xc0, !PT ;  /* 0xffffe00055107812 */ /* 0x000fe200078ec0ff */
[----:B------:R-:W-:Y:S01]  /*a780*/  FADD R180, R17, R180 ;  /* 0x000000b411b47221 */ /* 0x000fe20000000000 */
[----:B------:R-:W-:Y:S01]  /*a790*/  LOP3.LUT R17, R84, 0xffffe000, RZ, 0xc0, !PT ;  /* 0xffffe00054117812 */ /* 0x000fe200078ec0ff */
[----:B------:R-:W-:Y:S01]  /*a7a0*/  LDS R70, [R0+0x2250] ;  /* 0x0022500000467984 */ /* 0x000fe20000000800 */
[----:B------:R-:W-:-:S01]  /*a7b0*/  FADD R170, R39, R170 ;  /* 0x000000aa27aa7221 */ /* 0x000fc20000000000 */
[----:B------:R-:W-:Y:S02]  /*a7c0*/  HMMA.1688.F32.TF32 R4, R20, R66, RZ ;  /* 0x000000421404723c */ /* 0x000fe400000810ff */
[----:B------:R-:W1:Y:S01]  /*a7d0*/  LDS R71, [R0+0x3350] ;  /* 0x0033500000477984 */ /* 0x000e620000000800 */
[----:B------:R-:W-:Y:S01]  /*a7e0*/  FADD R39, R87, -R2 ;  /* 0x8000000257277221 */ /* 0x000fe20000000000 */
[----:B------:R-:W-:Y:S01]  /*a7f0*/  FADD R2, R66, -R3 ;  /* 0x8000000342027221 */ /* 0x000fe20000000000 */
[----:B------:R-:W-:Y:S01]  /*a800*/  FADD R171, R38, R171 ;  /* 0x000000ab26ab7221 */ /* 0x000fe20000000000 */
[----:B------:R-:W-:Y:S01]  /*a810*/  FADD R38, R86, -R11 ;  /* 0x8000000b56267221 */ /* 0x000fe20000000000 */
[----:B------:R-:W-:Y:S01]  /*a820*/  FADD R3, R67, -R10 ;  /* 0x8000000a43037221 */ /* 0x000fe20000000000 */
[----:B------:R-:W-:-:S01]  /*a830*/  FADD R169, R36, R169 ;  /* 0x000000a924a97221 */ /* 0x000fc20000000000 */
[C---:B------:R-:W-:Y:S03]  /*a840*/  HMMA.1688.F32.TF32 R8, R20.reuse, R72, RZ ;  /* 0x000000481408723c */ /* 0x040fe600000810ff */
[----:B------:R-:W-:Y:S01]  /*a850*/  FADD R168, R37, R168 ;  /* 0x000000a825a87221 */ /* 0x000fe20000000000 */
[----:B------:R-:W-:Y:S01]  /*a860*/  FADD R36, R84, -R17 ;  /* 0x8000001154247221 */ /* 0x000fe20000000000 */
[----:B------:R-:W-:Y:S01]  /*a870*/  FADD R37, R85, -R16 ;  /* 0x8000001055257221 */ /* 0x000fe20000000000 */
[----:B------:R-:W-:Y:S01]  /*a880*/  FSETP.NE.AND P0, PT, |R39|, +INF , PT ;  /* 0x7f8000002700780b */ /* 0x000fe20003f05200 */
[----:B--2---:R-:W-:Y:S01]  /*a890*/  IMAD.MOV.U32 R212, RZ, RZ, R49 ;  /* 0x000000ffffd47224 */ /* 0x004fe200078e0031 */
[C---:B------:R-:W-:Y:S01]  /*a8a0*/  HMMA.1688.F32.TF32 R16, R20.reuse, R74, RZ ;  /* 0x0000004a1410723c */ /* 0x040fe200000810ff */
[----:B------:R-:W-:Y:S01]  /*a8b0*/  FSETP.NE.AND P3, PT, |R36|, +INF , PT ;  /* 0x7f8000002400780b */ /* 0x000fe20003f65200 */
[----:B------:R-:W-:Y:S01]  /*a8c0*/  IMAD.MOV.U32 R205, RZ, RZ, R62 ;  /* 0x000000ffffcd7224 */ /* 0x000fe200078e003e */
[----:B------:R-:W-:Y:S01]  /*a8d0*/  FSETP.NE.AND P2, PT, |R37|, +INF , PT ;  /* 0x7f8000002500780b */ /* 0x000fe20003f45200 */
[----:B------:R-:W-:Y:S01]  /*a8e0*/  FADD R193, R24, R193 ;  /* 0x000000c118c17221 */ /* 0x000fe20000000000 */
[----:B------:R-:W-:Y:S01]  /*a8f0*/  FSETP.NE.AND P1, PT, |R38|, +INF , PT ;  /* 0x7f8000002600780b */ /* 0x000fe20003f25200 */
[----:B------:R-:W-:Y:S01]  /*a900*/  FADD R192, R25, R192 ;  /* 0x000000c019c07221 */ /* 0x000fe20000000000 */
[----:B------:R-:W-:Y:S01]  /*a910*/  MOV R211, R48 ;  /* 0x0000003000d37202 */ /* 0x000fe20000000f00 */
[-C--:B------:R-:W-:Y:S01]  /*a920*/  HMMA.1688.F32.TF32 R20, R20, R76.reuse, RZ ;  /* 0x0000004c1414723c */ /* 0x080fe200000810ff */
[----:B------:R-:W-:Y:S01]  /*a930*/  FADD R195, R26, R195 ;  /* 0x000000c31ac37221 */ /* 0x000fe20000000000 */
[----:B------:R-:W-:Y:S01]  /*a940*/  FADD R194, R27, R194 ;  /* 0x000000c21bc27221 */ /* 0x000fe20000000000 */
[----:B------:R-:W-:Y:S02]  /*a950*/  @P0 IMAD.IADD.U32 R39, R39, 0x1, R79 ;  /* 0x0000000127270824 */ /* 0x000fe400078e004f */
[----:B------:R-:W-:Y:S01]  /*a960*/  FADD R185, R28, R185 ;  /* 0x000000b91cb97221 */ /* 0x000fe20000000000 */
[----:B------:R-:W-:Y:S01]  /*a970*/  FADD R184, R29, R184 ;  /* 0x000000b81db87221 */ /* 0x000fe20000000000 */
[----:B------:R-:W-:Y:S02]  /*a980*/  @P3 IMAD.IADD.U32 R36, R36, 0x1, R79 ;  /* 0x0000000124243824 */ /* 0x000fe400078e004f */
[----:B------:R-:W-:Y:S01]  /*a990*/  FADD R187, R30, R187 ;  /* 0x000000bb1ebb7221 */ /* 0x000fe20000000000 */
[--C-:B------:R-:W-:Y:S02]  /*a9a0*/  @P2 IMAD.IADD.U32 R37, R37, 0x1, R79.reuse ;  /* 0x0000000125252824 */ /* 0x100fe400078e004f */
[----:B------:R-:W-:Y:S01]  /*a9b0*/  FADD R186, R31, R186 ;  /* 0x000000ba1fba7221 */ /* 0x000fe20000000000 */
[----:B------:R-:W-:Y:S01]  /*a9c0*/  @P1 IMAD.IADD.U32 R38, R38, 0x1, R79 ;  /* 0x0000000126261824 */ /* 0x000fe200078e004f */
[----:B------:R-:W-:Y:S01]  /*a9d0*/  MOV R209, R50 ;  /* 0x0000003200d17202 */ /* 0x000fe20000000f00 */
[----:B------:R-:W-:Y:S01]  /*a9e0*/  FADD R177, R32, R177 ;  /* 0x000000b120b17221 */ /* 0x000fe20000000000 */
[----:B------:R-:W-:Y:S01]  /*a9f0*/  MOV R213, R46 ;  /* 0x0000002e00d57202 */ /* 0x000fe20000000f00 */
[----:B------:R-:W-:Y:S01]  /*aa00*/  FADD R176, R33, R176 ;  /* 0x000000b021b07221 */ /* 0x000fe20000000000 */
[----:B------:R-:W-:Y:S01]  /*aa10*/  MOV R214, R47 ;  /* 0x0000002f00d67202 */ /* 0x000fe20000000f00 */
[----:B------:R-:W-:Y:S01]  /*aa20*/  FADD R179, R34, R179 ;  /* 0x000000b322b37221 */ /* 0x000fe20000000000 */
[C---:B------:R-:W-:Y:S02]  /*aa30*/  HMMA.1688.F32.TF32 R24, R36.reuse, R76, RZ ;  /* 0x0000004c2418723c */ /* 0x040fe400000810ff */
[----:B------:R-:W-:Y:S01]  /*aa40*/  LOP3.LUT R65, R52, 0xffffe000, RZ, 0xc0, !PT ;  /* 0xffffe00034417812 */ /* 0x000fe200078ec0ff */
[----:B-1----:R-:W-:Y:S01]  /*aa50*/  IMAD.MOV.U32 R202, RZ, RZ, R71 ;  /* 0x000000ffffca7224 */ /* 0x002fe200078e0047 */
[----:B------:R-:W-:Y:S01]  /*aa60*/  MOV R210, R51 ;  /* 0x0000003300d27202 */ /* 0x000fe20000000f00 */
[----:B------:R-:W-:Y:S01]  /*aa70*/  FADD R178, R35, R178 ;  /* 0x000000b223b27221 */ /* 0x000fe20000000000 */
[----:B------:R-:W-:Y:S02]  /*aa80*/  MOV R207, R60 ;  /* 0x0000003c00cf7202 */ /* 0x000fe40000000f00 */
[C---:B------:R-:W-:Y:S01]  /*aa90*/  HMMA.1688.F32.TF32 R28, R36.reuse, R74, RZ ;  /* 0x0000004a241c723c */ /* 0x040fe200000810ff */
[----:B------:R-:W-:Y:S02]  /*aaa0*/  FSETP.NE.AND P6, PT, |R2|, +INF , PT ;  /* 0x7f8000000200780b */ /* 0x000fe40003fc5200 */
[----:B------:R-:W-:Y:S02]  /*aab0*/  FSETP.NE.AND P5, PT, |R3|, +INF , PT ;  /* 0x7f8000000300780b */ /* 0x000fe40003fa5200 */
[----:B------:R-:W-:Y:S02]  /*aac0*/  MOV R208, R61 ;  /* 0x0000003d00d07202 */ /* 0x000fe40000000f00 */
[----:B------:R-:W-:Y:S01]  /*aad0*/  MOV R206, R63 ;  /* 0x0000003f00ce7202 */ /* 0x000fe20000000f00 */
[C---:B------:R-:W-:Y:S01]  /*aae0*/  HMMA.1688.F32.TF32 R32, R36.reuse, R72, RZ ;  /* 0x000000482420723c */ /* 0x040fe200000810ff */
[----:B------:R-:W-:Y:S02]  /*aaf0*/  FSETP.NE.AND P4, PT, |R40|, +INF , PT ;  /* 0x7f8000002800780b */ /* 0x000fe40003f85200 */
[----:B------:R-:W-:Y:S02]  /*ab00*/  FSETP.NE.AND P3, PT, |R41|, +INF , PT ;  /* 0x7f8000002900780b */ /* 0x000fe40003f65200 */
[----:B------:R-:W-:Y:S01]  /*ab10*/  MOV R203, R68 ;  /* 0x0000004400cb7202 */ /* 0x000fe20000000f00 */
[--C-:B------:R-:W-:Y:S01]  /*ab20*/  @P6 IMAD.IADD.U32 R2, R2, 0x1, R79.reuse ;  /* 0x0000000102026824 */ /* 0x100fe200078e004f */
[----:B------:R-:W-:Y:S01]  /*ab30*/  MOV R204, R69 ;  /* 0x0000004500cc7202 */ /* 0x000fe20000000f00 */
[----:B------:R-:W-:Y:S01]  /*ab40*/  HMMA.1688.F32.TF32 R36, R36, R66, RZ ;  /* 0x000000422424723c */ /* 0x000fe200000810ff */
[--C-:B------:R-:W-:Y:S01]  /*ab50*/  @P5 IMAD.IADD.U32 R3, R3, 0x1, R79.reuse ;  /* 0x0000000103035824 */ /* 0x100fe200078e004f */
[----:B------:R-:W-:Y:S02]  /*ab60*/  FSETP.NE.AND P2, PT, |R42|, +INF , PT ;  /* 0x7f8000002a00780b */ /* 0x000fe40003f45200 */
[----:B------:R-:W-:Y:S02]  /*ab70*/  FSETP.NE.AND P1, PT, |R43|, +INF , PT ;  /* 0x7f8000002b00780b */ /* 0x000fe40003f25200 */
[----:B------:R-:W-:Y:S01]  /*ab80*/  MOV R201, R70 ;  /* 0x0000004600c97202 */ /* 0x000fe20000000f00 */
[--C-:B------:R-:W-:Y:S01]  /*ab90*/  @P4 IMAD.IADD.U32 R40, R40, 0x1, R79.reuse ;  /* 0x0000000128284824 */ /* 0x100fe200078e004f */
[C---:B------:R-:W-:Y:S05]  /*aba0*/  HMMA.1688.F32.TF32 R4, R80.reuse, R2, R4 ;  /* 0x000000025004723c */ /* 0x040fea0000081004 */
[--C-:B------:R-:W-:Y:S01]  /*abb0*/  @P3 IMAD.IADD.U32 R41, R41, 0x1, R79.reuse ;  /* 0x0000000129293824 */ /* 0x100fe200078e004f */
[----:B------:R-:W-:Y:S01]  /*abc0*/  FSETP.NE.AND P0, PT, |R44|, +INF , PT ;  /* 0x7f8000002c00780b */ /* 0x000fe20003f05200 */
[--C-:B------:R-:W-:Y:S01]  /*abd0*/  @P2 IMAD.IADD.U32 R42, R42, 0x1, R79.reuse ;  /* 0x000000012a2a2824 */ /* 0x100fe200078e004f */
[----:B------:R-:W-:Y:S01]  /*abe0*/  FSETP.NE.AND P6, PT, |R45|, +INF , PT ;  /* 0x7f8000002d00780b */ /* 0x000fe20003fc5200 */
[--C-:B------:R-:W-:Y:S01]  /*abf0*/  @P1 IMAD.IADD.U32 R43, R43, 0x1, R79.reuse ;  /* 0x000000012b2b1824 */ /* 0x100fe200078e004f */
[----:B------:R-:W-:Y:S02]  /*ac00*/  LOP3.LUT R64, R51, 0xffffe000, RZ, 0xc0, !PT ;  /* 0xffffe00033407812 */ /* 0x000fe400078ec0ff */
[C---:B------:R-:W-:Y:S03]  /*ac10*/  HMMA.1688.F32.TF32 R8, R80.reuse, R40, R8 ;  /* 0x000000285008723c */ /* 0x040fe60000081008 */
[----:B------:R-:W-:Y:S02]  /*ac20*/  LOP3.LUT R55, R50, 0xffffe000, RZ, 0xc0, !PT ;  /* 0xffffe00032377812 */ /* 0x000fe400078ec0ff */
[----:B------:R-:W-:Y:S02]  /*ac30*/  LOP3.LUT R56, R63, 0xffffe000, RZ, 0xc0, !PT ;  /* 0xffffe0003f387812 */ /* 0x000fe400078ec0ff */
[--C-:B------:R-:W-:Y:S01]  /*ac40*/  @P0 IMAD.IADD.U32 R44, R44, 0x1, R79.reuse ;  /* 0x000000012c2c0824 */ /* 0x100fe200078e004f */
[C---:B------:R-:W-:Y:S03]  /*ac50*/  HMMA.1688.F32.TF32 R16, R80.reuse, R42, R16 ;  /* 0x0000002a5010723c */ /* 0x040fe60000081010 */
[----:B------:R-:W-:Y:S01]  /*ac60*/  @P6 IMAD.IADD.U32 R45, R45, 0x1, R79 ;  /* 0x000000012d2d6824 */ /* 0x000fe200078e004f */
[----:B------:R-:W-:Y:S02]  /*ac70*/  LOP3.LUT R57, R68, 0xffffe000, RZ, 0xc0, !PT ;  /* 0xffffe00044397812 */ /* 0x000fe400078ec0ff */
[----:B------:R-:W-:Y:S02]  /*ac80*/  LOP3.LUT R58, R69, 0xffffe000, RZ, 0xc0, !PT ;  /* 0xffffe000453a7812 */ /* 0x000fe400078ec0ff */
[----:B------:R-:W-:Y:S02]  /*ac90*/  LOP3.LUT R59, R70, 0xffffe000, RZ, 0xc0, !PT ;  /* 0xffffe000463b7812 */ /* 0x000fe400078ec0ff */
[-C--:B------:R-:W-:Y:S03]  /*aca0*/  HMMA.1688.F32.TF32 R20, R80, R44.reuse, R20 ;  /* 0x0000002c5014723c */ /* 0x080fe60000081014 */
[----:B------:R-:W-:Y:S05]  /*acb0*/  LOP3.LUT R54, R49, 0xffffe000, RZ, 0xc0, !PT ;  /* 0xffffe00031367812 */ /* 0x000fea00078ec0ff */
[C---:B------:R-:W-:Y:S04]  /*acc0*/  HMMA.1688.F32.TF32 R24, R84.reuse, R44, R24 ;  /* 0x0000002c5418723c */ /* 0x040fe80000081018 */
[----:B------:R-:W-:Y:S02]  /*acd0*/  LOP3.LUT R45, R48, 0xffffe000, RZ, 0xc0, !PT ;  /* 0xffffe000302d7812 */ /* 0x000fe400078ec0ff */
[----:B------:R-:W-:Y:S02]  /*ace0*/  LOP3.LUT R44, R47, 0xffffe000, RZ, 0xc0, !PT ;  /* 0xffffe0002f2c7812 */ /* 0x000fe400078ec0ff */
[C---:B------:R-:W-:Y:S03]  /*acf0*/  HMMA.1688.F32.TF32 R28, R84.reuse, R42, R28 ;  /* 0x0000002a541c723c */ /* 0x040fe6000008101c */
[----:B------:R-:W-:Y:S02]  /*ad00*/  LOP3.LUT R42, R61, 0xffffe000, RZ, 0xc0, !PT ;  /* 0xffffe0003d2a7812 */ /* 0x000fe400078ec0ff */
[----:B------:R-:W-:Y:S03]  /*ad10*/  LOP3.LUT R43, R62, 0xffffe000, RZ, 0xc0, !PT ;  /* 0xffffe0003e2b7812 */ /* 0x000fe600078ec0ff */
[C---:B------:R-:W-:Y:S03]  /*ad20*/  HMMA.1688.F32.TF32 R32, R84.reuse, R40, R32 ;  /* 0x000000285420723c */ /* 0x040fe60000081020 */
[C---:B------:R-:W-:Y:S05]  /*ad30*/  LOP3.LUT R41, R60.reuse, 0xffffe000, RZ, 0xc0, !PT ;  /* 0xffffe0003c297812 */ /* 0x040fea00078ec0ff */
[----:B------:R-:W-:Y:S03]  /*ad40*/  HMMA.1688.F32.TF32 R36, R84, R2, R36 ;  /* 0x000000025424723c */ /* 0x000fe60000081024 */
[----:B------:R-:W-:Y:S01]  /*ad50*/  SHF.L.U32 R2, R197, 0x3, RZ ;  /* 0x00000003c5027819 */ /* 0x000fe200000006ff */
[----:B------:R-:W-:Y:S01]  /*ad60*/  FADD R40, R60, -R41 ;  /* 0x800000293c287221 */ /* 0x000fe20000000000 */
[----:B------:R-:W-:Y:S01]  /*ad70*/  FADD R41, R61, -R42 ;  /* 0x8000002a3d297221 */ /* 0x000fe20000000000 */
[----:B------:R-:W-:Y:S01]  /*ad80*/  FADD R42, R62, -R43 ;  /* 0x8000002b3e2a7221 */ /* 0x000fe20000000000 */
[----:B------:R-:W-:Y:S01]  /*ad90*/  LOP3.LUT P0, RZ, R2, 0x10, RZ, 0xc0, !PT ;  /* 0x0000001002ff7812 */ /* 0x000fe2000780c0ff */
[C---:B------:R-:W-:Y:S05]  /*ada0*/  HMMA.1688.F32.TF32 R4, R80.reuse, R66, R4 ;  /* 0x000000425004723c */ /* 0x040fea0000081004 */
[----:B------:R-:W-:Y:S01]  /*adb0*/  FSETP.NE.AND P6, PT, |R41|, +INF , PT ;  /* 0x7f8000002900780b */ /* 0x000fe20003fc5200 */
[----:B------:R-:W-:Y:S01]  /*adc0*/  FADD R43, R63, -R56 ;  /* 0x800000383f2b7221 */ /* 0x000fe20000000000 */
[----:B------:R-:W-:Y:S01]  /*add0*/  FSETP.NE.AND P5, PT, |R42|, +INF , PT ;  /* 0x7f8000002a00780b */ /* 0x000fe20003fa5200 */
[C---:B------:R-:W-:Y:S03]  /*ade0*/  HMMA.1688.F32.TF32 R8, R80.reuse, R72, R8 ;  /* 0x000000485008723c */ /* 0x040fe60000081008 */
[----:B------:R-:W-:Y:S01]  /*adf0*/  FSETP.NE.AND P4, PT, |R43|, +INF , PT ;  /* 0x7f8000002b00780b */ /* 0x000fe20003f85200 */
[----:B------:R-:W-:Y:S01]  /*ae00*/  @!PT LDS RZ, [RZ] ;  /* 0x00000000fffff984 */ /* 0x000fe20000000800 */
[----:B------:R-:W-:Y:S01]  /*ae10*/  @!PT LDS RZ, [RZ] ;  /* 0x00000000fffff984 */ /* 0x000fe20000000800 */
[----:B------:R-:W-:Y:S01]  /*ae20*/  @!PT LDS RZ, [RZ] ;  /* 0x00000000fffff984 */ /* 0x000fe20000000800 */
[----:B------:R1:W-:Y:S01]  /*ae30*/  LDGSTS.E.BYPASS.LTC128B.128 [R217+0x8a80], desc[UR18][R100.64+0x80], P0 ;  /* 0x08a8008064d97fae */ /* 0x0003e20008181a12 */
[----:B------:R-:W-:Y:S01]  /*ae40*/  FSETP.NE.AND P0, PT, |R40|, +INF , PT ;  /* 0x7f8000002800780b */ /* 0x000fe20003f05200 */
[----:B------:R-:W-:Y:S01]  /*ae50*/  FADD R56, R68, -R57 ;  /* 0x8000003944387221 */ /* 0x000fe20000000000 */
[----:B------:R-:W-:Y:S01]  /*ae60*/  FADD R57, R69, -R58 ;  /* 0x8000003a45397221 */ /* 0x000fe20000000000 */
[C---:B------:R-:W-:Y:S03]  /*ae70*/  HMMA.1688.F32.TF32 R16, R80.reuse, R74, R16 ;  /* 0x0000004a5010723c */ /* 0x040fe60000081010 */
[----:B------:R-:W-:Y:S02]  /*ae80*/  @P6 IMAD.IADD.U32 R41, R41, 0x1, R79 ;  /* 0x0000000129296824 */ /* 0x000fe400078e004f */
[----:B------:R-:W-:Y:S01]  /*ae90*/  FADD R58, R70, -R59 ;  /* 0x8000003b463a7221 */ /* 0x000fe20000000000 */
[--C-:B------:R-:W-:Y:S01]  /*aea0*/  @P5 IMAD.IADD.U32 R42, R42, 0x1, R79.reuse ;  /* 0x000000012a2a5824 */ /* 0x100fe200078e004f */
[----:B------:R-:W-:Y:S01]  /*aeb0*/  FSETP.NE.AND P3, PT, |R56|, +INF , PT ;  /* 0x7f8000003800780b */ /* 0x000fe20003f65200 */
[-C--:B------:R-:W-:Y:S01]  /*aec0*/  HMMA.1688.F32.TF32 R20, R80, R76.reuse, R20 ;  /* 0x0000004c5014723c */ /* 0x080fe20000081014 */
[----:B------:R-:W2:Y:S02]  /*aed0*/  LDS R80, [R0+0x60] ;  /* 0x0000600000507984 */ /* 0x000ea40000000800 */
[--C-:B------:R-:W-:Y:S01]  /*aee0*/  @P0 IMAD.IADD.U32 R40, R40, 0x1, R79.reuse ;  /* 0x0000000128280824 */ /* 0x100fe200078e004f */
[----:B------:R-:W-:Y:S01]  /*aef0*/  FSETP.NE.AND P1, PT, |R58|, +INF , PT ;  /* 0x7f8000003a00780b */ /* 0x000fe20003f25200 */
[----:B------:R-:W2:Y:S01]  /*af00*/  LDS R81, [R0+0x1160] ;  /* 0x0011600000517984 */ /* 0x000ea20000000800 */
[--C-:B------:R-:W-:Y:S01]  /*af10*/  @P4 IMAD.IADD.U32 R43, R43, 0x1, R79.reuse ;  /* 0x000000012b2b4824 */ /* 0x100fe200078e004f */
[----:B------:R-:W-:Y:S01]  /*af20*/  FSETP.NE.AND P2, PT, |R57|, +INF , PT ;  /* 0x7f8000003900780b */ /* 0x000fe20003f45200 */
[C---:B------:R-:W-:Y:S01]  /*af30*/  HMMA.1688.F32.TF32 R24, R84.reuse, R76, R24 ;  /* 0x0000004c5418723c */ /* 0x040fe20000081018 */
[----:B------:R-:W2:Y:S03]  /*af40*/  LDS R82, [R0+0x70] ;  /* 0x0000700000527984 */ /* 0x000ea60000000800 */
[--C-:B------:R-:W-:Y:S01]  /*af50*/  @P3 IMAD.IADD.U32 R56, R56, 0x1, R79.reuse ;  /* 0x0000000138383824 */ /* 0x100fe200078e004f */
[----:B------:R-:W-:Y:S01]  /*af60*/  LDS R83, [R0+0x1170] ;  /* 0x0011700000537984 */ /* 0x000fe20000000800 */
[----:B------:R-:W-:Y:S02]  /*af70*/  LOP3.LUT R2, R71, 0xffffe000, RZ, 0xc0, !PT ;  /* 0xffffe00047027812 */ /* 0x000fe400078ec0ff */
[C---:B------:R-:W-:Y:S01]  /*af80*/  HMMA.1688.F32.TF32 R28, R84.reuse, R74, R28 ;  /* 0x0000004a541c723c */ /* 0x040fe2000008101c */
[----:B------:R-:W2:Y:S02]  /*af90*/  LDS R75, [R94+UR4+0x3800] ;  /* 0x003800045e4b7984 */ /* 0x000ea40008000800 */
[----:B------:R-:W-:Y:S01]  /*afa0*/  LOP3.LUT R74, R53, 0xffffe000, RZ, 0xc0, !PT ;  /* 0xffffe000354a7812 */ /* 0x000fe200078ec0ff */
[--C-:B------:R-:W-:Y:S01]  /*afb0*/  @P2 IMAD.IADD.U32 R57, R57, 0x1, R79.reuse ;  /* 0x0000000139392824 */ /* 0x100fe200078e004f */
[----:B------:R-:W2:Y:S01]  /*afc0*/  LDS R76, [R93+UR4+0x3000] ;  /* 0x003000045d4c7984 */ /* 0x000ea20008000800 */
[----:B------:R-:W-:Y:S02]  /*afd0*/  @P1 IMAD.IADD.U32 R58, R58, 0x1, R79 ;  /* 0x000000013a3a1824 */ /* 0x000fe400078e004f */
[----:B------:R-:W-:Y:S01]  /*afe0*/  FADD R59, R71, -R2 ;  /* 0x80000002473b7221 */ /* 0x000fe20000000000 */
[C---:B------:R-:W-:Y:S01]  /*aff0*/  HMMA.1688.F32.TF32 R32, R84.reuse, R72, R32 ;  /* 0x000000485420723c */ /* 0x040fe20000081020 */
[----:B------:R-:W-:Y:S02]  /*b000*/  LDS R72, [R95+UR4+0x3000] ;  /* 0x003000045f487984 */ /* 0x000fe40008000800 */
[C---:B------:R-:W-:Y:S02]  /*b010*/  LOP3.LUT R3, R46.reuse, 0xffffe000, RZ, 0xc0, !PT ;  /* 0xffffe0002e037812 */ /* 0x040fe400078ec0ff */
[----:B------:R-:W2:Y:S01]  /*b020*/  LDS R73, [R95+UR4+0x3800] ;  /* 0x003800045f497984 */ /* 0x000ea20008000800 */
[----:B------:R-:W-:Y:S02]  /*b030*/  FSETP.NE.AND P0, PT, |R59|, +INF , PT ;  /* 0x7f8000003b00780b */ /* 0x000fe40003f05200 */
[----:B------:R-:W-:Y:S01]  /*b040*/  HMMA.1688.F32.TF32 R36, R84, R66, R36 ;  /* 0x000000425424723c */ /* 0x000fe20000081024 */
[----:B------:R-:W-:Y:S02]  /*b050*/  LDS R84, [R0+0x2260] ;  /* 0x0022600000547984 */ /* 0x000fe40000000800 */
[----:B------:R-:W-:Y:S01]  /*b060*/  FADD R2, R46, -R3 ;  /* 0x800000032e027221 */ /* 0x000fe20000000000 */
[----:B------:R-:W-:Y:S01]  /*b070*/  FADD R3, R47, -R44 ;  /* 0x8000002c2f037221 */ /* 0x000fe20000000000 */
[----:B------:R-:W-:Y:S01]  /*b080*/  LDS R85, [R0+0x3360] ;  /* 0x0033600000557984 */ /* 0x000fe20000000800 */
[----:B------:R-:W-:Y:S01]  /*b090*/  FADD R44, R48, -R45 ;  /* 0x8000002d302c7221 */ /* 0x000fe20000000000 */
[----:B------:R-:W-:-:S01]  /*b0a0*/  FADD R45, R49, -R54 ;  /* 0x80000036312d7221 */ /* 0x000fc20000000000 */
[C---:B------:R-:W-:Y:S01]  /*b0b0*/  HMMA.1688.F32.TF32 R4, R40.reuse, R46, R4 ;  /* 0x0000002e2804723c */ /* 0x040fe20000081004 */
[----:B------:R-:W-:Y:S04]  /*b0c0*/  LDS R86, [R0+0x2270] ;  /* 0x0022700000567984 */ /* 0x000fe80000000800 */
[----:B------:R-:W-:Y:S01]  /*b0d0*/  LDS R87, [R0+0x3370] ;  /* 0x0033700000577984 */ /* 0x000fe20000000800 */
[----:B------:R-:W-:Y:S02]  /*b0e0*/  @P0 IMAD.IADD.U32 R59, R59, 0x1, R79 ;  /* 0x000000013b3b0824 */ /* 0x000fe400078e004f */
[----:B------:R-:W-:Y:S01]  /*b0f0*/  FADD R54, R50, -R55 ;  /* 0x8000003732367221 */ /* 0x000fe20000000000 */
[C---:B------:R-:W-:Y:S01]  /*b100*/  HMMA.1688.F32.TF32 R8, R40.reuse, R48, R8 ;  /* 0x000000302808723c */ /* 0x040fe20000081008 */
[----:B------:R-:W-:Y:S02]  /*b110*/  LDS R66, [R96+UR4+0x3000] ;  /* 0x0030000460427984 */ /* 0x000fe40008000800 */
[----:B------:R-:W-:Y:S01]  /*b120*/  FADD R55, R51, -R64 ;  /* 0x8000004033377221 */ /* 0x000fe20000000000 */
[----:B------:R-:W-:Y:S01]  /*b130*/  FADD R64, R52, -R65 ;  /* 0x8000004134407221 */ /* 0x000fe20000000000 */
[----:B------:R-:W-:Y:S01]  /*b140*/  LDS R67, [R96+UR4+0x3800] ;  /* 0x0038000460437984 */ /* 0x000fe20008000800 */
[----:B------:R-:W-:Y:S01]  /*b150*/  FADD R65, R53, -R74 ;  /* 0x8000004a35417221 */ /* 0x000fe20000000000 */
[----:B------:R-:W-:Y:S01]  /*b160*/  FSETP.NE.AND P6, PT, |R2|, +INF , PT ;  /* 0x7f8000000200780b */ /* 0x000fe20003fc5200 */
[C---:B------:R-:W-:Y:S01]  /*b170*/  HMMA.1688.F32.TF32 R16, R40.reuse, R50, R16 ;  /* 0x000000322810723c */ /* 0x040fe20000081010 */
[----:B------:R-:W2:Y:S02]  /*b180*/  LDS R74, [R94+UR4+0x3000] ;  /* 0x003000045e4a7984 */ /* 0x000ea40008000800 */
[----:B------:R-:W-:Y:S02]  /*b190*/  FSETP.NE.AND P1, PT, |R55|, +INF , PT ;  /* 0x7f8000003700780b */ /* 0x000fe40003f25200 */
[----:B------:R-:W2:Y:S01]  /*b1a0*/  LDS R77, [R93+UR4+0x3800] ;  /* 0x003800045d4d7984 */ /* 0x000ea20008000800 */
[----:B------:R-:W-:Y:S01]  /*b1b0*/  FSETP.NE.AND P0, PT, |R64|, +INF , PT ;  /* 0x7f8000004000780b */ /* 0x000fe20003f05200 */
[----:B------:R-:W-:Y:S01]  /*b1c0*/  UIADD3 UR4, UPT, UPT, UR8, UR4, URZ ;  /* 0x0000000408047290 */ /* 0x000fe2000fffe0ff */
[-C--:B------:R-:W-:Y:S03]  /*b1d0*/  HMMA.1688.F32.TF32 R20, R40, R52.reuse, R20 ;  /* 0x000000342814723c */ /* 0x080fe60000081014 */
[C---:B------:R-:W-:Y:S01]  /*b1e0*/  SHF.L.U32 R40, R197.reuse, 0x1, RZ ;  /* 0x00000001c5287819 */ /* 0x040fe200000006ff */
[--C-:B------:R-:W-:Y:S01]  /*b1f0*/  @P6 IMAD.IADD.U32 R2, R2, 0x1, R79.reuse ;  /* 0x0000000102026824 */ /* 0x100fe200078e004f */
[----:B------:R-:W-:Y:S02]  /*b200*/  SHF.L.U32 R41, R197, 0x2, RZ ;  /* 0x00000002c5297819 */ /* 0x000fe400000006ff */
[----:B------:R-:W-:Y:S01]  /*b210*/  FSETP.NE.AND P6, PT, |R65|, +INF , PT ;  /* 0x7f8000004100780b */ /* 0x000fe20003fc5200 */
[C---:B------:R-:W-:Y:S04]  /*b220*/  HMMA.1688.F32.TF32 R24, R56.reuse, R52, R24 ;  /* 0x000000343818723c */ /* 0x040fe80000081018 */
[--C-:B------:R-:W-:Y:S01]  /*b230*/  @P1 IMAD.IADD.U32 R55, R55, 0x1, R79.reuse ;  /* 0x0000000137371824 */ /* 0x100fe200078e004f */
[----:B------:R-:W-:Y:S01]  /*b240*/  LOP3.LUT P1, RZ, R41, 0x10, RZ, 0xc0, !PT ;  /* 0x0000001029ff7812 */ /* 0x000fe2000782c0ff */
[--C-:B------:R-:W-:Y:S01]  /*b250*/  @P0 IMAD.IADD.U32 R64, R64, 0x1, R79.reuse ;  /* 0x0000000140400824 */ /* 0x100fe200078e004f */
[----:B------:R-:W-:Y:S01]  /*b260*/  LOP3.LUT P0, RZ, R40, 0x10, RZ, 0xc0, !PT ;  /* 0x0000001028ff7812 */ /* 0x000fe2000780c0ff */
[C---:B------:R-:W-:Y:S03]  /*b270*/  HMMA.1688.F32.TF32 R28, R56.reuse, R50, R28 ;  /* 0x00000032381c723c */ /* 0x040fe6000008101c */
[----:B------:R-:W-:Y:S01]  /*b280*/  FSETP.NE.AND P5, PT, |R3|, +INF , PT ;  /* 0x7f8000000300780b */ /* 0x000fe20003fa5200 */
[--C-:B------:R-:W-:Y:S01]  /*b290*/  @P6 IMAD.IADD.U32 R65, R65, 0x1, R79.reuse ;  /* 0x0000000141416824 */ /* 0x100fe200078e004f */
[----:B------:R-:W-:Y:S02]  /*b2a0*/  FSETP.NE.AND P2, PT, |R54|, +INF , PT ;  /* 0x7f8000003600780b */ /* 0x000fe40003f45200 */
[----:B------:R-:W-:Y:S01]  /*b2b0*/  FSETP.NE.AND P4, PT, |R44|, +INF , PT ;  /* 0x7f8000002c00780b */ /* 0x000fe20003f85200 */
[C---:B------:R-:W-:Y:S02]  /*b2c0*/  HMMA.1688.F32.TF32 R32, R56.reuse, R48, R32 ;  /* 0x000000303820723c */ /* 0x040fe40000081020 */
[----:B------:R-:W-:Y:S01]  /*b2d0*/  @!PT LDS RZ, [RZ] ;  /* 0x00000000fffff984 */ /* 0x000fe20000000800 */
[----:B------:R-:W-:Y:S01]  /*b2e0*/  @!PT LDS RZ, [RZ] ;  /* 0x00000000fffff984 */ /* 0x000fe20000000800 */
[----:B------:R-:W-:Y:S01]  /*b2f0*/  @!PT LDS RZ, [RZ] ;  /* 0x00000000fffff984 */ /* 0x000fe20000000800 */
[----:B------:R1:W-:Y:S01]  /*b300*/  LDGSTS.E.BYPASS.LTC128B.128 [R217+0x8b00], desc[UR20][R100.64+0x100], P1 ;  /* 0x08b0010064d97fae */ /* 0x0003e20008981a14 */
[----:B------:R-:W-:Y:S02]  /*b310*/  FSETP.NE.AND P3, PT, |R45|, +INF , PT ;  /* 0x7f8000002d00780b */ /* 0x000fe40003f65200 */
[----:B------:R-:W-:Y:S03]  /*b320*/  PLOP3.LUT P1, PT, PT, PT, UP3, 0x80, 0x8 ;  /* 0x000000000008781c */ /* 0x000fe60003f2f038 */
[----:B------:R-:W-:Y:S02]  /*b330*/  HMMA.1688.F32.TF32 R36, R56, R46, R36 ;  /* 0x0000002e3824723c */ /* 0x000fe40000081024 */
[----:B------:R1:W-:Y:S01]  /*b340*/  LDGSTS.E.BYPASS.LTC128B.128 [R217+0x8b80], desc[UR18][R100.64+0x180], P0 ;  /* 0x08b8018064d97fae */ /* 0x0003e20008181a12 */
[--C-:B------:R-:W-:Y:S01]  /*b350*/  @P5 IMAD.IADD.U32 R3, R3, 0x1, R79.reuse ;  /* 0x0000000103035824 */ /* 0x100fe200078e004f */
[----:B------:R-:W-:Y:S01]  /*b360*/  PLOP3.LUT P0, PT, PT, PT, UP0, 0x80, 0x8 ;  /* 0x000000000008781c */ /* 0x000fe20003f0f008 */
[--C-:B------:R-:W-:Y:S01]  /*b370*/  @P2 IMAD.IADD.U32 R54, R54, 0x1, R79.reuse ;  /* 0x0000000136362824 */ /* 0x100fe200078e004f */
[----:B--2---:R-:W-:Y:S01]  /*b380*/  LOP3.LUT R41, R80, 0xffffe000, RZ, 0xc0, !PT ;  /* 0xffffe00050297812 */ /* 0x004fe200078ec0ff */
[--C-:B------:R-:W-:Y:S01]  /*b390*/  @P4 IMAD.IADD.U32 R44, R44, 0x1, R79.reuse ;  /* 0x000000012c2c4824 */ /* 0x100fe200078e004f */
[----:B------:R-:W-:Y:S01]  /*b3a0*/  LOP3.LUT R42, R81, 0xffffe000, RZ, 0xc0, !PT ;  /* 0xffffe000512a7812 */ /* 0x000fe200078ec0ff */
[----:B------:R-:W-:Y:S01]  /*b3b0*/  @P3 IMAD.IADD.U32 R45, R45, 0x1, R79 ;  /* 0x000000012d2d3824 */ /* 0x000fe200078e004f */
[C---:B------:R-:W-:Y:S01]  /*b3c0*/  HMMA.1688.F32.TF32 R4, R60.reuse, R2, R4 ;  /* 0x000000023c04723c */ /* 0x040fe20000081004 */
[----:B------:R-:W0:Y:S01]  /*b3d0*/  LDGDEPBAR ;  /* 0x00000000000079af */ /* 0x000e220000000000 */
[----:B------:R-:W-:Y:S02]  /*b3e0*/  UISETP.NE.AND UP0, UPT, UR13, 0x2, UPT ;  /* 0x000000020d00788c */ /* 0x000fe4000bf05270 */
[----:B------:R-:W-:Y:S01]  /*b3f0*/  UIADD3 UR13, UPT, UPT, UR13, 0x1, URZ ;  /* 0x000000010d0d7890 */ /* 0x000fe2000fffe0ff */
[----:B------:R-:W-:Y:S01]  /*b400*/  FADD R40, R80, -R41 ;  /* 0x8000002950287221 */ /* 0x000fe20000000000 */
[C---:B------:R-:W-:Y:S01]  /*b410*/  LOP3.LUT R43, R82.reuse, 0xffffe000, RZ, 0xc0, !PT ;  /* 0xffffe000522b7812 */ /* 0x040fe200078ec0ff */
[----:B------:R-:W-:Y:S01]  /*b420*/  FADD R41, R81, -R42 ;  /* 0x8000002a51297221 */ /* 0x000fe20000000000 */
[C---:B------:R-:W-:Y:S01]  /*b430*/  HMMA.1688.F32.TF32 R8, R60.reuse, R44, R8 ;  /* 0x0000002c3c08723c */ /* 0x040fe20000081008 */
[----:B------:R-:W-:Y:S02]  /*b440*/  USEL UR13, UR13, URZ, UP0 ;  /* 0x000000ff0d0d7287 */ /* 0x000fe40008000000 */
[----:B------:R-:W-:Y:S01]  /*b450*/  FADD R42, R82, -R43 ;  /* 0x8000002b522a7221 */ /* 0x000fe20000000000 */
[----:B------:R-:W-:Y:S01]  /*b460*/  FSETP.NE.AND P6, PT, |R40|, +INF , PT ;  /* 0x7f8000002800780b */ /* 0x000fe20003fc5200 */
[----:B------:R-:W-:Y:S01]  /*b470*/  @UP0 UIADD3 UR12, UPT, UPT, UR15, 0x4000, URZ ;  /* 0x000040000f0c0890 */ /* 0x000fe2000fffe0ff */
[----:B------:R-:W-:Y:S01]  /*b480*/  FSETP.NE.AND P5, PT, |R41|, +INF , PT ;  /* 0x7f8000002900780b */ /* 0x000fe20003fa5200 */
[----:B------:R-:W-:Y:S01]  /*b490*/  UISETP.GT.AND UP0, UPT, UR14, -0x1, UPT ;  /* 0xffffffff0e00788c */ /* 0x000fe2000bf04270 */
[C---:B------:R-:W-:Y:S03]  /*b4a0*/  HMMA.1688.F32.TF32 R16, R60.reuse, R54, R16 ;  /* 0x000000363c10723c */ /* 0x040fe60000081010 */
[----:B------:R-:W-:Y:S01]  /*b4b0*/  FSETP.NE.AND P4, PT, |R42|, +INF , PT ;  /* 0x7f8000002a00780b */ /* 0x000fe20003f85200 */
[----:B------:R-:W-:Y:S01]  /*b4c0*/  UMOV UR15, UR12 ;  /* 0x0000000c000f7c82 */ /* 0x000fe20008000000 */
[----:B------:R-:W-:Y:S02]  /*b4d0*/  SEL R197, R12, R197, !P1 ;  /* 0x000000c50cc57207 */ /* 0x000fe40004800000 */
[----:B------:R-:W-:Y:S01]  /*b4e0*/  LOP3.LUT R56, R75, 0xffffe000, RZ, 0xc0, !PT ;  /* 0xffffe0004b387812 */ /* 0x000fe200078ec0ff */
[-C--:B------:R-:W-:Y:S01]  /*b4f0*/  HMMA.1688.F32.TF32 R20, R60, R64.reuse, R20 ;  /* 0x000000403c14723c */ /* 0x080fe20000081014 */
[----:B------:R-:W-:Y:S04]  /*b500*/  DEPBAR.LE SB0, 0x1 ;  /* 0x000080400000791a */ /* 0x000fe80000000000 */
[----:B------:R-:W-:Y:S01]  /*b510*/  BAR.SYNC.DEFER_BLOCKING 0x0 ;  /* 0x0000000000007b1d */ /* 0x000fe20000010000 */
[--C-:B------:R-:W-:Y:S01]  /*b520*/  @P6 IMAD.IADD.U32 R40, R40, 0x1, R78.reuse ;  /* 0x0000000128286824 */ /* 0x100fe200078e004e */
[----:B------:R-:W-:Y:S01]  /*b530*/  LOP3.LUT R57, R76, 0xffffe000, RZ, 0xc0, !PT ;  /* 0xffffe0004c397812 */ /* 0x000fe200078ec0ff */
[C---:B------:R-:W-:Y:S05]  /*b540*/  HMMA.1688.F32.TF32 R24, R68.reuse, R64, R24 ;  /* 0x000000404418723c */ /* 0x040fea0000081018 */
[--C-:B------:R-:W-:Y:S02]  /*b550*/  @P5 IMAD.IADD.U32 R41, R41, 0x1, R78.reuse ;  /* 0x0000000129295824 */ /* 0x100fe400078e004e */
[----:B------:R-:W-:Y:S01]  /*b560*/  @P4 IMAD.IADD.U32 R42, R42, 0x1, R78 ;  /* 0x000000012a2a4824 */ /* 0x000fe200078e004e */
[C---:B------:R-:W-:Y:S03]  /*b570*/  HMMA.1688.F32.TF32 R28, R68.reuse, R54, R28 ;  /* 0x00000036441c723c */ /* 0x040fe6000008101c */
[----:B------:R-:W-:Y:S02]  /*b580*/  LOP3.LUT R54, R73, 0xffffe000, RZ, 0xc0, !PT ;  /* 0xffffe00049367812 */ /* 0x000fe400078ec0ff */
[----:B------:R-:W-:Y:S03]  /*b590*/  LOP3.LUT R55, R74, 0xffffe000, RZ, 0xc0, !PT ;  /* 0xffffe0004a377812 */ /* 0x000fe600078ec0ff */
[C---:B------:R-:W-:Y:S03]  /*b5a0*/  HMMA.1688.F32.TF32 R32, R68.reuse, R44, R32 ;  /* 0x0000002c4420723c */ /* 0x040fe60000081020 */
[----:B------:R-:W-:Y:S01]  /*b5b0*/  LOP3.LUT R44, R67, 0xffffe000, RZ, 0xc0, !PT ;  /* 0xffffe000432c7812 */ /* 0x000fe200078ec0ff */
[----:B------:R-:W-:Y:S01]  /*b5c0*/  @P0 LDS R213, [R200+UR8] ;  /* 0x00000008c8d50984 */ /* 0x000fe20008000800 */
[----:B------:R-:W-:Y:S03]  /*b5d0*/  LOP3.LUT R45, R72, 0xffffe000, RZ, 0xc0, !PT ;  /* 0xffffe000482d7812 */ /* 0x000fe600078ec0ff */
[----:B------:R-:W-:Y:S01]  /*b5e0*/  HMMA.1688.F32.TF32 R36, R68, R2, R36 ;  /* 0x000000024424723c */ /* 0x000fe20000081024 */
[----:B------:R-:W-:Y:S02]  /*b5f0*/  @P0 LDS R214, [R200+UR8+0x800] ;  /* 0x00080008c8d60984 */ /* 0x000fe40008000800 */
[----:B------:R-:W-:Y:S02]  /*b600*/  LOP3.LUT R2, R87, 0xffffe000, RZ, 0xc0, !PT ;  /* 0xffffe00057027812 */ /* 0x000fe400078ec0ff */
[----:B------:R-:W-:Y:S01]  /*b610*/  @P0 LDS R211, [R199+UR8] ;  /* 0x00000008c7d30984 */ /* 0x000fe20008000800 */
[----:B------:R-:W-:Y:S02]  /*b620*/  LOP3.LUT R3, R66, 0xffffe000, RZ, 0xc0, !PT ;  /* 0xffffe00042037812 */ /* 0x000fe400078ec0ff */
[C---:B------:R-:W-:Y:S01]  /*b630*/  HMMA.1688.F32.TF32 R4, R60.reuse, R46, R4 ;  /* 0x0000002e3c04723c */ /* 0x040fe20000081004 */
[----:B------:R-:W-:Y:S04]  /*b640*/  @P0 LDS R212, [R199+UR8+0x800] ;  /* 0x00080008c7d40984 */ /* 0x000fe80008000800 */
[----:B-1----:R-:W1:Y:S03]  /*b650*/  @P0 LDS R209, [R198+UR8] ;  /* 0x00000008c6d10984 */ /* 0x002e660008000800 */
[C---:B------:R-:W-:Y:S01]  /*b660*/  HMMA.1688.F32.TF32 R8, R60.reuse, R48, R8 ;  /* 0x000000303c08723c */ /* 0x040fe20000081008 */
[----:B------:R-:W1:Y:S04]  /*b670*/  @P0 LDS R210, [R198+UR8+0x800] ;  /* 0x00080008c6d20984 */ /* 0x000e680008000800 */
[----:B------:R-:W-:Y:S03]  /*b680*/  @P0 LDS R207, [R0+0x80] ;  /* 0x0000800000cf0984 */ /* 0x000fe60000000800 */
[C---:B------:R-:W-:Y:S01]  /*b690*/  HMMA.1688.F32.TF32 R16, R60.reuse, R50, R16 ;  /* 0x000000323c10723c */ /* 0x040fe20000081010 */
[----:B------:R-:W-:Y:S04]  /*b6a0*/  @P0 LDS R208, [R0+0x1180] ;  /* 0x0011800000d00984 */ /* 0x000fe80000000800 */
[----:B------:R-:W1:Y:S03]  /*b6b0*/  @P0 LDS R205, [R0+0x90] ;  /* 0x0000900000cd0984 */ /* 0x000e660000000800 */
[-C--:B------:R-:W-:Y:S01]  /*b6c0*/  HMMA.1688.F32.TF32 R20, R60, R52.reuse, R20 ;  /* 0x000000343c14723c */ /* 0x080fe20000081014 */
[----:B------:R-:W1:Y:S04]  /*b6d0*/  @P0 LDS R206, [R0+0x1190] ;  /* 0x0011900000ce0984 */ /* 0x000e680000000800 */
[----:B------:R-:W1:Y:S03]  /*b6e0*/  @P0 LDS R203, [R0+0x2280] ;  /* 0x0022800000cb0984 */ /* 0x000e660000000800 */
[C---:B------:R-:W-:Y:S01]  /*b6f0*/  HMMA.1688.F32.TF32 R24, R68.reuse, R52, R24 ;  /* 0x000000344418723c */ /* 0x040fe20000081018 */
[----:B------:R-:W-:Y:S04]  /*b700*/  @P0 LDS R52, [R196+UR8] ;  /* 0x00000008c4340984 */ /* 0x000fe80008000800 */
[----:B------:R-:W-:Y:S01]  /*b710*/  @P0 LDS R53, [R196+UR8+0x800] ;  /* 0x00080008c4350984 */ /* 0x000fe20008000800 */
[----:B------:R-:W-:Y:S02]  /*b720*/  UIADD3 UR8, UPT, UPT, UR14, -0x1, URZ ;  /* 0xffffffff0e087890 */ /* 0x000fe4000fffe0ff */
[C---:B------:R-:W-:Y:S01]  /*b730*/  HMMA.1688.F32.TF32 R28, R68.reuse, R50, R28 ;  /* 0x00000032441c723c */ /* 0x040fe2000008101c */
[----:B------:R-:W1:Y:S02]  /*b740*/  @P0 LDS R204, [R0+0x3380] ;  /* 0x0033800000cc0984 */ /* 0x000e640000000800 */
[----:B------:R-:W-:Y:S02]  /*b750*/  LOP3.LUT R50, R85, 0xffffe000, RZ, 0xc0, !PT ;  /* 0xffffe00055327812 */ /* 0x000fe400078ec0ff */
[----:B------:R-:W1:Y:S01]  /*b760*/  @P0 LDS R201, [R0+0x2290] ;  /* 0x0022900000c90984 */ /* 0x000e620000000800 */
[----:B------:R-:W-:Y:S01]  /*b770*/  LOP3.LUT R51, R86, 0xffffe000, RZ, 0xc0, !PT ;  /* 0xffffe00056337812 */ /* 0x000fe200078ec0ff */
[----:B------:R-:W-:Y:S01]  /*b780*/  UMOV UR14, UR8 ;  /* 0x00000008000e7c82 */ /* 0x000fe20008000000 */
[C---:B------:R-:W-:Y:S01]  /*b790*/  HMMA.1688.F32.TF32 R32, R68.reuse, R48, R32 ;  /* 0x000000304420723c */ /* 0x040fe20000081020 */
[----:B------:R2:W1:Y:S01]  /*b7a0*/  @P0 LDS R202, [R0+0x3390] ;  /* 0x0033900000ca0984 */ /* 0x0004620000000800 */
[----:B------:R-:W-:Y:S02]  /*b7b0*/  PLOP3.LUT P0, PT, PT, PT, UP2, 0x80, 0x8 ;  /* 0x000000000008781c */ /* 0x000fe40003f0f028 */
[C---:B------:R-:W-:Y:S02]  /*b7c0*/  LOP3.LUT R48, R83.reuse, 0xffffe000, RZ, 0xc0, !PT ;  /* 0xffffe00053307812 */ /* 0x040fe400078ec0ff */
[C---:B------:R-:W-:Y:S02]  /*b7d0*/  LOP3.LUT R49, R84.reuse, 0xffffe000, RZ, 0xc0, !PT ;  /* 0xffffe00054317812 */ /* 0x040fe400078ec0ff */
[----:B------:R-:W-:Y:S03]  /*b7e0*/  HMMA.1688.F32.TF32 R36, R68, R46, R36 ;  /* 0x0000002e4424723c */ /* 0x000fe60000081024 */
[----:B------:R-:W-:Y:S01]  /*b7f0*/  FADD R43, R83, -R48 ;  /* 0x80000030532b7221 */ /* 0x000fe20000000000 */
[----:B------:R-:W-:Y:S01]  /*b800*/  FADD R48, R84, -R49 ;  /* 0x8000003154307221 */ /* 0x000fe20000000000 */
[----:B------:R-:W-:Y:S01]  /*b810*/  FADD R49, R85, -R50 ;  /* 0x8000003255317221 */ /* 0x000fe20000000000 */
[----:B------:R-:W-:Y:S01]  /*b820*/  FADD R50, R86, -R51 ;  /* 0x8000003356327221 */ /* 0x000fe20000000000 */
[----:B------:R-:W-:Y:S01]  /*b830*/  FADD R51, R87, -R2 ;  /* 0x8000000257337221 */ /* 0x000fe20000000000 */
[----:B------:R-:W-:Y:S01]  /*b840*/  FSETP.NE.AND P3, PT, |R43|, +INF , PT ;  /* 0x7f8000002b00780b */ /* 0x000fe20003f65200 */
[----:B------:R-:W-:Y:S01]  /*b850*/  FADD R2, R66, -R3 ;  /* 0x8000000342027221 */ /* 0x000fe20000000000 */
[----:B------:R-:W-:Y:S01]  /*b860*/  SEL R197, R197, RZ, P0 ;  /* 0x000000ffc5c57207 */ /* 0x000fe20000000000 */
[----:B------:R-:W-:Y:S01]  /*b870*/  FADD R3, R67, -R44 ;  /* 0x8000002c43037221 */ /* 0x000fe20000000000 */
[----:B------:R-:W-:Y:S01]  /*b880*/  FSETP.NE.AND P2, PT, |R48|, +INF , PT ;  /* 0x7f8000003000780b */ /* 0x000fe20003f45200 */
        /* <DEDUP_REMOVED lines=8> */
[--C-:B------:R-:W-:Y:S01]  /*b910*/  @P3 IMAD.IADD.U32 R43, R43, 0x1, R78.reuse ;  /* 0x000000012b2b3824 */ /* 0x100fe200078e004e */
[----:B------:R-:W-:Y:S01]  /*b920*/  FSETP.NE.AND P4, PT, |R3|, +INF , PT ;  /* 0x7f8000000300780b */ /* 0x000fe20003f85200 */
[----:B------:R-:W-:Y:S01]  /*b930*/  FADD R56, R76, -R57 ;  /* 0x800000394c387221 */ /* 0x000fe20000000000 */
[----:B------:R-:W-:Y:S01]  /*b940*/  FSETP.NE.AND P3, PT, |R44|, +INF , PT ;  /* 0x7f8000002c00780b */ /* 0x000fe20003f65200 */
[--C-:B------:R-:W-:Y:S01]  /*b950*/  @P2 IMAD.IADD.U32 R48, R48, 0x1, R78.reuse ;  /* 0x0000000130302824 */ /* 0x100fe200078e004e */
[----:B------:R-:W-:Y:S01]  /*b960*/  FSETP.NE.AND P2, PT, |R45|, +INF , PT ;  /* 0x7f8000002d00780b */ /* 0x000fe20003f45200 */
[----:B------:R-:W-:-:S01]  /*b970*/  @P1 IMAD.IADD.U32 R49, R49, 0x1, R78 ;  /* 0x0000000131311824 */ /* 0x000fc200078e004e */
[C---:B------:R-:W-:Y:S05]  /*b980*/  HMMA.1688.F32.TF32 R4, R40.reuse, R66, R4 ;  /* 0x000000422804723c */ /* 0x040fea0000081004 */
[--C-:B------:R-:W-:Y:S01]  /*b990*/  @P0 IMAD.IADD.U32 R50, R50, 0x1, R78.reuse ;  /* 0x0000000132320824 */ /* 0x100fe200078e004e */
[----:B--2---:R-:W-:Y:S01]  /*b9a0*/  LOP3.LUT R0, R77, 0xffffe000, RZ, 0xc0, !PT ;  /* 0xffffe0004d007812 */ /* 0x004fe200078ec0ff */
[--C-:B------:R-:W-:Y:S01]  /*b9b0*/  @P6 IMAD.IADD.U32 R51, R51, 0x1, R78.reuse ;  /* 0x0000000133336824 */ /* 0x100fe200078e004e */
[C---:B------:R-:W-:Y:S03]  /*b9c0*/  HMMA.1688.F32.TF32 R8, R40.reuse, R72, R8 ;  /* 0x000000482808723c */ /* 0x040fe60000081008 */
[--C-:B------:R-:W-:Y:S01]  /*b9d0*/  @P5 IMAD.IADD.U32 R2, R2, 0x1, R78.reuse ;  /* 0x0000000102025824 */ /* 0x100fe200078e004e */
[----:B------:R-:W-:Y:S01]  /*b9e0*/  FSETP.NE.AND P1, PT, |R54|, +INF , PT ;  /* 0x7f8000003600780b */ /* 0x000fe20003f25200 */
[----:B------:R-:W-:Y:S01]  /*b9f0*/  @P4 IMAD.IADD.U32 R3, R3, 0x1, R78 ;  /* 0x0000000103034824 */ /* 0x000fe200078e004e */
[----:B------:R-:W-:Y:S01]  /*ba00*/  FSETP.NE.AND P0, PT, |R55|, +INF , PT ;  /* 0x7f8000003700780b */ /* 0x000fe20003f05200 */
[----:B------:R-:W-:Y:S01]  /*ba10*/  FADD R57, R77, -R0 ;  /* 0x800000004d397221 */ /* 0x000fe20000000000 */
[C---:B------:R-:W-:Y:S03]  /*ba20*/  HMMA.1688.F32.TF32 R16, R40.reuse, R74, R16 ;  /* 0x0000004a2810723c */ /* 0x040fe60000081010 */
[--C-:B------:R-:W-:Y:S01]  /*ba30*/  @P3 IMAD.IADD.U32 R44, R44, 0x1, R78.reuse ;  /* 0x000000012c2c3824 */ /* 0x100fe200078e004e */
[----:B------:R-:W-:Y:S01]  /*ba40*/  FSETP.NE.AND P6, PT, |R56|, +INF , PT ;  /* 0x7f8000003800780b */ /* 0x000fe20003fc5200 */
[--C-:B------:R-:W-:Y:S01]  /*ba50*/  @P2 IMAD.IADD.U32 R45, R45, 0x1, R78.reuse ;  /* 0x000000012d2d2824 */ /* 0x100fe200078e004e */
[----:B------:R-:W-:Y:S02]  /*ba60*/  FSETP.NE.AND P5, PT, |R57|, +INF , PT ;  /* 0x7f8000003900780b */ /* 0x000fe40003fa5200 */
[-C--:B------:R-:W-:Y:S03]  /*ba70*/  HMMA.1688.F32.TF32 R20, R40, R76.reuse, R20 ;  /* 0x0000004c2814723c */ /* 0x080fe60000081014 */
[--C-:B------:R-:W-:Y:S01]  /*ba80*/  @P1 IMAD.IADD.U32 R54, R54, 0x1, R78.reuse ;  /* 0x0000000136361824 */ /* 0x100fe200078e004e */
[----:B-1----:R-:W-:Y:S01]  /*ba90*/  LOP3.LUT R46, R209, 0xffffe000, RZ, 0xc0, !PT ;  /* 0xffffe000d12e7812 */ /* 0x002fe200078ec0ff */
[--C-:B------:R-:W-:Y:S01]  /*baa0*/  @P0 IMAD.IADD.U32 R55, R55, 0x1, R78.reuse ;  /* 0x0000000137370824 */ /* 0x100fe200078e004e */
[----:B------:R-:W-:Y:S02]  /*bab0*/  LOP3.LUT R47, R210, 0xffffe000, RZ, 0xc0, !PT ;  /* 0xffffe000d22f7812 */ /* 0x000fe400078ec0ff */
[C---:B------:R-:W-:Y:S04]  /*bac0*/  HMMA.1688.F32.TF32 R24, R48.reuse, R76, R24 ;  /* 0x0000004c3018723c */ /* 0x040fe80000081018 */
[--C-:B------:R-:W-:Y:S02]  /*bad0*/  @P6 IMAD.IADD.U32 R56, R56, 0x1, R78.reuse ;  /* 0x0000000138386824 */ /* 0x100fe400078e004e */
[----:B------:R-:W-:Y:S01]  /*bae0*/  FADD R62, -R46, R209 ;  /* 0x000000d12e3e7221 */ /* 0x000fe20000000100 */
[----:B------:R-:W-:Y:S02]  /*baf0*/  @P5 IMAD.IADD.U32 R57, R57, 0x1, R78 ;  /* 0x0000000139395824 */ /* 0x000fe400078e004e */
[----:B------:R-:W-:Y:S01]  /*bb00*/  FADD R63, -R47, R210 ;  /* 0x000000d22f3f7221 */ /* 0x000fe20000000100 */
[C---:B------:R-:W-:Y:S03]  /*bb10*/  HMMA.1688.F32.TF32 R28, R48.reuse, R74, R28 ;  /* 0x0000004a301c723c */ /* 0x040fe6000008101c */
[----:B------:R-:W-:Y:S02]  /*bb20*/  FSETP.NE.AND P4, PT, |R62|, +INF , PT ;  /* 0x7f8000003e00780b */ /* 0x000fe40003f85200 */
[----:B------:R-:W-:Y:S02]  /*bb30*/  FSETP.NE.AND P3, PT, |R63|, +INF , PT ;  /* 0x7f8000003f00780b */ /* 0x000fe40003f65200 */
[----:B------:R-:W-:Y:S01]  /*bb40*/  LOP3.LUT R58, R205, 0xffffe000, RZ, 0xc0, !PT ;  /* 0xffffe000cd3a7812 */ /* 0x000fe200078ec0ff */
[C---:B------:R-:W-:Y:S03]  /*bb50*/  HMMA.1688.F32.TF32 R32, R48.reuse, R72, R32 ;  /* 0x000000483020723c */ /* 0x040fe60000081020 */
[----:B------:R-:W-:Y:S01]  /*bb60*/  LOP3.LUT R59, R206, 0xffffe000, RZ, 0xc0, !PT ;  /* 0xffffe000ce3b7812 */ /* 0x000fe200078ec0ff */
[----:B------:R-:W-:Y:S01]  /*bb70*/  FADD R42, -R58, R205 ;  /* 0x000000cd3a2a7221 */ /* 0x000fe20000000100 */
[----:B------:R-:W-:Y:S02]  /*bb80*/  LOP3.LUT R68, R203, 0xffffe000, RZ, 0xc0, !PT ;  /* 0xffffe000cb447812 */ /* 0x000fe400078ec0ff */
[----:B------:R-:W-:Y:S01]  /*bb90*/  LOP3.LUT R69, R204, 0xffffe000, RZ, 0xc0, !PT ;  /* 0xffffe000cc457812 */ /* 0x000fe200078ec0ff */
[----:B------:R-:W-:Y:S03]  /*bba0*/  HMMA.1688.F32.TF32 R36, R48, R66, R36 ;  /* 0x000000423024723c */ /* 0x000fe60000081024 */
[----:B------:R-:W-:Y:S01]  /*bbb0*/  LOP3.LUT R48, R52, 0xffffe000, RZ, 0xc0, !PT ;  /* 0xffffe00034307812 */ /* 0x000fe200078ec0ff */
[----:B------:R-:W-:Y:S01]  /*bbc0*/  FADD R43, -R59, R206 ;  /* 0x000000ce3b2b7221 */ /* 0x000fe20000000100 */
[----:B------:R-:W-:Y:S01]  /*bbd0*/  LOP3.LUT R49, R53, 0xffffe000, RZ, 0xc0, !PT ;  /* 0xffffe00035317812 */ /* 0x000fe200078ec0ff */
[----:B------:R-:W-:Y:S01]  /*bbe0*/  @P4 IMAD.IADD.U32 R62, R62, 0x1, R78 ;  /* 0x000000013e3e4824 */ /* 0x000fe200078e004e */
[----:B------:R-:W-:Y:S01]  /*bbf0*/  LOP3.LUT R70, R201, 0xffffe000, RZ, 0xc0, !PT ;  /* 0xffffe000c9467812 */ /* 0x000fe200078ec0ff */
[C---:B------:R-:W-:Y:S05]  /*bc00*/  HMMA.1688.F32.TF32 R4, R80.reuse, R2, R4 ;  /* 0x000000025004723c */ /* 0x040fea0000081004 */
[----:B------:R-:W-:Y:S01]  /*bc10*/  FADD R64, -R48, R52 ;  /* 0x0000003430407221 */ /* 0x000fe20000000100 */
[----:B------:R-:W-:Y:S01]  /*bc20*/  FADD R65, -R49, R53 ;  /* 0x0000003531417221 */ /* 0x000fe20000000100 */
[----:B------:R-:W-:Y:S01]  /*bc30*/  LOP3.LUT R71, R202, 0xffffe000, RZ, 0xc0, !PT ;  /* 0xffffe000ca477812 */ /* 0x000fe200078ec0ff */
[C---:B------:R-:W-:Y:S03]  /*bc40*/  HMMA.1688.F32.TF32 R8, R80.reuse, R44, R8 ;  /* 0x0000002c5008723c */ /* 0x040fe60000081008 */
[----:B------:R-:W-:Y:S01]  /*bc50*/  FSETP.NE.AND P2, PT, |R64|, +INF , PT ;  /* 0x7f8000004000780b */ /* 0x000fe20003f45200 */
[----:B------:R-:W-:Y:S01]  /*bc60*/  FADD R52, -R68, R203 ;  /* 0x000000cb44347221 */ /* 0x000fe20000000100 */
[----:B------:R-:W-:Y:S01]  /*bc70*/  FADD R53, -R69, R204 ;  /* 0x000000cc45357221 */ /* 0x000fe20000000100 */
[--C-:B------:R-:W-:Y:S01]  /*bc80*/  @P3 IMAD.IADD.U32 R63, R63, 0x1, R78.reuse ;  /* 0x000000013f3f3824 */ /* 0x100fe200078e004e */
[----:B------:R-:W-:Y:S01]  /*bc90*/  FSETP.NE.AND P4, PT, |R43|, +INF , PT ;  /* 0x7f8000002b00780b */ /* 0x000fe20003f85200 */
[C---:B------:R-:W-:Y:S03]  /*bca0*/  HMMA.1688.F32.TF32 R16, R80.reuse, R54, R16 ;  /* 0x000000365010723c */ /* 0x040fe60000081010 */
[----:B------:R-:W-:Y:S02]  /*bcb0*/  FSETP.NE.AND P3, PT, |R52|, +INF , PT ;  /* 0x7f8000003400780b */ /* 0x000fe40003f65200 */
[----:B------:R-:W-:Y:S03]  /*bcc0*/  MOV R0, R215 ;  /* 0x000000d700007202 */ /* 0x000fe60000000f00 */
[-C--:B------:R-:W-:Y:S03]  /*bcd0*/  HMMA.1688.F32.TF32 R20, R80, R56.reuse, R20 ;  /* 0x000000385014723c */ /* 0x080fe60000081014 */
[--C-:B------:R-:W-:Y:S01]  /*bce0*/  @P2 IMAD.IADD.U32 R64, R64, 0x1, R78.reuse ;  /* 0x0000000140402824 */ /* 0x100fe200078e004e */
[----:B------:R-:W-:Y:S01]  /*bcf0*/  FSETP.NE.AND P2, PT, |R53|, +INF , PT ;  /* 0x7f8000003500780b */ /* 0x000fe20003f45200 */
[--C-:B------:R-:W-:Y:S03]  /*bd00*/  @P4 IMAD.IADD.U32 R43, R43, 0x1, R78.reuse ;  /* 0x000000012b2b4824 */ /* 0x100fe600078e004e */
[C---:B------:R-:W-:Y:S04]  /*bd10*/  HMMA.1688.F32.TF32 R24, R84.reuse, R56, R24 ;  /* 0x000000385418723c */ /* 0x040fe80000081018 */
[----:B------:R-:W-:Y:S01]  /*bd20*/  LOP3.LUT R56, R207, 0xffffe000, RZ, 0xc0, !PT ;  /* 0xffffe000cf387812 */ /* 0x000fe200078ec0ff */
[----:B------:R-:W-:Y:S01]  /*bd30*/  @P3 IMAD.IADD.U32 R52, R52, 0x1, R78 ;  /* 0x0000000134343824 */ /* 0x000fe200078e004e */
[----:B------:R-:W-:Y:S02]  /*bd40*/  LOP3.LUT R57, R208, 0xffffe000, RZ, 0xc0, !PT ;  /* 0xffffe000d0397812 */ /* 0x000fe400078ec0ff */
[C---:B------:R-:W-:Y:S03]  /*bd50*/  HMMA.1688.F32.TF32 R28, R84.reuse, R54, R28 ;  /* 0x00000036541c723c */ /* 0x040fe6000008101c */
[----:B------:R-:W-:Y:S01]  /*bd60*/  FADD R40, -R56, R207 ;  /* 0x000000cf38287221 */ /* 0x000fe20000000100 */
[----:B------:R-:W-:Y:S01]  /*bd70*/  FADD R41, -R57, R208 ;  /* 0x000000d039297221 */ /* 0x000fe20000000100 */
[----:B------:R-:W-:Y:S01]  /*bd80*/  FADD R54, -R70, R201 ;  /* 0x000000c946367221 */ /* 0x000fe20000000100 */
[----:B------:R-:W-:Y:S01]  /*bd90*/  FADD R55, -R71, R202 ;  /* 0x000000ca47377221 */ /* 0x000fe20000000100 */
[----:B------:R-:W-:Y:S01]  /*bda0*/  @P2 IMAD.IADD.U32 R53, R53, 0x1, R78 ;  /* 0x0000000135352824 */ /* 0x000fe200078e004e */
[C---:B------:R-:W-:Y:S03]  /*bdb0*/  HMMA.1688.F32.TF32 R32, R84.reuse, R44, R32 ;  /* 0x0000002c5420723c */ /* 0x040fe60000081020 */
[----:B------:R-:W-:Y:S02]  /*bdc0*/  LOP3.LUT R44, R211, 0xffffe000, RZ, 0xc0, !PT ;  /* 0xffffe000d32c7812 */ /* 0x000fe400078ec0ff */
[----:B------:R-:W-:Y:S03]  /*bdd0*/  LOP3.LUT R45, R212, 0xffffe000, RZ, 0xc0, !PT ;  /* 0xffffe000d42d7812 */ /* 0x000fe600078ec0ff */
[----:B------:R-:W-:Y:S03]  /*bde0*/  HMMA.1688.F32.TF32 R36, R84, R2, R36 ;  /* 0x000000025424723c */ /* 0x000fe60000081024 */
[----:B------:R-:W-:Y:S01]  /*bdf0*/  LOP3.LUT R2, R213, 0xffffe000, RZ, 0xc0, !PT ;  /* 0xffffe000d5027812 */ /* 0x000fe200078ec0ff */
[----:B------:R-:W-:Y:S01]  /*be00*/  FADD R60, -R44, R211 ;  /* 0x000000d32c3c7221 */ /* 0x000fe20000000100 */
[----:B------:R-:W-:Y:S01]  /*be10*/  LOP3.LUT R3, R214, 0xffffe000, RZ, 0xc0, !PT ;  /* 0xffffe000d6037812 */ /* 0x000fe200078ec0ff */
[----:B------:R-:W-:Y:S02]  /*be20*/  FADD R61, -R45, R212 ;  /* 0x000000d42d3d7221 */ /* 0x000fe40000000100 */
[----:B------:R-:W-:Y:S05]  /*be30*/  HMMA.1688.F32.TF32 R4, R80, R66, R4 ;  /* 0x000000425004723c */ /* 0x000fea0000081004 */
[----:B------:R-:W-:Y:S01]  /*be40*/  FADD R50, -R2, R213 ;  /* 0x000000d502327221 */ /* 0x000fe20000000100 */
[----:B------:R-:W-:Y:S01]  /*be50*/  FADD R51, -R3, R214 ;  /* 0x000000d603337221 */ /* 0x000fe20000000100 */
[----:B------:R-:W-:-:S01]  /*be60*/  FSETP.NE.AND P6, PT, |R60|, +INF , PT ;  /* 0x7f8000003c00780b */ /* 0x000fc20003fc5200 */
[C---:B------:R-:W-:Y:S05]  /*be70*/  HMMA.1688.F32.TF32 R8, R80.reuse, R72, R8 ;  /* 0x000000485008723c */ /* 0x040fea0000081008 */
[----:B------:R-:W-:Y:S02]  /*be80*/  FSETP.NE.AND P1, PT, |R50|, +INF , PT ;  /* 0x7f8000003200780b */ /* 0x000fe40003f25200 */
[----:B------:R-:W-:Y:S01]  /*be90*/  FSETP.NE.AND P0, PT, |R51|, +INF , PT ;  /* 0x7f8000003300780b */ /* 0x000fe20003f05200 */
[C---:B------:R-:W-:Y:S03]  /*bea0*/  HMMA.1688.F32.TF32 R16, R80.reuse, R74, R16 ;  /* 0x0000004a5010723c */ /* 0x040fe60000081010 */
[----:B------:R-:W-:Y:S01]  /*beb0*/  FSETP.NE.AND P5, PT, |R61|, +INF , PT ;  /* 0x7f8000003d00780b */ /* 0x000fe20003fa5200 */
[--C-:B------:R-:W-:Y:S01]  /*bec0*/  @P6 IMAD.IADD.U32 R60, R60, 0x1, R78.reuse ;  /* 0x000000013c3c6824 */ /* 0x100fe200078e004e */
[----:B------:R-:W-:Y:S03]  /*bed0*/  FSETP.NE.AND P6, PT, |R41|, +INF , PT ;  /* 0x7f8000002900780b */ /* 0x000fe60003fc5200 */
[-C--:B------:R-:W-:Y:S03]  /*bee0*/  HMMA.1688.F32.TF32 R20, R80, R76.reuse, R20 ;  /* 0x0000004c5014723c */ /* 0x080fe60000081014 */
[--C-:B------:R-:W-:Y:S01]  /*bef0*/  @P1 IMAD.IADD.U32 R50, R50, 0x1, R78.reuse ;  /* 0x0000000132321824 */ /* 0x100fe200078e004e */
[----:B------:R-:W-:Y:S01]  /*bf00*/  FSETP.NE.AND P1, PT, |R65|, +INF , PT ;  /* 0x7f8000004100780b */ /* 0x000fe20003f25200 */
[--C-:B------:R-:W-:Y:S01]  /*bf10*/  @P0 IMAD.IADD.U32 R51, R51, 0x1, R78.reuse ;  /* 0x0000000133330824 */ /* 0x100fe200078e004e */
[----:B------:R-:W-:Y:S02]  /*bf20*/  FSETP.NE.AND P0, PT, |R40|, +INF , PT ;  /* 0x7f8000002800780b */ /* 0x000fe40003f05200 */
[C---:B------:R-:W-:Y:S04]  /*bf30*/  HMMA.1688.F32.TF32 R24, R84.reuse, R76, R24 ;  /* 0x0000004c5418723c */ /* 0x040fe80000081018 */
[--C-:B------:R-:W-:Y:S01]  /*bf40*/  @P5 IMAD.IADD.U32 R61, R61, 0x1, R78.reuse ;  /* 0x000000013d3d5824 */ /* 0x100fe200078e004e */
[----:B------:R-:W-:Y:S01]  /*bf50*/  FSETP.NE.AND P5, PT, |R42|, +INF , PT ;  /* 0x7f8000002a00780b */ /* 0x000fe20003fa5200 */
[--C-:B------:R-:W-:Y:S02]  /*bf60*/  @P6 IMAD.IADD.U32 R41, R41, 0x1, R78.reuse ;  /* 0x0000000129296824 */ /* 0x100fe400078e004e */
[C---:B------:R-:W-:Y:S03]  /*bf70*/  HMMA.1688.F32.TF32 R28, R84.reuse, R74, R28 ;  /* 0x0000004a541c723c */ /* 0x040fe6000008101c */
[--C-:B------:R-:W-:Y:S01]  /*bf80*/  @P1 IMAD.IADD.U32 R65, R65, 0x1, R78.reuse ;  /* 0x0000000141411824 */ /* 0x100fe200078e004e */
[----:B------:R-:W-:Y:S01]  /*bf90*/  FSETP.NE.AND P1, PT, |R54|, +INF , PT ;  /* 0x7f8000003600780b */ /* 0x000fe20003f25200 */
[--C-:B------:R-:W-:Y:S01]  /*bfa0*/  @P0 IMAD.IADD.U32 R40, R40, 0x1, R78.reuse ;  /* 0x0000000128280824 */ /* 0x100fe200078e004e */
[C---:B------:R-:W-:Y:S02]  /*bfb0*/  FSETP.NE.AND P0, PT, |R55|.reuse, +INF , PT ;  /* 0x7f8000003700780b */ /* 0x040fe40003f05200 */
[C---:B------:R-:W-:Y:S03]  /*bfc0*/  HMMA.1688.F32.TF32 R32, R84.reuse, R72, R32 ;  /* 0x000000485420723c */ /* 0x040fe60000081020 */
[--C-:B------:R-:W-:Y:S05]  /*bfd0*/  @P5 IMAD.IADD.U32 R42, R42, 0x1, R78.reuse ;  /* 0x000000012a2a5824 */ /* 0x100fea00078e004e */
[----:B------:R-:W-:Y:S03]  /*bfe0*/  HMMA.1688.F32.TF32 R36, R84, R66, R36 ;  /* 0x000000425424723c */ /* 0x000fe60000081024 */
[--C-:B------:R-:W-:Y:S02]  /*bff0*/  @P1 IMAD.IADD.U32 R54, R54, 0x1, R78.reuse ;  /* 0x0000000136361824 */ /* 0x100fe400078e004e */
[----:B------:R-:W-:Y:S03]  /*c000*/  @P0 IMAD.IADD.U32 R55, R55, 0x1, R78 ;  /* 0x0000000137370824 */ /* 0x000fe600078e004e */
[----:B------:R-:W-:Y:S05]  /*c010*/  BRA.U UP0, `(.L_x_33) ;  /* 0xffffffdd00d47547 */ /* 0x000fea000b83ffff */
[----:B------:R-:W-:-:S06]  /*c020*/  @!UPT UIADD3 URZ, UPT, UPT, URZ, URZ, URZ ;  /* 0x000000fffffff290 */ /* 0x000fcc000fffe0ff */
        /* <DEDUP_REMOVED lines=32> */
.L_x_32:
[----:B------:R-:W1:Y:S01]  /*c230*/  LDC R0, c[0x0][0x410] ;  /* 0x00010400ff007b82 */ /* 0x000e620000000800 */
[----:B------:R-:W-:Y:S01]  /*c240*/  SHF.R.U32.HI R5, RZ, 0x2, R13 ;  /* 0x00000002ff057819 */ /* 0x000fe2000001160d */
[----:B------:R-:W-:Y:S01]  /*c250*/  USHF.L.U32 UR4, UR47, 0x1, URZ ;  /* 0x000000012f047899 */ /* 0x000fe200080006ff */
[----:B------:R-:W-:Y:S01]  /*c260*/  ISETP.NE.AND P1, PT, R154, R147, PT ;  /* 0x000000939a00720c */ /* 0x000fe20003f25270 */
[----:B------:R-:W-:Y:S01]  /*c270*/  IMAD.SHL.U32 R198, R102, 0x4, RZ ;  /* 0x0000000466c67824 */ /* 0x000fe200078e00ff */
[----:B------:R-:W-:Y:S01]  /*c280*/  LOP3.LUT R12, R114, 0x7c0, R5, 0xf8, !PT ;  /* 0x000007c0720c7812 */ /* 0x000fe200078ef805 */
[----:B------:R-:W-:Y:S01]  /*c290*/  ULOP3.LUT UR4, UR4, 0x6, URZ, 0xc0, !UPT ;  /* 0x0000000604047892 */ /* 0x000fe2000f8ec0ff */
[----:B------:R-:W-:Y:S01]  /*c2a0*/  IMAD.MOV.U32 R8, RZ, RZ, R120 ;  /* 0x000000ffff087224 */ /* 0x000fe200078e0078 */
[----:B------:R-:W-:Y:S01]  /*c2b0*/  ISETP.NE.U32.AND P6, PT, R120, RZ, PT ;  /* 0x000000ff7800720c */ /* 0x000fe20003fc5070 */
[----:B------:R-:W-:Y:S01]  /*c2c0*/  IMAD.MOV.U32 R9, RZ, RZ, R119 ;  /* 0x000000ffff097224 */ /* 0x000fe200078e0077 */
[----:B------:R-:W-:Y:S01]  /*c2d0*/  LOP3.LUT R12, R12, 0x20, R5, 0xf8, !PT ;  /* 0x000000200c0c7812 */ /* 0x000fe200078ef805 */
[----:B------:R-:W-:Y:S01]  /*c2e0*/  ULOP3.LUT UR8, UR5, 0x3, URZ, 0xc0, !UPT ;  /* 0x0000000305087892 */ /* 0x000fe2000f8ec0ff */
[----:B------:R-:W-:-:S02]  /*c2f0*/  LOP3.LUT R198, R198, 0x3c, RZ, 0xc0, !PT ;  /* 0x0000003cc6c67812 */ /* 0x000fc400078ec0ff */
[----:B------:R-:W-:Y:S01]  /*c300*/  LOP3.LUT R12, R12, UR4, RZ, 0xfc, !PT ;  /* 0x000000040c0c7c12 */ /* 0x000fe2000f8efcff */
[----:B------:R-:W-:Y:S01]  /*c310*/  BAR.SYNC.DEFER_BLOCKING 0x0 ;  /* 0x0000000000007b1d */ /* 0x000fe20000010000 */
[----:B------:R-:W-:Y:S02]  /*c320*/  ISETP.NE.AND.EX P6, PT, R119, RZ, PT, P6 ;  /* 0x000000ff7700720c */ /* 0x000fe40003fc5360 */
[C---:B------:R-:W-:Y:S02]  /*c330*/  LOP3.LUT R7, R198.reuse, 0x40, RZ, 0xfc, !PT ;  /* 0x00000040c6077812 */ /* 0x040fe400078efcff */
[----:B------:R-:W-:Y:S02]  /*c340*/  SHF.R.U32.HI R27, RZ, 0x2, R115 ;  /* 0x00000002ff1b7819 */ /* 0x000fe40000011673 */
[----:B------:R-:W-:Y:S01]  /*c350*/  SHF.R.U32.HI R24, RZ, 0x7, R13 ;  /* 0x00000007ff187819 */ /* 0x000fe2000001160d */
[-C--:B-1----:R-:W-:Y:S01]  /*c360*/  IMAD R15, R111, R0.reuse, RZ ;  /* 0x000000006f0f7224 */ /* 0x082fe200078e02ff */
[-C--:B------:R-:W-:Y:S01]  /*c370*/  ISETP.LT.AND P5, PT, R7, R0.reuse, P6 ;  /* 0x000000000700720c */ /* 0x080fe200037a1270 */
[----:B------:R-:W-:Y:S01]  /*c380*/  IMAD R27, R27, -0x44, R108 ;  /* 0xffffffbc1b1b7824 */ /* 0x000fe200078e026c */
[----:B------:R-:W-:Y:S01]  /*c390*/  ISETP.LT.AND P6, PT, R198, R0, P6 ;  /* 0x00000000c600720c */ /* 0x000fe200037c1270 */
[----:B------:R-:W-:Y:S01]  /*c3a0*/  IMAD.WIDE.U32 R10, R15, R12, RZ ;  /* 0x0000000c0f0a7225 */ /* 0x000fe200078e00ff */
[----:B------:R-:W-:-:S02]  /*c3b0*/  SHF.R.S32.HI R5, RZ, 0x1f, R15 ;  /* 0x0000001fff057819 */ /* 0x000fc4000001140f */
[----:B------:R-:W-:Y:S02]  /*c3c0*/  LOP3.LUT R24, R24, 0x1, RZ, 0xc0, !PT ;  /* 0x0000000118187812 */ /* 0x000fe400078ec0ff */
[----:B------:R-:W-:Y:S01]  /*c3d0*/  LEA R66, P0, R10, R110, 0x2 ;  /* 0x0000006e0a427211 */ /* 0x000fe200078010ff */
[----:B------:R-:W-:Y:S02]  /*c3e0*/  IMAD R4, R5, R12, RZ ;  /* 0x0000000c05047224 */ /* 0x000fe400078e02ff */
[----:B------:R-:W-:Y:S02]  /*c3f0*/  IMAD R5, R15, R152, RZ ;  /* 0x000000980f057224 */ /* 0x000fe400078e02ff */
[----:B------:R-:W-:Y:S02]  /*c400*/  IMAD.IADD R4, R11, 0x1, R4 ;  /* 0x000000010b047824 */ /* 0x000fe400078e0204 */
[----:B------:R-:W-:-:S03]  /*c410*/  IMAD.WIDE R8, R5, 0x4, R8 ;  /* 0x0000000405087825 */ /* 0x000fc600078e0208 */
[----:B------:R-:W-:Y:S02]  /*c420*/  LEA.HI.X R4, R10, RZ, R4, 0x2, P0 ;  /* 0x000000ff0a047211 */ /* 0x000fe400000f1404 */
[----:B------:R-:W-:-:S05]  /*c430*/  IADD3 R66, P0, PT, R8, R66, RZ ;  /* 0x0000004208427210 */ /* 0x000fca0007f1e0ff */
[----:B------:R-:W-:Y:S01]  /*c440*/  IMAD.X R67, R9, 0x1, R4, P0 ;  /* 0x0000000109437824 */ /* 0x000fe200000e0604 */
[----:B------:R-:W-:Y:S07]  /*c450*/  @P1 BRA `(.L_x_34) ;  /* 0x00000004004c1947 */ /* 0x000fee0003800000 */
[----:B------:R-:W-:Y:S01]  /*c460*/  ULEA UR10, UR6, UR9, 0x1 ;  /* 0x00000009060a7291 */ /* 0x000fe2000f8e08ff */
[----:B------:R-:W-:Y:S01]  /*c470*/  SHF.R.U32.HI R5, RZ, 0x4, R13 ;  /* 0x00000004ff057819 */ /* 0x000fe2000001160d */
[----:B------:R-:W-:Y:S01]  /*c480*/  USHF.L.U32 UR11, UR8, 0x4, URZ ;  /* 0x00000004080b7899 */ /* 0x000fe200080006ff */
[----:B------:R-:W-:Y:S01]  /*c490*/  VIADD R26, R12, 0x8 ;  /* 0x000000080c1a7836 */ /* 0x000fe20000000000 */
[----:B------:R-:W-:Y:S01]  /*c4a0*/  USHF.L.U32 UR10, UR10, 0x3, URZ ;  /* 0x000000030a0a7899 */ /* 0x000fe200080006ff */
[----:B------:R-:W-:Y:S01]  /*c4b0*/  LOP3.LUT R5, R114, 0x1f0, R5, 0xf8, !PT ;  /* 0x000001f072057812 */ /* 0x000fe200078ef805 */
[----:B------:R-:W-:Y:S01]  /*c4c0*/  IMAD.WIDE R28, R15, 0x20, R66 ;  /* 0x000000200f1c7825 */ /* 0x000fe200078e0242 */
[CC--:B------:R-:W-:Y:S01]  /*c4d0*/  ISETP.LT.AND P3, PT, R12.reuse, R153.reuse, P6 ;  /* 0x000000990c00720c */ /* 0x0c0fe20003761270 */
[----:B------:R-:W-:Y:S01]  /*c4e0*/  UIMAD UR10, UR10, 0x44, UR11 ;  /* 0x000000440a0a78a4 */ /* 0x000fe2000f8e020b */
[-C--:B------:R-:W-:Y:S01]  /*c4f0*/  ISETP.LT.AND P2, PT, R12, R153.reuse, P5 ;  /* 0x000000990c00720c */ /* 0x080fe20002f41270 */
[----:B------:R-:W-:Y:S01]  /*c500*/  IMAD R5, R24, 0x8, R5 ;  /* 0x0000000818057824 */ /* 0x000fe200078e0205 */
[-C--:B------:R-:W-:Y:S01]  /*c510*/  ISETP.LT.AND P1, PT, R26, R153.reuse, P6 ;  /* 0x000000991a00720c */ /* 0x080fe20003721270 */
[----:B------:R-:W-:Y:S01]  /*c520*/  VIADD R176, R14, 0x8a00 ;  /* 0x00008a000eb07836 */ /* 0x000fe20000000000 */
[----:B------:R-:W-:Y:S01]  /*c530*/  ISETP.LT.AND P0, PT, R26, R153, P5 ;  /* 0x000000991a00720c */ /* 0x000fe20002f01270 */
[----:B------:R-:W-:Y:S01]  /*c540*/  VIADD R27, R27, UR10 ;  /* 0x0000000a1b1b7c36 */ /* 0x000fe20008000000 */
[----:B------:R-:W-:Y:S05]  /*c550*/  WARPSYNC.ALL ;  /* 0x0000000000007948 */ /* 0x000fea0003800000 */
[----:B------:R-:W-:Y:S01]  /*c560*/  BAR.SYNC.DEFER_BLOCKING 0x0 ;  /* 0x0000000000007b1d */ /* 0x000fe20000010000 */
[----:B------:R-:W-:Y:S01]  /*c570*/  IMAD R25, R27, 0x8, R14 ;  /* 0x000000081b197824 */ /* 0x000fe200078e020e */
[C---:B------:R-:W-:Y:S01]  /*c580*/  @P3 R2UR UR16, R142.reuse ;  /* 0x000000008e1032ca */ /* 0x040fe200000e0000 */
[----:B------:R-:W-:Y:S01]  /*c590*/  VIADD R5, R5, UR4 ;  /* 0x0000000405057c36 */ /* 0x000fe20008000000 */
[----:B------:R-:W-:Y:S01]  /*c5a0*/  @P3 R2UR UR17, R143 ;  /* 0x000000008f1132ca */ /* 0x000fe200000e0000 */
[----:B------:R-:W-:Y:S01]  /*c5b0*/  IMAD R27, R27, 0x8, R176 ;  /* 0x000000081b1b7824 */ /* 0x000fe200078e02b0 */
[----:B------:R-:W-:Y:S01]  /*c5c0*/  @P2 R2UR UR14, R142 ;  /* 0x000000008e0e22ca */ /* 0x000fe200000e0000 */
[----:B------:R-:W-:Y:S01]  /*c5d0*/  IMAD R5, R5, 0x220, R110 ;  /* 0x0000022005057824 */ /* 0x000fe200078e026e */
[----:B------:R-:W-:-:S02]  /*c5e0*/  @P2 R2UR UR15, R143 ;  /* 0x000000008f0f22ca */ /* 0x000fc400000e0000 */
[----:B------:R-:W-:Y:S01]  /*c5f0*/  @P1 R2UR UR12, R142 ;  /* 0x000000008e0c12ca */ /* 0x000fe200000e0000 */
[----:B------:R-:W-:Y:S01]  /*c600*/  IMAD.IADD R24, R14, 0x1, R5 ;  /* 0x000000010e187824 */ /* 0x000fe200078e0205 */
[C---:B------:R-:W-:Y:S01]  /*c610*/  @P1 R2UR UR13, R143.reuse ;  /* 0x000000008f0d12ca */ /* 0x040fe200000e0000 */
[----:B------:R-:W-:Y:S01]  /*c620*/  VIADD R14, R12, 0x10 ;  /* 0x000000100c0e7836 */ /* 0x000fe20000000000 */
[----:B------:R-:W-:Y:S01]  /*c630*/  @P0 R2UR UR10, R142 ;  /* 0x000000008e0a02ca */ /* 0x000fe200000e0000 */
[----:B------:R-:W-:Y:S01]  /*c640*/  VIADD R12, R12, 0x18 ;  /* 0x000000180c0c7836 */ /* 0x000fe20000000000 */
[----:B------:R-:W-:Y:S01]  /*c650*/  @P0 R2UR UR11, R143 ;  /* 0x000000008f0b02ca */ /* 0x000fe200000e0000 */
[----:B------:R-:W-:Y:S04]  /*c660*/  STS.64 [R25+0x8a00], R50 ;  /* 0x008a003219007388 */ /* 0x000fe80000000a00 */
[----:B------:R-:W-:Y:S04]  /*c670*/  STS.64 [R25+0x8a20], R56 ;  /* 0x008a203819007388 */ /* 0x000fe80000000a00 */
[----:B------:R-:W-:Y:S04]  /*c680*/  STS.64 [R25+0x8a40], R32 ;  /* 0x008a402019007388 */ /* 0x000fe80000000a00 */
[----:B------:R-:W-:Y:S04]  /*c690*/  STS.64 [R25+0x8a60], R34 ;  /* 0x008a602219007388 */ /* 0x000fe80000000a00 */
[----:B------:R-:W-:Y:S04]  /*c6a0*/  STS.64 [R25+0xac00], R44 ;  /* 0x00ac002c19007388 */ /* 0x000fe80000000a00 */
[----:B------:R-:W-:Y:S04]  /*c6b0*/  STS.64 [R25+0xac20], R52 ;  /* 0x00ac203419007388 */ /* 0x000fe80000000a00 */
[----:B------:R-:W-:Y:S04]  /*c6c0*/  STS.64 [R25+0xac40], R58 ;  /* 0x00ac403a19007388 */ /* 0x000fe80000000a00 */
[----:B------:R-:W-:Y:S01]  /*c6d0*/  STS.64 [R25+0xac60], R60 ;  /* 0x00ac603c19007388 */ /* 0x000fe20000000a00 */
[----:B------:R-:W-:Y:S06]  /*c6e0*/  BAR.SYNC.DEFER_BLOCKING 0x0 ;  /* 0x0000000000007b1d */ /* 0x000fec0000010000 */
[----:B------:R-:W1:Y:S04]  /*c6f0*/  LDS.128 R20, [R24+0x8a00] ;  /* 0x008a000018147984 */ /* 0x000e680000000c00 */
[----:B------:R-:W2:Y:S04]  /*c700*/  LDS.128 R16, [R24+0x8b00] ;  /* 0x008b000018107984 */ /* 0x000ea80000000c00 */
[----:B------:R-:W3:Y:S04]  /*c710*/  LDS.128 R8, [R24+0xac00] ;  /* 0x00ac000018087984 */ /* 0x000ee80000000c00 */
[----:B------:R-:W4:Y:S04]  /*c720*/  LDS.128 R4, [R24+0xad00] ;  /* 0x00ad000018047984 */ /* 0x000f280000000c00 */
[----:B-1----:R-:W-:Y:S04]  /*c730*/  @P3 STG.E.128 desc[UR16][R66.64], R20 ;  /* 0x0000001442003986 */ /* 0x002fe8000c101d10 */
[----:B--2---:R-:W-:Y:S04]  /*c740*/  @P2 STG.E.128 desc[UR14][R66.64+0x100], R16 ;  /* 0x0001001042002986 */ /* 0x004fe8000c101d0e */
[----:B---3--:R-:W-:Y:S01]  /*c750*/  @P1 STG.E.128 desc[UR12][R28.64], R8 ;  /* 0x000000081c001986 */ /* 0x008fe2000c101d0c */
[----:B------:R-:W-:-:S02]  /*c760*/  ISETP.LT.AND P1, PT, R14, R153, P6 ;  /* 0x000000990e00720c */ /* 0x000fc40003721270 */
[-C--:B------:R-:W-:Y:S01]  /*c770*/  ISETP.LT.AND P6, PT, R12, R153.reuse, P6 ;  /* 0x000000990c00720c */ /* 0x080fe200037c1270 */
[----:B----4-:R1:W-:Y:S01]  /*c780*/  @P0 STG.E.128 desc[UR10][R28.64+0x100], R4 ;  /* 0x000100041c000986 */ /* 0x0103e2000c101d0a */
[----:B------:R-:W-:Y:S01]  /*c790*/  BAR.SYNC.DEFER_BLOCKING 0x0 ;  /* 0x0000000000007b1d */ /* 0x000fe20000010000 */
[-C--:B------:R-:W-:Y:S02]  /*c7a0*/  ISETP.LT.AND P0, PT, R14, R153.reuse, P5 ;  /* 0x000000990e00720c */ /* 0x080fe40002f01270 */
[----:B------:R-:W-:-:S06]  /*c7b0*/  ISETP.LT.AND P5, PT, R12, R153, P5 ;  /* 0x000000990c00720c */ /* 0x000fcc0002fa1270 */
[C---:B------:R-:W-:Y:S02]  /*c7c0*/  @P1 R2UR UR14, R142.reuse ;  /* 0x000000008e0e12ca */ /* 0x040fe400000e0000 */
[C---:B------:R-:W-:Y:S02]  /*c7d0*/  @P1 R2UR UR15, R143.reuse ;  /* 0x000000008f0f12ca */ /* 0x040fe400000e0000 */
[C---:B------:R-:W-:Y:S02]  /*c7e0*/  @P6 R2UR UR10, R142.reuse ;  /* 0x000000008e0a62ca */ /* 0x040fe400000e0000 */
[C---:B------:R-:W-:Y:S02]  /*c7f0*/  @P6 R2UR UR11, R143.reuse ;  /* 0x000000008f0b62ca */ /* 0x040fe400000e0000 */
[----:B------:R-:W-:Y:S02]  /*c800*/  @P0 R2UR UR12, R142 ;  /* 0x000000008e0c02ca */ /* 0x000fe400000e0000 */
[----:B------:R-:W-:Y:S01]  /*c810*/  @P0 R2UR UR13, R143 ;  /* 0x000000008f0d02ca */ /* 0x000fe200000e0000 */
[----:B------:R-:W-:Y:S04]  /*c820*/  STS.64 [R27], R36 ;  /* 0x000000241b007388 */ /* 0x000fe80000000a00 */
[----:B------:R-:W-:Y:S01]  /*c830*/  STS.64 [R27+0x20], R40 ;  /* 0x000020281b007388 */ /* 0x000fe20000000a00 */
[----:B-1----:R-:W-:-:S03]  /*c840*/  IMAD.WIDE R28, R15, 0x20, R28 ;  /* 0x000000200f1c7825 */ /* 0x002fc600078e021c */
[----:B------:R-:W-:Y:S04]  /*c850*/  STS.64 [R27+0x40], R46 ;  /* 0x0000402e1b007388 */ /* 0x000fe80000000a00 */
[----:B------:R-:W-:Y:S04]  /*c860*/  STS.64 [R27+0x60], R54 ;  /* 0x000060361b007388 */ /* 0x000fe80000000a00 */
[----:B------:R1:W-:Y:S04]  /*c870*/  STS.64 [R27+0x2200], R2 ;  /* 0x002200021b007388 */ /* 0x0003e80000000a00 */
[----:B------:R-:W-:Y:S04]  /*c880*/  STS.64 [R27+0x2220], R38 ;  /* 0x002220261b007388 */ /* 0x000fe80000000a00 */
[----:B------:R-:W-:Y:S04]  /*c890*/  STS.64 [R27+0x2240], R42 ;  /* 0x0022402a1b007388 */ /* 0x000fe80000000a00 */
[----:B------:R-:W-:Y:S01]  /*c8a0*/  STS.64 [R27+0x2260], R48 ;  /* 0x002260301b007388 */ /* 0x000fe20000000a00 */
[----:B------:R-:W-:Y:S01]  /*c8b0*/  BAR.SYNC.DEFER_BLOCKING 0x0 ;  /* 0x0000000000007b1d */ /* 0x000fe20000010000 */
[----:B-1----:R-:W-:-:S05]  /*c8c0*/  IMAD.WIDE R2, R15, 0x20, R28 ;  /* 0x000000200f027825 */ /* 0x002fca00078e021c */
[----:B------:R-:W1:Y:S04]  /*c8d0*/  LDS.128 R16, [R24+0x8a00] ;  /* 0x008a000018107984 */ /* 0x000e680000000c00 */
[----:B------:R-:W2:Y:S04]  /*c8e0*/  LDS.128 R8, [R24+0x8b00] ;  /* 0x008b000018087984 */ /* 0x000ea80000000c00 */
[----:B------:R-:W3:Y:S04]  /*c8f0*/  LDS.128 R4, [R24+0xac00] ;  /* 0x00ac000018047984 */ /* 0x000ee80000000c00 */
[----:B-1----:R4:W-:Y:S04]  /*c900*/  @P1 STG.E.128 desc[UR14][R28.64], R16 ;  /* 0x000000101c001986 */ /* 0x0029e8000c101d0e */
[----:B--2---:R4:W-:Y:S04]  /*c910*/  @P0 STG.E.128 desc[UR12][R28.64+0x100], R8 ;  /* 0x000100081c000986 */ /* 0x0049e8000c101d0c */
[----:B---3--:R4:W-:Y:S01]  /*c920*/  @P6 STG.E.128 desc[UR10][R2.64], R4 ;  /* 0x0000000402006986 */ /* 0x0089e2000c101d0a */
[----:B------:R-:W-:Y:S05]  /*c930*/  @!P5 BRA `(.L_x_35) ;  /* 0x000000080060d947 */ /* 0x000fea0003800000 */
[----:B----4-:R-:W1:Y:S01]  /*c940*/  LDS.128 R4, [R24+0xad00] ;  /* 0x00ad000018047984 */ /* 0x010e620000000c00 */
[----:B------:R-:W-:Y:S02]  /*c950*/  R2UR UR10, R142 ;  /* 0x000000008e0a72ca */ /* 0x000fe400000e0000 */
[----:B------:R-:W-:-:S13]  /*c960*/  R2UR UR11, R143 ;  /* 0x000000008f0b72ca */ /* 0x000fda00000e0000 */
[----:B-1----:R2:W-:Y:S01]  /*c970*/  STG.E.128 desc[UR10][R2.64+0x100], R4 ;  /* 0x0001000402007986 */ /* 0x0025e2000c101d0a */
[----:B------:R-:W-:Y:S05]  /*c980*/  BRA `(.L_x_35) ;  /* 0x00000008004c7947 */ /* 0x000fea0003800000 */
.L_x_34:
[CC--:B------:R-:W-:Y:S02]  /*c990*/  ISETP.LT.AND P1, PT, R12.reuse, R153.reuse, P6 ;  /* 0x000000990c00720c */ /* 0x0c0fe40003721270 */
[----:B------:R-:W-:Y:S02]  /*c9a0*/  CS2R R20, SRZ ;  /* 0x0000000000147805 */ /* 0x000fe4000001ff00 */
[----:B------:R-:W-:Y:S02]  /*c9b0*/  ISETP.LT.AND P0, PT, R12, R153, P5 ;  /* 0x000000990c00720c */ /* 0x000fe40002f01270 */
[----:B------:R-:W-:-:S07]  /*c9c0*/  CS2R R22, SRZ ;  /* 0x0000000000167805 */ /* 0x000fce000001ff00 */
[----:B------:R-:W-:Y:S02]  /*c9d0*/  @P1 R2UR UR10, R142 ;  /* 0x000000008e0a12ca */ /* 0x000fe400000e0000 */
[----:B------:R-:W-:Y:S02]  /*c9e0*/  @P1 R2UR UR11, R143 ;  /* 0x000000008f0b12ca */ /* 0x000fe400000e0000 */
[----:B------:R-:W-:Y:S02]  /*c9f0*/  CS2R R16, SRZ ;  /* 0x0000000000107805 */ /* 0x000fe4000001ff00 */
[----:B------:R-:W-:-:S09]  /*ca00*/  CS2R R18, SRZ ;  /* 0x0000000000127805 */ /* 0x000fd2000001ff00 */
[----:B------:R-:W2:Y:S01]  /*ca10*/  @P1 LDG.E.LTC128B.128 R20, desc[UR10][R66.64] ;  /* 0x0000000a42141981 */ /* 0x000ea2000c1e1d20 */
[----:B------:R-:W-:Y:S02]  /*ca20*/  @P0 R2UR UR10, R142 ;  /* 0x000000008e0a02ca */ /* 0x000fe400000e0000 */
[----:B------:R-:W-:-:S13]  /*ca30*/  @P0 R2UR UR11, R143 ;  /* 0x000000008f0b02ca */ /* 0x000fda00000e0000 */
[----:B------:R-:W3:Y:S01]  /*ca40*/  @P0 LDG.E.LTC128B.128 R16, desc[UR10][R66.64+0x100] ;  /* 0x0001000a42100981 */ /* 0x000ee2000c1e1d20 */
[----:B------:R-:W-:Y:S01]  /*ca50*/  VIADD R4, R12, 0x8 ;  /* 0x000000080c047836 */ /* 0x000fe20000000000 */
[----:B------:R-:W-:Y:S02]  /*ca60*/  CS2R R8, SRZ ;  /* 0x0000000000087805 */ /* 0x000fe4000001ff00 */
[----:B------:R-:W-:Y:S02]  /*ca70*/  CS2R R10, SRZ ;  /* 0x00000000000a7805 */ /* 0x000fe4000001ff00 */
[----:B------:R-:W-:Y:S01]  /*ca80*/  CS2R R6, SRZ ;  /* 0x0000000000067805 */ /* 0x000fe2000001ff00 */
[----:B------:R-:W-:Y:S01]  /*ca90*/  IMAD.WIDE R64, R15, 0x20, R66 ;  /* 0x000000200f407825 */ /* 0x000fe200078e0242 */
[CC--:B------:R-:W-:Y:S02]  /*caa0*/  ISETP.LT.AND P4, PT, R4.reuse, R153.reuse, P6 ;  /* 0x000000990400720c */ /* 0x0c0fe40003781270 */
[----:B------:R-:W-:-:S02]  /*cab0*/  ISETP.LT.AND P3, PT, R4, R153, P5 ;  /* 0x000000990400720c */ /* 0x000fc40002f61270 */
[----:B------:R-:W-:-:S09]  /*cac0*/  CS2R R4, SRZ ;  /* 0x0000000000047805 */ /* 0x000fd2000001ff00 */
[C---:B------:R-:W-:Y:S02]  /*cad0*/  @P4 R2UR UR12, R142.reuse ;  /* 0x000000008e0c42ca */ /* 0x040fe400000e0000 */
[C---:B------:R-:W-:Y:S02]  /*cae0*/  @P4 R2UR UR13, R143.reuse ;  /* 0x000000008f0d42ca */ /* 0x040fe400000e0000 */
[----:B------:R-:W-:Y:S02]  /*caf0*/  @P3 R2UR UR10, R142 ;  /* 0x000000008e0a32ca */ /* 0x000fe400000e0000 */
[----:B------:R-:W-:-:S09]  /*cb00*/  @P3 R2UR UR11, R143 ;  /* 0x000000008f0b32ca */ /* 0x000fd200000e0000 */
[----:B------:R-:W4:Y:S04]  /*cb10*/  @P4 LDG.E.LTC128B.128 R8, desc[UR12][R64.64] ;  /* 0x0000000c40084981 */ /* 0x000f28000c1e1d20 */
[----:B------:R-:W5:Y:S01]  /*cb20*/  @P3 LDG.E.LTC128B.128 R4, desc[UR10][R64.64+0x100] ;  /* 0x0001000a40043981 */ /* 0x000f62000c1e1d20 */
[----:B------:R-:W-:Y:S01]  /*cb30*/  ULEA UR11, UR6, UR9, 0x1 ;  /* 0x00000009060b7291 */ /* 0x000fe2000f8e08ff */
[----:B------:R-:W-:Y:S01]  /*cb40*/  VIADD R176, R14, 0x8a00 ;  /* 0x00008a000eb07836 */ /* 0x000fe20000000000 */
[----:B------:R-:W-:Y:S01]  /*cb50*/  USHF.L.U32 UR10, UR8, 0x4, URZ ;  /* 0x00000004080a7899 */ /* 0x000fe200080006ff */
[----:B------:R-:W-:Y:S01]  /*cb60*/  SHF.R.U32.HI R25, RZ, 0x4, R13 ;  /* 0x00000004ff197819 */ /* 0x000fe2000001160d */
[----:B------:R-:W-:Y:S01]  /*cb70*/  USHF.L.U32 UR11, UR11, 0x3, URZ ;  /* 0x000000030b0b7899 */ /* 0x000fe200080006ff */
[----:B------:R-:W-:-:S02]  /*cb80*/  VIADD R68, R12, 0x10 ;  /* 0x000000100c447836 */ /* 0x000fc40000000000 */
[----:B------:R-:W-:Y:S01]  /*cb90*/  LOP3.LUT R25, R114, 0x1f0, R25, 0xf8, !PT ;  /* 0x000001f072197812 */ /* 0x000fe200078ef819 */
[----:B------:R-:W-:Y:S02]  /*cba0*/  UIMAD UR10, UR11, 0x44, UR10 ;  /* 0x000000440b0a78a4 */ /* 0x000fe4000f8e020a */
[----:B------:R-:W-:Y:S02]  /*cbb0*/  ISETP.LT.AND P2, PT, R68, R153, P6 ;  /* 0x000000994400720c */ /* 0x000fe40003741270 */
[----:B------:R-:W-:Y:S02]  /*cbc0*/  IMAD R25, R24, 0x8, R25 ;  /* 0x0000000818197824 */ /* 0x000fe400078e0219 */
[----:B------:R-:W-:Y:S01]  /*cbd0*/  VIADD R27, R27, UR10 ;  /* 0x0000000a1b1b7c36 */ /* 0x000fe20008000000 */
[----:B------:R-:W-:Y:S05]  /*cbe0*/  WARPSYNC.ALL ;  /* 0x0000000000007948 */ /* 0x000fea0003800000 */
[----:B------:R-:W-:Y:S01]  /*cbf0*/  IMAD R62, R27, 0x8, R176 ;  /* 0x000000081b3e7824 */ /* 0x000fe200078e02b0 */
[----:B------:R-:W-:Y:S01]  /*cc00*/  @P1 R2UR UR10, R142 ;  /* 0x000000008e0a12ca */ /* 0x000fe200000e0000 */
[----:B------:R-:W-:Y:S01]  /*cc10*/  VIADD R25, R25, UR4 ;  /* 0x0000000419197c36 */ /* 0x000fe20008000000 */
[----:B------:R-:W-:-:S02]  /*cc20*/  @P1 R2UR UR11, R143 ;  /* 0x000000008f0b12ca */ /* 0x000fc400000e0000 */
[----:B------:R1:W-:Y:S01]  /*cc30*/  STS.64 [R62], R50 ;  /* 0x000000323e007388 */ /* 0x0003e20000000a00 */
[----:B------:R-:W-:Y:S01]  /*cc40*/  IMAD R25, R25, 0x220, R110 ;  /* 0x0000022019197824 */ /* 0x000fe200078e026e */
[----:B------:R-:W-:Y:S02]  /*cc50*/  @P0 R2UR UR14, R142 ;  /* 0x000000008e0e02ca */ /* 0x000fe400000e0000 */
[----:B------:R-:W-:Y:S01]  /*cc60*/  STS.64 [R62+0x20], R56 ;  /* 0x000020383e007388 */ /* 0x000fe20000000a00 */
[----:B------:R-:W-:Y:S01]  /*cc70*/  IMAD.IADD R14, R14, 0x1, R25 ;  /* 0x000000010e0e7824 */ /* 0x000fe200078e0219 */
[C---:B------:R-:W-:Y:S02]  /*cc80*/  @P0 R2UR UR15, R143.reuse ;  /* 0x000000008f0f02ca */ /* 0x040fe400000e0000 */
[----:B------:R-:W-:Y:S01]  /*cc90*/  STS.64 [R62+0x40], R32 ;  /* 0x000040203e007388 */ /* 0x000fe20000000a00 */
[----:B------:R-:W-:Y:S02]  /*cca0*/  @P2 R2UR UR12, R142 ;  /* 0x000000008e0c22ca */ /* 0x000fe400000e0000 */
[----:B------:R-:W-:Y:S01]  /*ccb0*/  @P2 R2UR UR13, R143 ;  /* 0x000000008f0d22ca */ /* 0x000fe200000e0000 */
[----:B------:R-:W-:Y:S01]  /*ccc0*/  STS.64 [R62+0x60], R34 ;  /* 0x000060223e007388 */ /* 0x000fe20000000a00 */
[----:B------:R-:W-:Y:S01]  /*ccd0*/  BAR.SYNC.DEFER_BLOCKING 0x0 ;  /* 0x0000000000007b1d */ /* 0x000fe20000010000 */
[----:B-1----:R-:W-:-:S05]  /*cce0*/  IMAD.WIDE R50, R15, 0x20, R64 ;  /* 0x000000200f327825 */ /* 0x002fca00078e0240 */
[----:B------:R-:W2:Y:S04]  /*ccf0*/  LDS.128 R24, [R14+0x8a00] ;  /* 0x008a00000e187984 */ /* 0x000ea80000000c00 */
[----:B------:R-:W3:Y:S01]  /*cd00*/  LDS.128 R28, [R14+0x8b00] ;  /* 0x008b00000e1c7984 */ /* 0x000ee20000000c00 */
[----:B------:R-:W-:Y:S02]  /*cd10*/  @P4 R2UR UR16, R142 ;  /* 0x000000008e1042ca */ /* 0x000fe400000e0000 */
[----:B------:R-:W-:Y:S01]  /*cd20*/  @P4 R2UR UR17, R143 ;  /* 0x000000008f1142ca */ /* 0x000fe200000e0000 */
[----:B------:R-:W-:-:S05]  /*cd30*/  VIADD R12, R12, 0x18 ;  /* 0x000000180c0c7836 */ /* 0x000fca0000000000 */
[----:B------:R-:W-:Y:S01]  /*cd40*/  ISETP.LT.AND P6, PT, R12, R153, P6 ;  /* 0x000000990c00720c */ /* 0x000fe200037c1270 */
[----:B--2---:R-:W-:Y:S01]  /*cd50*/  FADD R24, R24, R20 ;  /* 0x0000001418187221 */ /* 0x004fe20000000000 */
[----:B------:R-:W-:Y:S01]  /*cd60*/  FADD R25, R25, R21 ;  /* 0x0000001519197221 */ /* 0x000fe20000000000 */
[----:B------:R-:W-:Y:S01]  /*cd70*/  FADD R26, R26, R22 ;  /* 0x000000161a1a7221 */ /* 0x000fe20000000000 */
[----:B------:R-:W-:-:S05]  /*cd80*/  FADD R27, R27, R23 ;  /* 0x000000171b1b7221 */ /* 0x000fca0000000000 */
[----:B------:R-:W-:Y:S01]  /*cd90*/  @P1 STG.E.128 desc[UR10][R66.64], R24 ;  /* 0x0000001842001986 */ /* 0x000fe2000c101d0a */
[----:B------:R-:W-:Y:S01]  /*cda0*/  ISETP.LT.AND P1, PT, R68, R153, P5 ;  /* 0x000000994400720c */ /* 0x000fe20002f21270 */
[----:B---3--:R-:W-:Y:S01]  /*cdb0*/  FADD R32, R28, R16 ;  /* 0x000000101c207221 */ /* 0x008fe20000000000 */
[----:B------:R-:W-:Y:S01]  /*cdc0*/  FADD R33, R29, R17 ;  /* 0x000000111d217221 */ /* 0x000fe20000000000 */
[----:B------:R-:W-:Y:S01]  /*cdd0*/  FADD R34, R30, R18 ;  /* 0x000000121e227221 */ /* 0x000fe20000000000 */
[----:B------:R-:W-:-:S09]  /*cde0*/  FADD R35, R31, R19 ;  /* 0x000000131f237221 */ /* 0x000fd20000000000 */
[C---:B------:R-:W-:Y:S01]  /*cdf0*/  @P1 R2UR UR10, R142.reuse ;  /* 0x000000008e0a12ca */ /* 0x040fe200000e0000 */
[----:B------:R-:W-:Y:S01]  /*ce00*/  @P0 STG.E.128 desc[UR14][R66.64+0x100], R32 ;  /* 0x0001002042000986 */ /* 0x000fe2000c101d0e */
[----:B------:R-:W-:Y:S01]  /*ce10*/  @P1 R2UR UR11, R143 ;  /* 0x000000008f0b12ca */ /* 0x000fe200000e0000 */
[----:B------:R-:W-:Y:S06]  /*ce20*/  BAR.SYNC.DEFER_BLOCKING 0x0 ;  /* 0x0000000000007b1d */ /* 0x000fec0000010000 */
[----:B------:R1:W-:Y:S04]  /*ce30*/  STS.64 [R62], R44 ;  /* 0x0000002c3e007388 */ /* 0x0003e80000000a00 */
[----:B------:R-:W-:Y:S04]  /*ce40*/  STS.64 [R62+0x20], R52 ;  /* 0x000020343e007388 */ /* 0x000fe80000000a00 */
[----:B------:R-:W2:Y:S04]  /*ce50*/  @P2 LDG.E.LTC128B.128 R20, desc[UR12][R50.64] ;  /* 0x0000000c32142981 */ /* 0x000ea8000c1e1d20 */
[----:B------:R-:W-:Y:S04]  /*ce60*/  STS.64 [R62+0x40], R58 ;  /* 0x0000403a3e007388 */ /* 0x000fe80000000a00 */
[----:B------:R-:W-:Y:S04]  /*ce70*/  STS.64 [R62+0x60], R60 ;  /* 0x0000603c3e007388 */ /* 0x000fe80000000a00 */
[----:B------:R-:W3:Y:S01]  /*ce80*/  @P1 LDG.E.LTC128B.128 R16, desc[UR10][R50.64+0x100] ;  /* 0x0001000a32101981 */ /* 0x000ee2000c1e1d20 */
[----:B------:R-:W-:-:S02]  /*ce90*/  @P3 R2UR UR14, R142 ;  /* 0x000000008e0e32ca */ /* 0x000fc400000e0000 */
[----:B------:R-:W-:Y:S01]  /*cea0*/  @P3 R2UR UR15, R143 ;  /* 0x000000008f0f32ca */ /* 0x000fe200000e0000 */
[----:B------:R-:W-:Y:S01]  /*ceb0*/  BAR.SYNC.DEFER_BLOCKING 0x0 ;  /* 0x0000000000007b1d */ /* 0x000fe20000010000 */
[----:B------:R-:W-:Y:S02]  /*cec0*/  ISETP.LT.AND P5, PT, R12, R153, P5 ;  /* 0x000000990c00720c */ /* 0x000fe40002fa1270 */
[----:B------:R-:W-:Y:S01]  /*ced0*/  @P6 R2UR UR12, R142 ;  /* 0x000000008e0c62ca */ /* 0x000fe200000e0000 */
[----:B-1----:R-:W-:Y:S01]  /*cee0*/  IMAD.WIDE R44, R15, 0x20, R50 ;  /* 0x000000200f2c7825 */ /* 0x002fe200078e0232 */
[----:B------:R-:W-:-:S09]  /*cef0*/  @P6 R2UR UR13, R143 ;  /* 0x000000008f0d62ca */ /* 0x000fd200000e0000 */
[----:B------:R-:W-:Y:S02]  /*cf00*/  @P5 R2UR UR10, R142 ;  /* 0x000000008e0a52ca */ /* 0x000fe400000e0000 */
[----:B------:R-:W-:Y:S01]  /*cf10*/  @P5 R2UR UR11, R143 ;  /* 0x000000008f0b52ca */ /* 0x000fe200000e0000 */
[----:B------:R-:W4:Y:S04]  /*cf20*/  LDS.128 R28, [R14+0x8a00] ;  /* 0x008a00000e1c7984 */ /* 0x000f280000000c00 */
[----:B------:R-:W5:Y:S01]  /*cf30*/  LDS.128 R24, [R14+0x8b00] ;  /* 0x008b00000e187984 */ /* 0x000f620000000c00 */
[----:B----4-:R-:W-:Y:S01]  /*cf40*/  FADD R28, R28, R8 ;  /* 0x000000081c1c7221 */ /* 0x010fe20000000000 */
[----:B------:R-:W-:Y:S01]  /*cf50*/  FADD R29, R29, R9 ;  /* 0x000000091d1d7221 */ /* 0x000fe20000000000 */
[----:B------:R-:W-:Y:S01]  /*cf60*/  FADD R30, R30, R10 ;  /* 0x0000000a1e1e7221 */ /* 0x000fe20000000000 */
[----:B------:R-:W-:Y:S01]  /*cf70*/  FADD R31, R31, R11 ;  /* 0x0000000b1f1f7221 */ /* 0x000fe20000000000 */
[----:B-----5:R-:W-:Y:S01]  /*cf80*/  FADD R24, R24, R4 ;  /* 0x0000000418187221 */ /* 0x020fe20000000000 */
[----:B------:R-:W-:Y:S01]  /*cf90*/  FADD R25, R25, R5 ;  /* 0x0000000519197221 */ /* 0x000fe20000000000 */
[----:B------:R-:W-:Y:S01]  /*cfa0*/  FADD R26, R26, R6 ;  /* 0x000000061a1a7221 */ /* 0x000fe20000000000 */
[----:B------:R-:W-:Y:S01]  /*cfb0*/  FADD R27, R27, R7 ;  /* 0x000000071b1b7221 */ /* 0x000fe20000000000 */
[----:B------:R-:W-:Y:S04]  /*cfc0*/  @P4 STG.E.128 desc[UR16][R64.64], R28 ;  /* 0x0000001c40004986 */ /* 0x000fe8000c101d10 */
[----:B------:R-:W-:Y:S01]  /*cfd0*/  @P3 STG.E.128 desc[UR14][R64.64+0x100], R24 ;  /* 0x0001001840003986 */ /* 0x000fe2000c101d0e */
[----:B------:R-:W-:Y:S06]  /*cfe0*/  BAR.SYNC.DEFER_BLOCKING 0x0 ;  /* 0x0000000000007b1d */ /* 0x000fec0000010000 */
[----:B------:R-:W4:Y:S04]  /*cff0*/  @P6 LDG.E.LTC128B.128 R8, desc[UR12][R44.64] ;  /* 0x0000000c2c086981 */ /* 0x000f28000c1e1d20 */
[----:B------:R-:W5:Y:S01]  /*d000*/  @P5 LDG.E.LTC128B.128 R4, desc[UR10][R44.64+0x100] ;  /* 0x0001000a2c045981 */ /* 0x000f62000c1e1d20 */
[----:B------:R-:W-:-:S02]  /*d010*/  @P2 R2UR UR12, R142 ;  /* 0x000000008e0c22ca */ /* 0x000fc400000e0000 */
[C---:B------:R-:W-:Y:S01]  /*d020*/  @P2 R2UR UR13, R143.reuse ;  /* 0x000000008f0d22ca */ /* 0x040fe200000e0000 */
[----:B------:R-:W-:Y:S01]  /*d030*/  STS.64 [R62], R36 ;  /* 0x000000243e007388 */ /* 0x000fe20000000a00 */
[----:B------:R-:W-:Y:S02]  /*d040*/  @P1 R2UR UR10, R142 ;  /* 0x000000008e0a12ca */ /* 0x000fe400000e0000 */
[----:B------:R-:W-:Y:S01]  /*d050*/  @P1 R2UR UR11, R143 ;  /* 0x000000008f0b12ca */ /* 0x000fe200000e0000 */
[----:B------:R-:W-:Y:S04]  /*d060*/  STS.64 [R62+0x20], R40 ;  /* 0x000020283e007388 */ /* 0x000fe80000000a00 */
[----:B------:R-:W-:Y:S04]  /*d070*/  STS.64 [R62+0x40], R46 ;  /* 0x0000402e3e007388 */ /* 0x000fe80000000a00 */
[----:B------:R-:W-:Y:S01]  /*d080*/  STS.64 [R62+0x60], R54 ;  /* 0x000060363e007388 */ /* 0x000fe20000000a00 */
[----:B------:R-:W-:Y:S06]  /*d090*/  BAR.SYNC.DEFER_BLOCKING 0x0 ;  /* 0x0000000000007b1d */ /* 0x000fec0000010000 */
[----:B------:R-:W2:Y:S04]  /*d0a0*/  LDS.128 R32, [R14+0x8a00] ;  /* 0x008a00000e207984 */ /* 0x000ea80000000c00 */
[----:B------:R-:W3:Y:S01]  /*d0b0*/  LDS.128 R28, [R14+0x8b00] ;  /* 0x008b00000e1c7984 */ /* 0x000ee20000000c00 */
[----:B--2---:R-:W-:Y:S01]  /*d0c0*/  FADD R32, R32, R20 ;  /* 0x0000001420207221 */ /* 0x004fe20000000000 */
[----:B------:R-:W-:Y:S01]  /*d0d0*/  FADD R33, R33, R21 ;  /* 0x0000001521217221 */ /* 0x000fe20000000000 */
[----:B------:R-:W-:Y:S01]  /*d0e0*/  FADD R34, R34, R22 ;  /* 0x0000001622227221 */ /* 0x000fe20000000000 */
[----:B------:R-:W-:-:S05]  /*d0f0*/  FADD R35, R35, R23 ;  /* 0x0000001723237221 */ /* 0x000fca0000000000 */
[----:B------:R-:W-:Y:S01]  /*d100*/  @P2 STG.E.128 desc[UR12][R50.64], R32 ;  /* 0x0000002032002986 */ /* 0x000fe2000c101d0c */
[----:B------:R-:W-:Y:S02]  /*d110*/  @P6 R2UR UR12, R142 ;  /* 0x000000008e0c62ca */ /* 0x000fe400000e0000 */
[----:B------:R-:W-:Y:S01]  /*d120*/  @P6 R2UR UR13, R143 ;  /* 0x000000008f0d62ca */ /* 0x000fe200000e0000 */
[----:B---3--:R-:W-:Y:S01]  /*d130*/  FADD R28, R28, R16 ;  /* 0x000000101c1c7221 */ /* 0x008fe20000000000 */
[----:B------:R-:W-:Y:S01]  /*d140*/  FADD R29, R29, R17 ;  /* 0x000000111d1d7221 */ /* 0x000fe20000000000 */
[----:B------:R-:W-:Y:S01]  /*d150*/  FADD R30, R30, R18 ;  /* 0x000000121e1e7221 */ /* 0x000fe20000000000 */
[----:B------:R-:W-:-:S05]  /*d160*/  FADD R31, R31, R19 ;  /* 0x000000131f1f7221 */ /* 0x000fca0000000000 */
[----:B------:R-:W-:Y:S01]  /*d170*/  @P1 STG.E.128 desc[UR10][R50.64+0x100], R28 ;  /* 0x0001001c32001986 */ /* 0x000fe2000c101d0a */
[----:B------:R-:W-:Y:S02]  /*d180*/  @P5 R2UR UR10, R142 ;  /* 0x000000008e0a52ca */ /* 0x000fe400000e0000 */
[----:B------:R-:W-:Y:S01]  /*d190*/  @P5 R2UR UR11, R143 ;  /* 0x000000008f0b52ca */ /* 0x000fe200000e0000 */
[----:B------:R-:W-:Y:S06]  /*d1a0*/  BAR.SYNC.DEFER_BLOCKING 0x0 ;  /* 0x0000000000007b1d */ /* 0x000fec0000010000 */
[----:B------:R-:W-:Y:S04]  /*d1b0*/  STS.64 [R62], R2 ;  /* 0x000000023e007388 */ /* 0x000fe80000000a00 */
[----:B------:R-:W-:Y:S04]  /*d1c0*/  STS.64 [R62+0x20], R38 ;  /* 0x000020263e007388 */ /* 0x000fe80000000a00 */
[----:B------:R-:W-:Y:S04]  /*d1d0*/  STS.64 [R62+0x40], R42 ;  /* 0x0000402a3e007388 */ /* 0x000fe80000000a00 */
[----:B------:R-:W-:Y:S01]  /*d1e0*/  STS.64 [R62+0x60], R48 ;  /* 0x000060303e007388 */ /* 0x000fe20000000a00 */
[----:B------:R-:W-:Y:S06]  /*d1f0*/  BAR.SYNC.DEFER_BLOCKING 0x0 ;  /* 0x0000000000007b1d */ /* 0x000fec0000010000 */
        /* <DEDUP_REMOVED lines=10> */
[----:B------:R1:W-:Y:S04]  /*d2a0*/  @P6 STG.E.128 desc[UR12][R44.64], R20 ;  /* 0x000000142c006986 */ /* 0x0003e8000c101d0c */
[----:B------:R1:W-:Y:S02]  /*d2b0*/  @P5 STG.E.128 desc[UR10][R44.64+0x100], R16 ;  /* 0x000100102c005986 */ /* 0x0003e4000c101d0a */
.L_x_35:
[C---:B--2-4-:R-:W-:Y:S01]  /*d2c0*/  VIADD R3, R0.reuse, 0xffffffff ;  /* 0xffffffff00037836 */ /* 0x054fe20000000000 */
[----:B------:R-:W-:Y:S05]  /*d2d0*/  WARPSYNC.ALL ;  /* 0x0000000000007948 */ /* 0x000fea0003800000 */
[C---:B------:R-:W-:Y:S01]  /*d2e0*/  VIADD R2, R0.reuse, 0x3e ;  /* 0x0000003e00027836 */ /* 0x040fe20000000000 */
[----:B------:R-:W-:Y:S02]  /*d2f0*/  ISETP.GE.AND P1, PT, R0, 0x1, PT ;  /* 0x000000010000780c */ /* 0x000fe40003f26270 */
[----:B------:R-:W-:Y:S02]  /*d300*/  ISETP.GE.U32.AND P2, PT, R3, 0x20, PT ;  /* 0x000000200300780c */ /* 0x000fe40003f46070 */
[----:B------:R-:W-:-:S02]  /*d310*/  ISETP.GE.U32.AND P6, PT, R2, 0x3f, PT ;  /* 0x0000003f0200780c */ /* 0x000fc40003fc6070 */
[----:B------:R-:W-:Y:S01]  /*d320*/  ISETP.GE.AND P5, PT, R112, R159, PT ;  /* 0x0000009f7000720c */ /* 0x000fe20003fa6270 */
[----:B------:R-:W2:Y:S01]  /*d330*/  LDCU UR20, c[0x0][0x434] ;  /* 0x00008680ff1477ac */ /* 0x000ea20008000800 */
[----:B------:R-:W3:Y:S01]  /*d340*/  S2R R173, SR_TID.X ;  /* 0x0000000000ad7919 */ /* 0x000ee20000002100 */
[----:B------:R-:W-:Y:S01]  /*d350*/  SHF.R.U32.HI R14, RZ, 0x3, R115 ;  /* 0x00000003ff0e7819 */ /* 0x000fe20000011673 */
[----:B------:R-:W-:Y:S01]  /*d360*/  IMAD.U32 R2, RZ, RZ, UR47 ;  /* 0x0000002fff027e24 */ /* 0x000fe2000f8e00ff */
[----:B------:R-:W-:Y:S01]  /*d370*/  USHF.L.U32 UR11, UR47, 0x2, URZ ;  /* 0x000000022f0b7899 */ /* 0x000fe200080006ff */
[----:B------:R-:W-:Y:S01]  /*d380*/  IMAD.MOV.U32 R10, RZ, RZ, R112 ;  /* 0x000000ffff0a7224 */ /* 0x000fe200078e0070 */
[----:B------:R-:W4:Y:S01]  /*d390*/  LDCU UR22, c[0x0][0x42c] ;  /* 0x00008580ff1677ac */ /* 0x000f220008000800 */
[----:B------:R-:W-:Y:S01]  /*d3a0*/  IMAD.MOV.U32 R11, RZ, RZ, RZ ;  /* 0x000000ffff0b7224 */ /* 0x000fe200078e00ff */
[----:B------:R-:W-:Y:S01]  /*d3b0*/  SEL R4, RZ, 0x2, P5 ;  /* 0x00000002ff047807 */ /* 0x000fe20002800000 */
[----:B------:R-:W-:Y:S01]  /*d3c0*/  IMAD.SHL.U32 R196, R113, 0x4, RZ ;  /* 0x0000000471c47824 */ /* 0x000fe200078e00ff */
[----:B------:R-:W-:Y:S01]  /*d3d0*/  SEL R6, RZ, 0x8, P5 ;  /* 0x00000008ff067807 */ /* 0x000fe20002800000 */
[----:B------:R-:W-:Y:S01]  /*d3e0*/  VIADD R3, R14, UR11 ;  /* 0x0000000b0e037c36 */ /* 0x000fe20008000000 */
[----:B------:R-:W5:Y:S01]  /*d3f0*/  S2UR UR48, SR_CgaCtaId ;  /* 0x00000000003079c3 */ /* 0x000f620000008800 */
[----:B------:R-:W-:Y:S01]  /*d400*/  R2UR UR8, R142 ;  /* 0x000000008e0872ca */ /* 0x000fe200000e0000 */
[----:B------:R-:W-:Y:S01]  /*d410*/  ULOP3.LUT UR10, UR7, 0x3, URZ, 0xc0, !UPT ;  /* 0x00000003070a7892 */ /* 0x000fe2000f8ec0ff */
[----:B------:R-:W-:Y:S01]  /*d420*/  IMAD R3, R2, 0xc, R3 ;  /* 0x0000000c02037824 */ /* 0x000fe200078e0203 */
[----:B------:R-:W-:Y:S01]  /*d430*/  R2UR UR9, R143 ;  /* 0x000000008f0972ca */ /* 0x000fe200000e0000 */
[----:B------:R-:W-:Y:S01]  /*d440*/  IMAD.MOV.U32 R181, RZ, RZ, RZ ;  /* 0x000000ffffb57224 */ /* 0x000fe200078e00ff */
[----:B--2---:R-:W-:Y:S01]  /*d450*/  USHF.R.S32.HI UR4, URZ, 0x1f, UR20 ;  /* 0x0000001fff047899 */ /* 0x004fe20008011414 */
[----:B------:R-:W-:Y:S01]  /*d460*/  IMAD R5, R154, UR20, RZ ;  /* 0x000000149a057c24 */ /* 0x000fe2000f8e02ff */
[----:B------:R-:W-:Y:S01]  /*d470*/  UIMAD.WIDE UR24, UR20, 0x10, URZ ;  /* 0x00000010141878a5 */ /* 0x000fe2000f8e02ff */
[----:B------:R-:W-:Y:S01]  /*d480*/  IMAD.WIDE.U32 R8, R3, UR20, R10 ;  /* 0x0000001403087c25 */ /* 0x000fe2000f8e000a */
[----:B------:R-:W-:Y:S01]  /*d490*/  UIMAD.WIDE UR20, UR20, -0x30, URZ ;  /* 0xffffffd0141478a5 */ /* 0x000fe2000f8e02ff */
[----:B------:R-:W-:-:S02]  /*d4a0*/  R2UR UR14, R142 ;  /* 0x000000008e0e72ca */ /* 0x000fc400000e0000 */
[----:B------:R-:W-:Y:S01]  /*d4b0*/  CS2R R182, SRZ ;  /* 0x0000000000b67805 */ /* 0x000fe2000001ff00 */
[----:B------:R-:W-:Y:S01]  /*d4c0*/  IMAD R0, R3, UR4, RZ ;  /* 0x0000000403007c24 */ /* 0x000fe2000f8e02ff */
[----:B----4-:R-:W-:Y:S01]  /*d4d0*/  USHF.R.S32.HI UR4, URZ, 0x1f, UR22 ;  /* 0x0000001fff047899 */ /* 0x010fe20008011416 */
[----:B-1----:R-:W-:Y:S01]  /*d4e0*/  IMAD.WIDE R16, R5, 0x4, R134 ;  /* 0x0000000405107825 */ /* 0x002fe200078e0286 */
[----:B------:R-:W-:Y:S02]  /*d4f0*/  R2UR UR15, R143 ;  /* 0x000000008f0f72ca */ /* 0x000fe400000e0000 */
[----:B------:R-:W-:Y:S02]  /*d500*/  CS2R R184, SRZ ;  /* 0x0000000000b87805 */ /* 0x000fe4000001ff00 */
[----:B------:R-:W-:Y:S01]  /*d510*/  R2UR UR12, R142 ;  /* 0x000000008e0c72ca */ /* 0x000fe200000e0000 */
[----:B------:R-:W-:Y:S01]  /*d520*/  VIADD R7, R3, 0x4 ;  /* 0x0000000403077836 */ /* 0x000fe20000000000 */
[----:B------:R-:W-:Y:S01]  /*d530*/  LEA R22, P4, R8, R16, 0x2 ;  /* 0x0000001008167211 */ /* 0x000fe200078810ff */
[----:B------:R-:W-:Y:S01]  /*d540*/  IMAD.IADD R0, R9, 0x1, R0 ;  /* 0x0000000109007824 */ /* 0x000fe200078e0200 */
[----:B------:R-:W-:Y:S01]  /*d550*/  SEL R9, RZ, 0x4, P5 ;  /* 0x00000004ff097807 */ /* 0x000fe20002800000 */
[----:B------:R-:W-:Y:S01]  /*d560*/  VIADD R5, R3, 0x8 ;  /* 0x0000000803057836 */ /* 0x000fe20000000000 */
[----:B------:R-:W-:Y:S01]  /*d570*/  ISETP.GE.AND P3, PT, R7, R156, PT ;  /* 0x0000009c0700720c */ /* 0x000fe20003f66270 */
[----:B------:R-:W-:Y:S01]  /*d580*/  IMAD R2, R2, -0x8, R3 ;  /* 0xfffffff802027824 */ /* 0x000fe200078e0203 */
[----:B------:R-:W-:Y:S01]  /*d590*/  LEA.HI.X R23, R8, R17, R0, 0x2, P4 ;  /* 0x0000001108177211 */ /* 0x000fe200020f1400 */
[----:B------:R-:W-:Y:S01]  /*d5a0*/  VIADD R15, R3, 0xc ;  /* 0x0000000c030f7836 */ /* 0x000fe20000000000 */
[----:B---3--:R-:W-:Y:S01]  /*d5b0*/  LOP3.LUT R0, R14, 0x3, R173, 0x78, !PT ;  /* 0x000000030e007812 */ /* 0x008fe200078e78ad */
[----:B------:R-:W-:Y:S01]  /*d5c0*/  IMAD.WIDE.U32 R16, R2, UR22, R10 ;  /* 0x0000001602107c25 */ /* 0x000fe2000f8e000a */
[----:B------:R-:W-:-:S02]  /*d5d0*/  LOP3.LUT R7, R196, 0x10, RZ, 0xc, !PT ;  /* 0x00000010c4077812 */ /* 0x000fc400078e0cff */
[----:B------:R-:W-:Y:S02]  /*d5e0*/  CS2R R186, SRZ ;  /* 0x0000000000ba7805 */ /* 0x000fe4000001ff00 */
[-C--:B------:R-:W-:Y:S01]  /*d5f0*/  ISETP.GE.AND P0, PT, R5, R156.reuse, PT ;  /* 0x0000009c0500720c */ /* 0x080fe20003f06270 */
[----:B------:R-:W-:Y:S01]  /*d600*/  IMAD R5, R152, UR22, RZ ;  /* 0x0000001698057c24 */ /* 0x000fe2000f8e02ff */
[C---:B------:R-:W-:Y:S01]  /*d610*/  LOP3.LUT R175, R0.reuse, 0x4, R173, 0xf8, !PT ;  /* 0x0000000400af7812 */ /* 0x040fe200078ef8ad */
[----:B------:R-:W-:Y:S01]  /*d620*/  IMAD R7, R0, 0x4, R7 ;  /* 0x0000000400077824 */ /* 0x000fe200078e0207 */
[----:B------:R-:W-:Y:S01]  /*d630*/  ISETP.LT.AND P4, PT, R3, R156, !P5 ;  /* 0x0000009c0300720c */ /* 0x000fe20006f81270 */
[C---:B------:R-:W-:Y:S01]  /*d640*/  IMAD R0, R2.reuse, UR4, RZ ;  /* 0x0000000402007c24 */ /* 0x040fe2000f8e02ff */
[----:B------:R-:W-:Y:S01]  /*d650*/  ISETP.LT.AND P5, PT, R2, R153, !P5 ;  /* 0x000000990200720c */ /* 0x000fe20006fa1270 */
[----:B------:R-:W-:Y:S01]  /*d660*/  IMAD.WIDE R18, R5, 0x4, R136 ;  /* 0x0000000405127825 */ /* 0x000fe200078e0288 */
[----:B------:R-:W-:Y:S01]  /*d670*/  SEL R11, RZ, 0x1, !P4 ;  /* 0x00000001ff0b7807 */ /* 0x000fe20006000000 */
[----:B------:R-:W-:Y:S01]  /*d680*/  UMOV UR4, 0x400 ;  /* 0x0000040000047882 */ /* 0x000fe20000000000 */
[----:B------:R-:W-:Y:S01]  /*d690*/  SEL R5, RZ, 0x1, !P5 ;  /* 0x00000001ff057807 */ /* 0x000fe20006800000 */
[----:B------:R-:W-:Y:S01]  /*d6a0*/  IMAD.IADD R0, R17, 0x1, R0 ;  /* 0x0000000111007824 */ /* 0x000fe200078e0200 */
[C---:B------:R-:W-:Y:S01]  /*d6b0*/  LEA R178, P4, R16.reuse, R18, 0x2 ;  /* 0x0000001210b27211 */ /* 0x040fe200078810ff */
[----:B------:R-:W-:Y:S01]  /*d6c0*/  VIADD R7, R7, 0x180 ;  /* 0x0000018007077836 */ /* 0x000fe20000000000 */
[----:B------:R-:W-:Y:S01]  /*d6d0*/  SEL R8, RZ, 0x4, P0 ;  /* 0x00000004ff087807 */ /* 0x000fe20000000000 */
[C-C-:B------:R-:W-:Y:S01]  /*d6e0*/  IMAD R177, R3.reuse, 0x18, R175.reuse ;  /* 0x0000001803b17824 */ /* 0x140fe200078e02af */
[----:B------:R-:W-:Y:S01]  /*d6f0*/  LEA.HI.X R179, R16, R19, R0, 0x2, P4 ;  /* 0x0000001310b37211 */ /* 0x000fe200020f1400 */
[C---:B------:R-:W-:Y:S01]  /*d700*/  IMAD R175, R2.reuse, 0x18, R175 ;  /* 0x0000001802af7824 */ /* 0x040fe200078e02af */
[-C--:B------:R-:W-:Y:S01]  /*d710*/  ISETP.GE.AND P4, PT, R3, R156.reuse, PT ;  /* 0x0000009c0300720c */ /* 0x080fe20003f86270 */
[C-C-:B------:R-:W-:Y:S01]  /*d720*/  IMAD R174, R2.reuse, 0x60, R7.reuse ;  /* 0x0000006002ae7824 */ /* 0x140fe200078e0207 */
[----:B------:R-:W-:Y:S01]  /*d730*/  ISETP.GE.AND P5, PT, R15, R156, PT ;  /* 0x0000009c0f00720c */ /* 0x000fe20003fa6270 */
[----:B------:R-:W-:Y:S01]  /*d740*/  IMAD R3, R3, 0x60, R7 ;  /* 0x0000006003037824 */ /* 0x000fe200078e0207 */
[----:B------:R-:W-:Y:S01]  /*d750*/  SEL R0, RZ, 0x1, P4 ;  /* 0x00000001ff007807 */ /* 0x000fe20002000000 */
[----:B-----5:R-:W-:Y:S01]  /*d760*/  ULEA UR48, UR48, UR4, 0x18 ;  /* 0x0000000430307291 */ /* 0x020fe2000f8ec0ff */
[C---:B------:R-:W-:Y:S01]  /*d770*/  ISETP.GE.AND P4, PT, R2.reuse, R153, PT ;  /* 0x000000990200720c */ /* 0x040fe20003f86270 */
[----:B------:R-:W-:Y:S01]  /*d780*/  VIADD R2, R2, 0x4 ;  /* 0x0000000402027836 */ /* 0x000fe20000000000 */
[----:B------:R-:W-:Y:S01]  /*d790*/  SEL R7, RZ, 0x2, P3 ;  /* 0x00000002ff077807 */ /* 0x000fe20001800000 */
[----:B------:R-:W-:Y:S01]  /*d7a0*/  UIMAD.WIDE UR22, UR22, 0x10, URZ ;  /* 0x00000010161678a5 */ /* 0x000fe2000f8e02ff */
[----:B------:R-:W-:Y:S01]  /*d7b0*/  SEL R9, R9, RZ, !P0 ;  /* 0x000000ff09097207 */ /* 0x000fe20004000000 */
[----:B------:R-:W-:Y:S01]  /*d7c0*/  USHF.L.U32 UR4, UR6, 0x3, URZ ;  /* 0x0000000306047899 */ /* 0x000fe200080006ff */
[----:B------:R-:W-:-:S02]  /*d7d0*/  SEL R10, R4, RZ, !P3 ;  /* 0x000000ff040a7207 */ /* 0x000fc40005800000 */
[----:B------:R-:W-:Y:S02]  /*d7e0*/  CS2R R188, SRZ ;  /* 0x0000000000bc7805 */ /* 0x000fe4000001ff00 */
[----:B------:R-:W-:Y:S01]  /*d7f0*/  ISETP.GE.AND P3, PT, R2, R153, PT ;  /* 0x000000990200720c */ /* 0x000fe20003f66270 */
[----:B------:R-:W-:Y:S01]  /*d800*/  UIMAD UR6, UR10, 0x300, UR4 ;  /* 0x000003000a0678a4 */ /* 0x000fe2000f8e0204 */
[----:B------:R-:W-:Y:S01]  /*d810*/  IADD3 R8, PT, PT, R8, R7, R0 ;  /* 0x0000000708087210 */ /* 0x000fe20007ffe000 */
[----:B------:R-:W-:Y:S01]  /*d820*/  IMAD.MOV.U32 R0, RZ, RZ, 0x4 ;  /* 0x00000004ff007424 */ /* 0x000fe200078e00ff */
[----:B------:R-:W-:Y:S02]  /*d830*/  IADD3 R2, PT, PT, R9, R10, R11 ;  /* 0x0000000a09027210 */ /* 0x000fe40007ffe00b */
[----:B------:R-:W-:Y:S02]  /*d840*/  CS2R R190, SRZ ;  /* 0x0000000000be7805 */ /* 0x000fe4000001ff00 */
[----:B------:R-:W-:Y:S01]  /*d850*/  SEL R7, R6, RZ, !P5 ;  /* 0x000000ff06077207 */ /* 0x000fe20006800000 */
[----:B------:R-:W-:Y:S01]  /*d860*/  IMAD.WIDE R10, R141, R0, UR20 ;  /* 0x000000148d0a7e25 */ /* 0x000fe2000f8e0200 */
[----:B------:R-:W-:-:S02]  /*d870*/  IADD3 R16, P0, PT, R22, UR24, RZ ;  /* 0x0000001816107c10 */ /* 0x000fc4000ff1e0ff */
[----:B------:R-:W-:Y:S02]  /*d880*/  CS2R R32, SRZ ;  /* 0x0000000000207805 */ /* 0x000fe4000001ff00 */
[----:B------:R-:W-:Y:S01]  /*d890*/  SEL R4, R4, RZ, !P3 ;  /* 0x000000ff04047207 */ /* 0x000fe20005800000 */
[----:B------:R-:W-:Y:S01]  /*d8a0*/  IMAD.IADD R2, R2, 0x1, R7 ;  /* 0x0000000102027824 */ /* 0x000fe200078e0207 */
[----:B------:R-:W-:Y:S01]  /*d8b0*/  IADD3.X R17, PT, PT, R23, UR25, RZ, P0, !PT ;  /* 0x0000001917117c10 */ /* 0x000fe200087fe4ff */
[----:B------:R-:W-:Y:S01]  /*d8c0*/  IMAD.MOV.U32 R192, RZ, RZ, RZ ;  /* 0x000000ffffc07224 */ /* 0x000fe200078e00ff */
[----:B------:R-:W-:Y:S01]  /*d8d0*/  IADD3 R20, P0, PT, R16, UR24, RZ ;  /* 0x0000001810147c10 */ /* 0x000fe2000ff1e0ff */
[----:B------:R-:W-:Y:S01]  /*d8e0*/  IMAD.IADD R4, R5, 0x1, R4 ;  /* 0x0000000105047824 */ /* 0x000fe200078e0204 */
[----:B------:R-:W-:Y:S01]  /*d8f0*/  SEL R2, R2, RZ, P6 ;  /* 0x000000ff02027207 */ /* 0x000fe20003000000 */
[----:B------:R-:W-:Y:S01]  /*d900*/  IMAD.MOV.U32 R195, RZ, RZ, RZ ;  /* 0x000000ffffc37224 */ /* 0x000fe200078e00ff */
[----:B------:R-:W-:Y:S01]  /*d910*/  IADD3.X R21, PT, PT, R17, UR25, RZ, P0, !PT ;  /* 0x0000001911157c10 */ /* 0x000fe200087fe4ff */
[----:B------:R-:W-:Y:S01]  /*d920*/  IMAD.MOV.U32 R200, RZ, RZ, RZ ;  /* 0x000000ffffc87224 */ /* 0x000fe200078e00ff */
[----:B------:R-:W-:Y:S01]  /*d930*/  IADD3 R18, P0, PT, R20, UR24, RZ ;  /* 0x0000001814127c10 */ /* 0x000fe2000ff1e0ff */
[C---:B------:R-:W-:Y:S01]  /*d940*/  IMAD.SHL.U32 R0, R2.reuse, 0x10, RZ ;  /* 0x0000001002007824 */ /* 0x040fe200078e00ff */
[----:B------:R-:W-:Y:S01]  /*d950*/  SEL R215, RZ, 0x2, P3 ;  /* 0x00000002ffd77807 */ /* 0x000fe20001800000 */
[----:B------:R-:W-:Y:S01]  /*d960*/  IMAD.SHL.U32 R5, R2, 0x8, RZ ;  /* 0x0000000802057824 */ /* 0x000fe200078e00ff */
[----:B------:R-:W-:-:S02]  /*d970*/  IADD3.X R19, PT, PT, R21, UR25, RZ, P0, !PT ;  /* 0x0000001915137c10 */ /* 0x000fc400087fe4ff */
[----:B------:R-:W-:Y:S02]  /*d980*/  CS2R R28, SRZ ;  /* 0x00000000001c7805 */ /* 0x000fe4000001ff00 */
[----:B------:R-:W-:Y:S01]  /*d990*/  IADD3 R10, P0, PT, R10, R18, RZ ;  /* 0x000000120a0a7210 */ /* 0x000fe20007f1e0ff */
[----:B------:R-:W-:Y:S01]  /*d9a0*/  IMAD.MOV.U32 R203, RZ, RZ, RZ ;  /* 0x000000ffffcb7224 */ /* 0x000fe200078e00ff */
[----:B------:R-:W-:Y:S01]  /*d9b0*/  LOP3.LUT P3, RZ, R0, 0x10, RZ, 0xc0, !PT ;  /* 0x0000001000ff7812 */ /* 0x000fe2000786c0ff */
[----:B------:R-:W-:Y:S01]  /*d9c0*/  IMAD.SHL.U32 R0, R2, 0x4, RZ ;  /* 0x0000000402007824 */ /* 0x000fe200078e00ff */
[----:B------:R-:W-:Y:S01]  /*d9d0*/  SEL R4, R4, RZ, P6 ;  /* 0x000000ff04047207 */ /* 0x000fe20003000000 */
[----:B------:R-:W-:Y:S01]  /*d9e0*/  IMAD.SHL.U32 R2, R2, 0x2, RZ ;  /* 0x0000000202027824 */ /* 0x000fe200078e00ff */
[----:B------:R-:W-:Y:S01]  /*d9f0*/  SEL R213, RZ, 0x8, P5 ;  /* 0x00000008ffd57807 */ /* 0x000fe20002800000 */
[----:B------:R-:W-:Y:S01]  /*da00*/  IMAD.X R11, R11, 0x1, R19, P0 ;  /* 0x000000010b0b7824 */ /* 0x000fe200000e0613 */
[----:B------:R-:W-:Y:S01]  /*da10*/  SEL R6, RZ, 0x1, P4 ;  /* 0x00000001ff067807 */ /* 0x000fe20002000000 */
[----:B------:R-:W-:Y:S01]  /*da20*/  IMAD.MOV.U32 R208, RZ, RZ, RZ ;  /* 0x000000ffffd07224 */ /* 0x000fe200078e00ff */
[----:B------:R-:W-:Y:S01]  /*da30*/  LOP3.LUT P0, RZ, R5, 0x10, RZ, 0xc0, !PT ;  /* 0x0000001005ff7812 */ /* 0x000fe2000780c0ff */
[----:B------:R-:W-:Y:S01]  /*da40*/  IMAD.IADD R213, R8, 0x1, R213 ;  /* 0x0000000108d57824 */ /* 0x000fe200078e02d5 */
[----:B------:R-:W-:Y:S01]  /*da50*/  LOP3.LUT P4, RZ, R2, 0x10, RZ, 0xc0, !PT ;  /* 0x0000001002ff7812 */ /* 0x000fe2000788c0ff */
[----:B------:R-:W-:Y:S01]  /*da60*/  IMAD.IADD R215, R6, 0x1, R215 ;  /* 0x0000000106d77824 */ /* 0x000fe200078e02d7 */
[----:B------:R-:W-:Y:S01]  /*da70*/  LOP3.LUT P5, RZ, R0, 0x10, RZ, 0xc0, !PT ;  /* 0x0000001000ff7812 */ /* 0x000fe200078ac0ff */
[----:B------:R-:W-:Y:S01]  /*da80*/  IMAD.SHL.U32 R0, R4, 0x10, RZ ;  /* 0x0000001004007824 */ /* 0x000fe200078e00ff */
[----:B------:R-:W-:Y:S01]  /*da90*/  LEA R2, R177, UR48, 0x4 ;  /* 0x00000030b1027c11 */ /* 0x000fe2000f8e20ff */
[----:B------:R-:W-:Y:S01]  /*daa0*/  BAR.SYNC.DEFER_BLOCKING 0x0 ;  /* 0x0000000000007b1d */ /* 0x000fe20000010000 */
[----:B------:R-:W-:Y:S01]  /*dab0*/  LEA R7, R3, UR48, 0x2 ;  /* 0x0000003003077c11 */ /* 0x000fe2000f8e10ff */
[----:B------:R-:W-:Y:S01]  /*dac0*/  IMAD R177, R177, 0x10, R176 ;  /* 0x00000010b1b17824 */ /* 0x000fe200078e02b0 */
[----:B------:R-:W-:-:S02]  /*dad0*/  R2UR UR13, R143 ;  /* 0x000000008f0d72ca */ /* 0x000fc400000e0000 */
[----:B------:R-:W-:Y:S02]  /*dae0*/  CS2R R24, SRZ ;  /* 0x0000000000187805 */ /* 0x000fe4000001ff00 */
[----:B------:R-:W-:Y:S01]  /*daf0*/  SEL R213, R213, RZ, P2 ;  /* 0x000000ffd5d57207 */ /* 0x000fe20001000000 */
[----:B------:R-:W-:Y:S01]  /*db00*/  IMAD.MOV.U32 R211, RZ, RZ, RZ ;  /* 0x000000ffffd37224 */ /* 0x000fe200078e00ff */
[----:B------:R-:W-:Y:S01]  /*db10*/  R2UR UR16, R142 ;  /* 0x000000008e1072ca */ /* 0x000fe200000e0000 */
[----:B------:R-:W-:Y:S01]  /*db20*/  IMAD.MOV.U32 R216, RZ, RZ, RZ ;  /* 0x000000ffffd87224 */ /* 0x000fe200078e00ff */
[----:B------:R-:W-:Y:S01]  /*db30*/  R2UR UR17, R143 ;  /* 0x000000008f1172ca */ /* 0x000fe200000e0000 */
[----:B------:R-:W-:Y:S01]  /*db40*/  IMAD.SHL.U32 R6, R213, 0x2, RZ ;  /* 0x00000002d5067824 */ /* 0x000fe200078e00ff */
[----:B------:R-:W-:Y:S02]  /*db50*/  SEL R215, R215, RZ, P2 ;  /* 0x000000ffd7d77207 */ /* 0x000fe40001000000 */
[----:B------:R-:W-:-:S02]  /*db60*/  IADD3 R8, P2, PT, R178, UR22, RZ ;  /* 0x00000016b2087c10 */ /* 0x000fc4000ff5e0ff */
[----:B------:R-:W-:Y:S02]  /*db70*/  LEA R5, R175, UR48, 0x4 ;  /* 0x00000030af057c11 */ /* 0x000fe4000f8e20ff */
[----:B------:R-:W-:Y:S01]  /*db80*/  IADD3.X R9, PT, PT, R179, UR23, RZ, P2, !PT ;  /* 0x00000017b3097c10 */ /* 0x000fe200097fe4ff */
[----:B------:R-:W-:Y:S01]  /*db90*/  @!PT LDS RZ, [RZ] ;  /* 0x00000000fffff984 */ /* 0x000fe20000000800 */
[----:B------:R-:W-:Y:S01]  /*dba0*/  @!PT LDS RZ, [RZ] ;  /* 0x00000000fffff984 */ /* 0x000fe20000000800 */
[----:B------:R-:W-:Y:S01]  /*dbb0*/  @!PT LDS RZ, [RZ] ;  /* 0x00000000fffff984 */ /* 0x000fe20000000800 */
[----:B------:R1:W-:Y:S01]  /*dbc0*/  LDGSTS.E.BYPASS.LTC128B.128 [R2+0x8a00], desc[UR8][R22.64], P3 ;  /* 0x08a0000016027fae */ /* 0x0003e20009981a08 */
[----:B------:R-:W-:Y:S01]  /*dbd0*/  LOP3.LUT P3, RZ, R0, 0x10, RZ, 0xc0, !PT ;  /* 0x0000001000ff7812 */ /* 0x000fe2000786c0ff */
[----:B------:R-:W-:Y:S02]  /*dbe0*/  IMAD.SHL.U32 R0, R4, 0x8, RZ ;  /* 0x0000000804007824 */ /* 0x000fe400078e00ff */
[----:B------:R-:W-:Y:S01]  /*dbf0*/  LDGSTS.E.BYPASS.LTC128B.128 [R7+0x8a00], desc[UR14][R16.64], P0 ;  /* 0x08a0000010077fae */ /* 0x000fe20008181a0e */
[C---:B------:R-:W-:Y:S02]  /*dc00*/  IMAD.SHL.U32 R4, R213.reuse, 0x8, RZ ;  /* 0x00000008d5047824 */ /* 0x040fe400078e00ff */
[----:B------:R-:W-:Y:S01]  /*dc10*/  LOP3.LUT P0, RZ, R0, 0x10, RZ, 0xc0, !PT ;  /* 0x0000001000ff7812 */ /* 0x000fe2000780c0ff */
[----:B------:R-:W-:Y:S01]  /*dc20*/  IMAD.SHL.U32 R0, R213, 0x10, RZ ;  /* 0x00000010d5007824 */ /* 0x000fe200078e00ff */
[----:B------:R2:W-:Y:S01]  /*dc30*/  LDGSTS.E.BYPASS.LTC128B.128 [R2+0x9600], desc[UR12][R20.64], P5 ;  /* 0x0960000014027fae */ /* 0x0005e2000a981a0c */
[----:B------:R-:W-:Y:S01]  /*dc40*/  LOP3.LUT P5, RZ, R4, 0x10, RZ, 0xc0, !PT ;  /* 0x0000001004ff7812 */ /* 0x000fe200078ac0ff */
[----:B------:R-:W-:-:S02]  /*dc50*/  IMAD.SHL.U32 R4, R215, 0x10, RZ ;  /* 0x00000010d7047824 */ /* 0x000fc400078e00ff */
[----:B------:R-:W-:Y:S01]  /*dc60*/  LOP3.LUT P6, RZ, R0, 0x10, RZ, 0xc0, !PT ;  /* 0x0000001000ff7812 */ /* 0x000fe200078cc0ff */
[----:B------:R-:W-:Y:S01]  /*dc70*/  IMAD.SHL.U32 R0, R213, 0x4, RZ ;  /* 0x00000004d5007824 */ /* 0x000fe200078e00ff */
[----:B------:R3:W-:Y:S01]  /*dc80*/  LDGSTS.E.BYPASS.LTC128B.128 [R7+0x9600], desc[UR8][R18.64], P4 ;  /* 0x0960000012077fae */ /* 0x0007e2000a181a08 */
[----:B------:R-:W-:Y:S01]  /*dc90*/  LOP3.LUT P2, RZ, R4, 0x10, RZ, 0xc0, !PT ;  /* 0x0000001004ff7812 */ /* 0x000fe2000784c0ff */
[----:B------:R-:W-:Y:S02]  /*dca0*/  IMAD.SHL.U32 R4, R215, 0x8, RZ ;  /* 0x00000008d7047824 */ /* 0x000fe400078e00ff */
[----:B------:R-:W-:Y:S01]  /*dcb0*/  LOP3.LUT P4, RZ, R0, 0x10, RZ, 0xc0, !PT ;  /* 0x0000001000ff7812 */ /* 0x000fe2000788c0ff */
[----:B------:R4:W-:Y:S01]  /*dcc0*/  LDGSTS.E.BYPASS.LTC128B.128 [R5+0x14a00], desc[UR16][R178.64], P3 ;  /* 0x14a00000b2057fae */ /* 0x0009e20009981a10 */
[----:B------:R-:W-:Y:S02]  /*dcd0*/  LEA R0, R174, UR48, 0x2 ;  /* 0x00000030ae007c11 */ /* 0x000fe4000f8e10ff */
[----:B------:R-:W-:-:S03]  /*dce0*/  LOP3.LUT P3, RZ, R6, 0x10, RZ, 0xc0, !PT ;  /* 0x0000001006ff7812 */ /* 0x000fc6000786c0ff */
[----:B------:R-:W-:Y:S01]  /*dcf0*/  LDGSTS.E.BYPASS.LTC128B.128 [R0+0x14a00], desc[UR14][R8.64], P0 ;  /* 0x14a0000008007fae */ /* 0x000fe20008181a0e */
[----:B-1----:R-:W-:-:S03]  /*dd00*/  CS2R R22, SRZ ;  /* 0x0000000000167805 */ /* 0x002fc6000001ff00 */
[----:B------:R-:W0:Y:S04]  /*dd10*/  LDGDEPBAR ;  /* 0x00000000000079af */ /* 0x000e280000000000 */
[----:B------:R1:W-:Y:S01]  /*dd20*/  LDGSTS.E.BYPASS.LTC128B.128 [R2+0x8a80], desc[UR12][R10.64], P6 ;  /* 0x08a800000a027fae */ /* 0x0003e2000b181a0c */
[----:B------:R-:W-:Y:S02]  /*dd30*/  LOP3.LUT P6, RZ, R4, 0x10, RZ, 0xc0, !PT ;  /* 0x0000001004ff7812 */ /* 0x000fe400078cc0ff */
[----:B--2---:R-:W-:Y:S01]  /*dd40*/  CS2R R20, SRZ ;  /* 0x0000000000147805 */ /* 0x004fe2000001ff00 */
[----:B---3--:R-:W-:-:S03]  /*dd50*/  IMAD.WIDE R18, R141, 0x4, R16 ;  /* 0x000000048d127825 */ /* 0x008fc600078e0210 */
[----:B------:R-:W-:Y:S01]  /*dd60*/  IADD3 R16, P0, PT, R18, UR24, RZ ;  /* 0x0000001812107c10 */ /* 0x000fe2000ff1e0ff */
[----:B----4-:R-:W-:Y:S01]  /*dd70*/  IMAD.WIDE R178, R141, 0x4, R178 ;  /* 0x000000048db27825 */ /* 0x010fe200078e02b2 */
[----:B------:R2:W-:Y:S02]  /*dd80*/  LDGSTS.E.BYPASS.LTC128B.128 [R7+0x8a80], desc[UR8][R18.64], P5 ;  /* 0x08a8000012077fae */ /* 0x0005e4000a981a08 */
[----:B------:R-:W-:Y:S02]  /*dd90*/  IADD3.X R17, PT, PT, R19, UR25, RZ, P0, !PT ;  /* 0x0000001913117c10 */ /* 0x000fe400087fe4ff */
[----:B------:R-:W-:-:S03]  /*dda0*/  IADD3 R218, P0, PT, R16, UR24, RZ ;  /* 0x0000001810da7c10 */ /* 0x000fc6000ff1e0ff */
[----:B------:R3:W-:Y:S01]  /*ddb0*/  LDGSTS.E.BYPASS.LTC128B.128 [R2+0x9680], desc[UR16][R16.64], P4 ;  /* 0x0968000010027fae */ /* 0x0007e2000a181a10 */
[----:B------:R-:W-:Y:S01]  /*ddc0*/  IADD3.X R219, PT, PT, R17, UR25, RZ, P0, !PT ;  /* 0x0000001911db7c10 */ /* 0x000fe200087fe4ff */
[----:B-1----:R-:W-:-:S04]  /*ddd0*/  IMAD.WIDE R10, R141, 0x4, R8 ;  /* 0x000000048d0a7825 */ /* 0x002fc800078e0208 */
[----:B------:R-:W-:Y:S01]  /*dde0*/  LDGSTS.E.BYPASS.LTC128B.128 [R7+0x9680], desc[UR14][R218.64], P3 ;  /* 0x09680000da077fae */ /* 0x000fe20009981a0e */
[----:B------:R-:W-:-:S03]  /*ddf0*/  IMAD.U32 R9, RZ, RZ, UR6 ;  /* 0x00000006ff097e24 */ /* 0x000fc6000f8e00ff */
[----:B------:R-:W-:Y:S01]  /*de00*/  LDGSTS.E.BYPASS.LTC128B.128 [R5+0x14a80], desc[UR12][R178.64], P2 ;  /* 0x14a80000b2057fae */ /* 0x000fe20009181a0c */
[----:B------:R-:W-:Y:S01]  /*de10*/  UIADD3 UR6, UPT, UPT, UR48, 0x14a00, URZ ;  /* 0x00014a0030067890 */ /* 0x000fe2000fffe0ff */
[--C-:B------:R-:W-:Y:S02]  /*de20*/  IMAD R100, R9, 0x10, R176.reuse ;  /* 0x0000001009647824 */ /* 0x100fe400078e02b0 */
[----:B------:R1:W-:Y:S01]  /*de30*/  LDGSTS.E.BYPASS.LTC128B.128 [R0+0x14a80], desc[UR8][R10.64], P6 ;  /* 0x14a800000a007fae */ /* 0x0003e2000b181a08 */
[----:B------:R-:W-:Y:S01]  /*de40*/  USHF.R.U32.HI UR9, URZ, 0x2, UR7 ;  /* 0x00000002ff097899 */ /* 0x000fe20008011607 */
[----:B------:R-:W-:Y:S01]  /*de50*/  IMAD R176, R3, 0x4, R176 ;  /* 0x0000000403b07824 */ /* 0x000fe200078e02b0 */
[----:B------:R-:W-:Y:S01]  /*de60*/  LEA R175, R175, UR6, 0x4 ;  /* 0x00000006afaf7c11 */ /* 0x000fe2000f8e20ff */
[----:B------:R-:W0:Y:S01]  /*de70*/  LDGDEPBAR ;  /* 0x00000000000079af */ /* 0x000e220000000000 */
[----:B------:R-:W-:Y:S01]  /*de80*/  ULOP3.LUT UR9, UR9, 0x1, URZ, 0xc0, !UPT ;  /* 0x0000000109097892 */ /* 0x000fe2000f8ec0ff */
[----:B------:R-:W-:-:S02]  /*de90*/  LEA R174, R174, UR6, 0x2 ;  /* 0x00000006aeae7c11 */ /* 0x000fc4000f8e10ff */
[----:B--2---:R-:W-:Y:S01]  /*dea0*/  CS2R R18, SRZ ;  /* 0x0000000000127805 */ /* 0x004fe2000001ff00 */
[----:B------:R-:W-:-:S04]  /*deb0*/  UIMAD UR4, UR9, 0x300, UR4 ;  /* 0x00000300090478a4 */ /* 0x000fc8000f8e0204 */
[----:B------:R-:W-:Y:S01]  /*dec0*/  ULEA UR4, UR4, UR6, 0x4 ;  /* 0x0000000604047291 */ /* 0x000fe2000f8e20ff */
[----:B---3--:R-:W-:Y:S01]  /*ded0*/  CS2R R16, SRZ ;  /* 0x0000000000107805 */ /* 0x008fe2000001ff00 */
[----:B-1----:R-:W-:Y:S01]  /*dee0*/  IMAD.IADD R0, R92, 0x1, R100 ;  /* 0x000000015c007824 */ /* 0x002fe200078e0264 */
[----:B------:R-:W-:-:S04]  /*def0*/  DEPBAR.LE SB0, 0x1 ;  /* 0x000080400000791a */ /* 0x000fc80000000000 */
[----:B------:R-:W-:Y:S06]  /*df00*/  BAR.SYNC.DEFER_BLOCKING 0x0 ;  /* 0x0000000000007b1d */ /* 0x000fec0000010000 */
[----:B------:R1:W2:Y:S04]  /*df10*/  LDSM.16.M88.4 R40, [R0] ;  /* 0x000000000028783b */ /* 0x0002a80000000200 */
[----:B------:R1:W3:Y:S04]  /*df20*/  LDSM.16.M88.4 R52, [R0+0x1800] ;  /* 0x001800000034783b */ /* 0x0002e80000000200 */
[----:B------:R1:W4:Y:S04]  /*df30*/  LDSM.16.M88.4 R4, [R97+UR4] ;  /* 0x000000046104783b */ /* 0x0003280008000200 */
[----:B------:R1:W1:Y:S01]  /*df40*/  LDSM.16.M88.4 R8, [R97+UR4+0x1800] ;  /* 0x001800046108783b */ /* 0x0002620008000200 */
[----:B------:R-:W-:Y:S05]  /*df50*/  @!P1 BRA `(.L_x_36) ;  /* 0x0000002400e49947 */ /* 0x000fea0003800000 */
[C---:B---3--:R-:W-:Y:S01]  /*df60*/  LOP3.LUT R71, R55.reuse, 0xffffe000, RZ, 0xc0, !PT ;  /* 0xffffe00037477812 */ /* 0x048fe200078ec0ff */
[----:B-1----:R-:W-:Y:S01]  /*df70*/  IMAD.MOV.U32 R0, RZ, RZ, 0x1000 ;  /* 0x00001000ff007424 */ /* 0x002fe200078e00ff */
[----:B------:R-:W-:Y:S01]  /*df80*/  LOP3.LUT R70, R54, 0xffffe000, RZ, 0xc0, !PT ;  /* 0xffffe00036467812 */ /* 0x000fe200078ec0ff */
[----:B------:R-:W-:Y:S01]  /*df90*/  IMAD.MOV.U32 R217, RZ, RZ, R219 ;  /* 0x000000ffffd97224 */ /* 0x000fe200078e00db */
        /* <DEDUP_REMOVED lines=8> */
[----:B------:R-:W-:Y:S01]  /*e020*/  FSETP.NE.AND P1, PT, |R54|, +INF , PT ;  /* 0x7f8000003600780b */ /* 0x000fe20003f25200 */
[----:B------:R-:W-:Y:S01]  /*e030*/  FADD R64, R10, -R48 ;  /* 0x800000300a407221 */ /* 0x000fe20000000000 */
[----:B------:R-:W-:Y:S01]  /*e040*/  LOP3.LUT R47, R9, 0xffffe000, RZ, 0xc0, !PT ;  /* 0xffffe000092f7812 */ /* 0x000fe200078ec0ff */
[----:B------:R-:W-:Y:S01]  /*e050*/  IMAD.MOV.U32 R216, RZ, RZ, RZ ;  /* 0x000000ffffd87224 */ /* 0x000fe200078e00ff */
[----:B----4-:R-:W-:-:S02]  /*e060*/  LOP3.LUT R45, R7, 0xffffe000, RZ, 0xc0, !PT ;  /* 0xffffe000072d7812 */ /* 0x010fc400078ec0ff */
[----:B------:R-:W-:Y:S02]  /*e070*/  CS2R R210, SRZ ;  /* 0x0000000000d27805 */ /* 0x000fe4000001ff00 */
[----:B------:R-:W-:Y:S01]  /*e080*/  LOP3.LUT R44, R6, 0xffffe000, RZ, 0xc0, !PT ;  /* 0xffffe000062c7812 */ /* 0x000fe200078ec0ff */
[----:B------:R-:W-:Y:S01]  /*e090*/  FADD R63, R9, -R47 ;  /* 0x8000002f093f7221 */ /* 0x000fe20000000000 */
[----:B------:R-:W-:Y:S01]  /*e0a0*/  LOP3.LUT R3, R5, 0xffffe000, RZ, 0xc0, !PT ;  /* 0xffffe00005037812 */ /* 0x000fe200078ec0ff */
[----:B------:R-:W-:Y:S01]  /*e0b0*/  FADD R61, R7, -R45 ;  /* 0x8000002d073d7221 */ /* 0x000fe20000000000 */
[----:B------:R-:W-:Y:S01]  /*e0c0*/  FSETP.NE.AND P0, PT, |R62|, +INF , PT ;  /* 0x7f8000003e00780b */ /* 0x000fe20003f05200 */
[----:B------:R-:W-:Y:S01]  /*e0d0*/  FADD R60, R6, -R44 ;  /* 0x8000002c063c7221 */ /* 0x000fe20000000000 */
[--C-:B------:R-:W-:Y:S02]  /*e0e0*/  @P2 IMAD.IADD.U32 R55, R55, 0x1, R0.reuse ;  /* 0x0000000137372824 */ /* 0x100fe400078e0000 */
[----:B------:R-:W-:Y:S01]  /*e0f0*/  FADD R51, R5, -R3 ;  /* 0x8000000305337221 */ /* 0x000fe20000000000 */
[----:B------:R-:W-:Y:S01]  /*e100*/  @P1 IMAD.IADD.U32 R54, R54, 0x1, R0 ;  /* 0x0000000136361824 */ /* 0x000fe200078e0000 */
[----:B------:R-:W-:Y:S01]  /*e110*/  LOP3.LUT R2, R4, 0xffffe000, RZ, 0xc0, !PT ;  /* 0xffffe00004027812 */ /* 0x000fe200078ec0ff */
[----:B------:R-:W-:Y:S01]  /*e120*/  IMAD.MOV.U32 R214, RZ, RZ, RZ ;  /* 0x000000ffffd67224 */ /* 0x000fe200078e00ff */
[----:B------:R-:W-:-:S02]  /*e130*/  FSETP.NE.AND P6, PT, |R65|, +INF , PT ;  /* 0x7f8000004100780b */ /* 0x000fc40003fc5200 */
[----:B------:R-:W-:Y:S02]  /*e140*/  CS2R R208, SRZ ;  /* 0x0000000000d07805 */ /* 0x000fe4000001ff00 */
[----:B------:R-:W-:Y:S01]  /*e150*/  FSETP.NE.AND P5, PT, |R64|, +INF , PT ;  /* 0x7f8000004000780b */ /* 0x000fe20003fa5200 */
[----:B------:R-:W-:Y:S01]  /*e160*/  FADD R50, R4, -R2 ;  /* 0x8000000204327221 */ /* 0x000fe20000000000 */
[----:B------:R-:W-:Y:S01]  /*e170*/  FSETP.NE.AND P4, PT, |R63|, +INF , PT ;  /* 0x7f8000003f00780b */ /* 0x000fe20003f85200 */
[----:B------:R-:W-:Y:S01]  /*e180*/  IMAD.MOV.U32 R212, RZ, RZ, RZ ;  /* 0x000000ffffd47224 */ /* 0x000fe200078e00ff */
[----:B------:R-:W-:Y:S01]  /*e190*/  FSETP.NE.AND P3, PT, |R61|, +INF , PT ;  /* 0x7f8000003d00780b */ /* 0x000fe20003f65200 */
[----:B------:R-:W-:Y:S01]  /*e1a0*/  @P0 IMAD.IADD.U32 R62, R62, 0x1, R0 ;  /* 0x000000013e3e0824 */ /* 0x000fe200078e0000 */
[----:B------:R-:W-:Y:S02]  /*e1b0*/  FSETP.NE.AND P2, PT, |R60|, +INF , PT ;  /* 0x7f8000003c00780b */ /* 0x000fe40003f45200 */
[----:B------:R-:W-:-:S02]  /*e1c0*/  CS2R R206, SRZ ;  /* 0x0000000000ce7805 */ /* 0x000fc4000001ff00 */
[----:B------:R-:W-:Y:S02]  /*e1d0*/  FSETP.NE.AND P1, PT, |R51|, +INF , PT ;  /* 0x7f8000003300780b */ /* 0x000fe40003f25200 */
[----:B------:R-:W-:Y:S02]  /*e1e0*/  CS2R R204, SRZ ;  /* 0x0000000000cc7805 */ /* 0x000fe4000001ff00 */
[----:B------:R-:W-:Y:S01]  /*e1f0*/  LOP3.LUT R69, R53, 0xffffe000, RZ, 0xc0, !PT ;  /* 0xffffe00035457812 */ /* 0x000fe200078ec0ff */
[--C-:B------:R-:W-:Y:S01]  /*e200*/  @P6 IMAD.IADD.U32 R65, R65, 0x1, R0.reuse ;  /* 0x0000000141416824 */ /* 0x100fe200078e0000 */
[----:B------:R-:W-:Y:S01]  /*e210*/  LOP3.LUT R68, R52, 0xffffe000, RZ, 0xc0, !PT ;  /* 0xffffe00034447812 */ /* 0x000fe200078ec0ff */
[----:B------:R-:W-:Y:S01]  /*e220*/  @P5 IMAD.IADD.U32 R64, R64, 0x1, R0 ;  /* 0x0000000140405824 */ /* 0x000fe200078e0000 */
[----:B--2---:R-:W-:Y:S01]  /*e230*/  LOP3.LUT R59, R43, 0xffffe000, RZ, 0xc0, !PT ;  /* 0xffffe0002b3b7812 */ /* 0x004fe200078ec0ff */
        /* <DEDUP_REMOVED lines=15> */
[----:B------:R-:W-:Y:S01]  /*e330*/  @P1 IMAD.IADD.U32 R51, R51, 0x1, R0 ;  /* 0x0000000133331824 */ /* 0x000fe200078e0000 */
[----:B------:R-:W-:Y:S02]  /*e340*/  FSETP.NE.AND P4, PT, |R43|, +INF , PT ;  /* 0x7f8000002b00780b */ /* 0x000fe40003f85200 */
[----:B------:R-:W-:Y:S02]  /*e350*/  CS2R R202, SRZ ;  /* 0x0000000000ca7805 */ /* 0x000fe4000001ff00 */
[----:B------:R-:W-:-:S02]  /*e360*/  FSETP.NE.AND P3, PT, |R42|, +INF , PT ;  /* 0x7f8000002a00780b */ /* 0x000fc40003f65200 */
[----:B------:R-:W-:Y:S02]  /*e370*/  CS2R R200, SRZ ;  /* 0x0000000000c87805 */ /* 0x000fe4000001ff00 */
[----:B------:R-:W-:Y:S01]  /*e380*/  FSETP.NE.AND P2, PT, |R41|, +INF , PT ;  /* 0x7f8000002900780b */ /* 0x000fe20003f45200 */
[--C-:B------:R-:W-:Y:S01]  /*e390*/  @P0 IMAD.IADD.U32 R50, R50, 0x1, R0.reuse ;  /* 0x0000000132320824 */ /* 0x100fe200078e0000 */
[----:B------:R-:W-:Y:S01]  /*e3a0*/  FSETP.NE.AND P1, PT, |R40|, +INF , PT ;  /* 0x7f8000002800780b */ /* 0x000fe20003f25200 */
[----:B------:R-:W-:Y:S01]  /*e3b0*/  IMAD.MOV.U32 R199, RZ, RZ, RZ ;  /* 0x000000ffffc77224 */ /* 0x000fe200078e00ff */
[----:B------:R-:W-:Y:S01]  /*e3c0*/  ISETP.NE.AND P0, PT, R140, RZ, PT ;  /* 0x000000ff8c00720c */ /* 0x000fe20003f05270 */
[--C-:B------:R-:W-:Y:S01]  /*e3d0*/  @P6 IMAD.IADD.U32 R53, R53, 0x1, R0.reuse ;  /* 0x0000000135356824 */ /* 0x100fe200078e0000 */
[----:B------:R-:W-:Y:S01]  /*e3e0*/  LOP3.LUT R15, R97, 0x20, RZ, 0x3c, !PT ;  /* 0x00000020610f7812 */ /* 0x000fe200078e3cff */
[--C-:B------:R-:W-:Y:S01]  /*e3f0*/  @P5 IMAD.IADD.U32 R52, R52, 0x1, R0.reuse ;  /* 0x0000000134345824 */ /* 0x100fe200078e0000 */
[----:B------:R-:W-:Y:S01]  /*e400*/  LOP3.LUT R99, R92, 0x20, RZ, 0x3c, !PT ;  /* 0x000000205c637812 */ /* 0x000fe200078e3cff */
[--C-:B------:R-:W-:Y:S01]  /*e410*/  @P4 IMAD.IADD.U32 R43, R43, 0x1, R0.reuse ;  /* 0x000000012b2b4824 */ /* 0x100fe200078e0000 */
[----:B------:R-:W-:Y:S01]  /*e420*/  CS2R R194, SRZ ;  /* 0x0000000000c27805 */ /* 0x000fe2000001ff00 */
[--C-:B------:R-:W-:Y:S01]  /*e430*/  @P3 IMAD.IADD.U32 R42, R42, 0x1, R0.reuse ;  /* 0x000000012a2a3824 */ /* 0x100fe200078e0000 */
[----:B------:R-:W-:Y:S01]  /*e440*/  CS2R R192, SRZ ;  /* 0x0000000000c07805 */ /* 0x000fe2000001ff00 */
[--C-:B------:R-:W-:Y:S01]  /*e450*/  @P2 IMAD.IADD.U32 R41, R41, 0x1, R0.reuse ;  /* 0x0000000129292824 */ /* 0x100fe200078e0000 */
[----:B------:R-:W-:Y:S01]  /*e460*/  CS2R R190, SRZ ;  /* 0x0000000000be7805 */ /* 0x000fe2000001ff00 */
[----:B------:R-:W-:Y:S01]  /*e470*/  @P1 IMAD.IADD.U32 R40, R40, 0x1, R0 ;  /* 0x0000000128281824 */ /* 0x000fe200078e0000 */
[----:B------:R-:W-:Y:S01]  /*e480*/  CS2R R188, SRZ ;  /* 0x0000000000bc7805 */ /* 0x000fe2000001ff00 */
[----:B------:R-:W-:Y:S01]  /*e490*/  IMAD.MOV.U32 R197, RZ, RZ, RZ ;  /* 0x000000ffffc57224 */ /* 0x000fe200078e00ff */
[----:B------:R-:W-:-:S02]  /*e4a0*/  CS2R R186, SRZ ;  /* 0x0000000000ba7805 */ /* 0x000fc4000001ff00 */
[----:B------:R-:W-:Y:S02]  /*e4b0*/  CS2R R184, SRZ ;  /* 0x0000000000b87805 */ /* 0x000fe4000001ff00 */
[----:B------:R-:W-:Y:S01]  /*e4c0*/  CS2R R182, SRZ ;  /* 0x0000000000b67805 */ /* 0x000fe2000001ff00 */
[----:B------:R-:W-:Y:S01]  /*e4d0*/  IMAD.MOV.U32 R181, RZ, RZ, RZ ;  /* 0x000000ffffb57224 */ /* 0x000fe200078e00ff */
[----:B------:R-:W-:Y:S01]  /*e4e0*/  CS2R R4, SRZ ;  /* 0x0000000000047805 */ /* 0x000fe2000001ff00 */
[----:B------:R-:W-:Y:S01]  /*e4f0*/  IMAD.MOV.U32 R180, RZ, RZ, R140 ;  /* 0x000000ffffb47224 */ /* 0x000fe200078e008c */
        /* <DEDUP_REMOVED lines=15> */
[----:B------:R-:W-:Y:S01]  /*e5f0*/  SEL R215, R215, RZ, P0 ;  /* 0x000000ffd7d77207 */ /* 0x000fe20000000000 */
[----:B------:R-:W-:Y:S01]  /*e600*/  IMAD.MOV.U32 R172, RZ, RZ, 0x1000 ;  /* 0x00001000ffac7424 */ /* 0x000fe200078e00ff */
[----:B------:R-:W-:Y:S01]  /*e610*/  SEL R213, R213, RZ, P0 ;  /* 0x000000ffd5d57207 */ /* 0x000fe20000000000 */
[----:B------:R-:W-:Y:S01]  /*e620*/  IMAD.MOV.U32 R102, RZ, RZ, 0x1000 ;  /* 0x00001000ff667424 */ /* 0x000fe200078e00ff */
[C---:B------:R-:W-:Y:S01]  /*e630*/  LOP3.LUT R67, R92.reuse, 0x40, RZ, 0x3c, !PT ;  /* 0x000000405c437812 */ /* 0x040fe200078e3cff */
[----:B------:R-:W-:Y:S01]  /*e640*/  UMOV UR15, 0x2 ;  /* 0x00000002000f7882 */ /* 0x000fe20000000000 */
[C---:B------:R-:W-:Y:S01]  /*e650*/  LOP3.LUT R12, R97.reuse, 0x40, RZ, 0x3c, !PT ;  /* 0x00000040610c7812 */ /* 0x040fe200078e3cff */
[----:B------:R-:W-:Y:S01]  /*e660*/  UMOV UR14, URZ ;  /* 0x000000ff000e7c82 */ /* 0x000fe20008000000 */
[----:B------:R-:W-:Y:S01]  /*e670*/  LOP3.LUT R66, R92, 0x60, RZ, 0x3c, !PT ;  /* 0x000000605c427812 */ /* 0x000fe200078e3cff */
[----:B------:R-:W-:Y:S01]  /*e680*/  UMOV UR13, 0x100 ;  /* 0x00000100000d7882 */ /* 0x000fe20000000000 */
[----:B------:R-:W-:Y:S01]  /*e690*/  LOP3.LUT R0, R97, 0x60, RZ, 0x3c, !PT ;  /* 0x0000006061007812 */ /* 0x000fe200078e3cff */
[----:B------:R-:W-:-:S06]  /*e6a0*/  UMOV UR12, 0x100 ;  /* 0x00000100000c7882 */ /* 0x000fcc0000000000 */
.L_x_37:
[C---:B------:R-:W-:Y:S01]  /*e6b0*/  HMMA.1688.F32.TF32 R4, R40.reuse, R2, R4 ;  /* 0x000000022804723c */ /* 0x040fe20000081004 */
[----:B------:R-:W-:Y:S01]  /*e6c0*/  LDSM.16.M88.4 R72, [R15+UR4] ;  /* 0x000000040f48783b */ /* 0x000fe20008000200 */
[----:B------:R-:W-:Y:S01]  /*e6d0*/  UISETP.NE.AND UP0, UPT, UR14, 0x2, UPT ;  /* 0x000000020e00788c */ /* 0x000fe2000bf05270 */
[----:B------:R-:W-:Y:S02]  /*e6e0*/  UMOV UR8, UR4 ;  /* 0x0000000400087c82 */ /* 0x000fe40008000000 */
[-C--:B------:R-:W-:Y:S01]  /*e6f0*/  IADD3 R101, PT, PT, R99, R100.reuse, RZ ;  /* 0x0000006463657210 */ /* 0x080fe20007ffe0ff */
[----:B------:R-:W-:Y:S01]  /*e700*/  IMAD.MOV.U32 R166, RZ, RZ, R178 ;  /* 0x000000ffffa67224 */ /* 0x000fe200078e00b2 */
[----:B------:R-:W-:Y:S01]  /*e710*/  IADD3 R218, P1, PT, R218, UR20, RZ ;  /* 0x00000014dada7c10 */ /* 0x000fe2000ff3e0ff */
[C---:B------:R-:W-:Y:S01]  /*e720*/  HMMA.1688.F32.TF32 R8, R40.reuse, R44, R8 ;  /* 0x0000002c2808723c */ /* 0x040fe20000081008 */
[----:B------:R-:W-:Y:S01]  /*e730*/  LDSM.16.M88.4 R76, [R15+UR4+0x1800] ;  /* 0x001800040f4c783b */ /* 0x000fe20008000200 */
[----:B------:R-:W-:Y:S01]  /*e740*/  UISETP.NE.AND UP1, UPT, UR15, 0x2, UPT ;  /* 0x000000020f00788c */ /* 0x000fe2000bf25270 */
[--C-:B------:R-:W-:Y:S01]  /*e750*/  IMAD.MOV.U32 R164, RZ, RZ, R100.reuse ;  /* 0x000000ffffa47224 */ /* 0x100fe200078e0064 */
[----:B------:R-:W-:Y:S01]  /*e760*/  IADD3.X R219, PT, PT, R217, UR21, RZ, P1, !PT ;  /* 0x00000015d9db7c10 */ /* 0x000fe20008ffe4ff */
[----:B------:R-:W-:Y:S01]  /*e770*/  @UP0 UIADD3 UR14, UPT, UPT, UR14, 0x1, URZ ;  /* 0x000000010e0e0890 */ /* 0x000fe2000fffe0ff */
[----:B------:R-:W-:Y:S01]  /*e780*/  IADD3 R165, PT, PT, R177, UR12, RZ ;  /* 0x0000000cb1a57c10 */ /* 0x000fe2000fffe0ff */
[----:B------:R-:W-:Y:S01]  /*e790*/  UMOV UR6, UR12 ;  /* 0x0000000c00067c82 */ /* 0x000fe20008000000 */
[C---:B------:R-:W-:Y:S01]  /*e7a0*/  HMMA.1688.F32.TF32 R16, R40.reuse, R46, R16 ;  /* 0x0000002e2810723c */ /* 0x040fe20000081010 */
[----:B------:R-:W-:Y:S01]  /*e7b0*/  LDSM.16.M88.4 R80, [R101] ;  /* 0x000000006550783b */ /* 0x000fe20000000200 */
[----:B------:R-:W-:Y:S01]  /*e7c0*/  UMOV UR7, UR13 ;  /* 0x0000000d00077c82 */ /* 0x000fe20008000000 */
[-C--:B------:R-:W-:Y:S01]  /*e7d0*/  MOV R167, R179.reuse ;  /* 0x000000b300a77202 */ /* 0x080fe20000000f00 */
[----:B------:R-:W-:Y:S01]  /*e7e0*/  @!UP0 UMOV UR14, URZ ;  /* 0x000000ff000e8c82 */ /* 0x000fe20008000000 */
[C---:B------:R-:W-:Y:S01]  /*e7f0*/  R2UR UR18, R142.reuse ;  /* 0x000000008e1272ca */ /* 0x040fe200000e0000 */
[----:B------:R-:W-:Y:S01]  /*e800*/  @UP1 UIADD3 UR15, UPT, UPT, UR15, 0x1, URZ ;  /* 0x000000010f0f1890 */ /* 0x000fe2000fffe0ff */
[----:B------:R-:W-:Y:S01]  /*e810*/  R2UR UR19, R143 ;  /* 0x000000008f1372ca */ /* 0x000fe200000e0000 */
[-C--:B------:R-:W-:Y:S01]  /*e820*/  HMMA.1688.F32.TF32 R20, R40, R48.reuse, R20 ;  /* 0x000000302814723c */ /* 0x080fe20000081014 */
[----:B------:R1:W-:Y:S02]  /*e830*/  LDSM.16.M88.4 R84, [R101+0x1800] ;  /* 0x001800006554783b */ /* 0x0003e40000000200 */
[----:B------:R-:W-:Y:S01]  /*e840*/  VIADD R43, R175, UR13 ;  /* 0x0000000daf2b7c36 */ /* 0x000fe20008000000 */
[----:B------:R-:W-:Y:S01]  /*e850*/  R2UR UR16, R142 ;  /* 0x000000008e1072ca */ /* 0x000fe200000e0000 */
[----:B------:R-:W-:Y:S01]  /*e860*/  IMAD.SHL.U32 R41, R213, 0x10, RZ ;  /* 0x00000010d5297824 */ /* 0x000fe200078e00ff */
[----:B------:R-:W-:Y:S01]  /*e870*/  R2UR UR17, R143 ;  /* 0x000000008f1172ca */ /* 0x000fe200000e0000 */
[----:B------:R-:W-:Y:S01]  /*e880*/  @!UP1 UMOV UR15, URZ ;  /* 0x000000ff000f9c82 */ /* 0x000fe20008000000 */
[C---:B------:R-:W-:Y:S04]  /*e890*/  HMMA.1688.F32.TF32 R24, R52.reuse, R48, R24 ;  /* 0x000000303418723c */ /* 0x040fe80000081018 */
[----:B------:R-:W-:Y:S01]  /*e8a0*/  LOP3.LUT P3, RZ, R41, 0x10, RZ, 0xc0, !PT ;  /* 0x0000001029ff7812 */ /* 0x000fe2000786c0ff */
[----:B------:R-:W-:Y:S01]  /*e8b0*/  IMAD.U32 R41, RZ, RZ, UR24 ;  /* 0x00000018ff297e24 */ /* 0x000fe2000f8e00ff */
[----:B------:R-:W-:Y:S02]  /*e8c0*/  SHF.L.U32 R40, R215, 0x4, RZ ;  /* 0x00000004d7287819 */ /* 0x000fe400000006ff */
[C---:B------:R-:W-:Y:S03]  /*e8d0*/  HMMA.1688.F32.TF32 R28, R52.reuse, R46, R28 ;  /* 0x0000002e341c723c */ /* 0x040fe6000008101c */
[----:B------:R-:W-:Y:S02]  /*e8e0*/  LOP3.LUT P2, RZ, R40, 0x10, RZ, 0xc0, !PT ;  /* 0x0000001028ff7812 */ /* 0x000fe4000784c0ff */
[----:B------:R-:W-:Y:S03]  /*e8f0*/  IADD3 R178, P0, PT, R178, 0x80, RZ ;  /* 0x00000080b2b27810 */ /* 0x000fe60007f1e0ff */
[C---:B------:R-:W-:Y:S01]  /*e900*/  HMMA.1688.F32.TF32 R32, R52.reuse, R44, R32 ;  /* 0x0000002c3420723c */ /* 0x040fe20000081020 */
[----:B------:R-:W-:Y:S01]  /*e910*/  @!PT LDS RZ, [RZ] ;  /* 0x00000000fffff984 */ /* 0x000fe20000000800 */
[----:B------:R-:W-:Y:S01]  /*e920*/  @!PT LDS RZ, [RZ] ;  /* 0x00000000fffff984 */ /* 0x000fe20000000800 */
[----:B------:R-:W-:Y:S01]  /*e930*/  @!PT LDS RZ, [RZ] ;  /* 0x00000000fffff984 */ /* 0x000fe20000000800 */
[----:B------:R-:W-:Y:S02]  /*e940*/  LDGSTS.E.BYPASS.LTC128B.128 [R165], desc[UR18][R218.64+0x80], P3 ;  /* 0x00000080daa57fae */ /* 0x000fe40009981a12 */
[----:B-1----:R-:W-:Y:S01]  /*e950*/  IMAD.IADD R101, R66, 0x1, R100 ;  /* 0x0000000142657824 */ /* 0x002fe200078e0264 */
[----:B------:R-:W-:Y:S04]  /*e960*/  IADD3.X R179, PT, PT, RZ, R179, RZ, P0, !PT ;  /* 0x000000b3ffb37210 */ /* 0x000fe800007fe4ff */
[----:B------:R-:W-:Y:S01]  /*e970*/  HMMA.1688.F32.TF32 R36, R52, R2, R36 ;  /* 0x000000023424723c */ /* 0x000fe20000081024 */
[----:B------:R1:W-:Y:S07]  /*e980*/  LDGSTS.E.BYPASS.LTC128B.128 [R43], desc[UR16][R166.64+0x80], P2 ;  /* 0x00000080a62b7fae */ /* 0x0003ee0009181a10 */
[C---:B------:R-:W-:Y:S01]  /*e990*/  HMMA.1688.F32.TF32 R4, R56.reuse, R50, R4 ;  /* 0x000000323804723c */ /* 0x040fe20000081004 */
[----:B------:R-:W2:Y:S07]  /*e9a0*/  LDSM.16.M88.4 R52, [R12+UR4+0x1800] ;  /* 0x001800040c34783b */ /* 0x000eae0008000200 */
[C---:B------:R-:W-:Y:S08]  /*e9b0*/  HMMA.1688.F32.TF32 R8, R56.reuse, R60, R8 ;  /* 0x0000003c3808723c */ /* 0x040ff00000081008 */
[C---:B------:R-:W-:Y:S03]  /*e9c0*/  HMMA.1688.F32.TF32 R16, R56.reuse, R62, R16 ;  /* 0x0000003e3810723c */ /* 0x040fe60000081010 */
[----:B-1----:R-:W-:Y:S01]  /*e9d0*/  IADD3 R167, PT, PT, R176, UR12, RZ ;  /* 0x0000000cb0a77c10 */ /* 0x002fe2000fffe0ff */
[----:B------:R-:W-:Y:S02]  /*e9e0*/  @UP1 UIADD3 UR12, UPT, UPT, UR12, 0x80, URZ ;  /* 0x000000800c0c1890 */ /* 0x000fe4000fffe0ff */
[----:B------:R-:W-:Y:S02]  /*e9f0*/  @!UP1 UIADD3 UR12, UPT, UPT, UR6, -0x100, URZ ;  /* 0xffffff00060c9890 */ /* 0x000fe4000fffe0ff */
[-C--:B------:R-:W-:Y:S08]  /*ea00*/  HMMA.1688.F32.TF32 R20, R56, R64.reuse, R20 ;  /* 0x000000403814723c */ /* 0x080ff00000081014 */
[C---:B------:R-:W-:Y:S08]  /*ea10*/  HMMA.1688.F32.TF32 R24, R68.reuse, R64, R24 ;  /* 0x000000404418723c */ /* 0x040ff00000081018 */
[C---:B------:R-:W-:Y:S03]  /*ea20*/  HMMA.1688.F32.TF32 R28, R68.reuse, R62, R28 ;  /* 0x0000003e441c723c */ /* 0x040fe6000008101c */
[----:B--2---:R-:W-:Y:S02]  /*ea30*/  LOP3.LUT R65, R54, 0xffffe000, RZ, 0xc0, !PT ;  /* 0xffffe00036417812 */ /* 0x004fe400078ec0ff */
[----:B------:R-:W-:Y:S02]  /*ea40*/  LOP3.LUT R63, R52, 0xffffe000, RZ, 0xc0, !PT ;  /* 0xffffe000343f7812 */ /* 0x000fe400078ec0ff */
[----:B------:R-:W-:Y:S01]  /*ea50*/  LOP3.LUT R64, R53, 0xffffe000, RZ, 0xc0, !PT ;  /* 0xffffe00035407812 */ /* 0x000fe200078ec0ff */
[C---:B------:R-:W-:Y:S03]  /*ea60*/  HMMA.1688.F32.TF32 R32, R68.reuse, R60, R32 ;  /* 0x0000003c4420723c */ /* 0x040fe60000081020 */
[----:B------:R-:W-:Y:S04]  /*ea70*/  IADD3 R60, P2, PT, R178, UR22, RZ ;  /* 0x00000016b23c7c10 */ /* 0x000fe8000ff5e0ff */
[----:B------:R-:W-:Y:S01]  /*ea80*/  IADD3.X R61, PT, PT, R179, UR23, RZ, P2, !PT ;  /* 0x00000017b33d7c10 */ /* 0x000fe200097fe4ff */
[----:B------:R-:W-:Y:S08]  /*ea90*/  HMMA.1688.F32.TF32 R36, R68, R50, R36 ;  /* 0x000000324424723c */ /* 0x000ff00000081024 */
[C---:B------:R-:W-:Y:S08]  /*eaa0*/  HMMA.1688.F32.TF32 R4, R56.reuse, R2, R4 ;  /* 0x000000023804723c */ /* 0x040ff00000081004 */
[C---:B------:R-:W-:Y:S08]  /*eab0*/  HMMA.1688.F32.TF32 R8, R56.reuse, R44, R8 ;  /* 0x0000002c3808723c */ /* 0x040ff00000081008 */
[C---:B------:R-:W-:Y:S03]  /*eac0*/  HMMA.1688.F32.TF32 R16, R56.reuse, R46, R16 ;  /* 0x0000002e3810723c */ /* 0x040fe60000081010 */
[----:B------:R-:W-:Y:S01]  /*ead0*/  FADD R181, R4, R181 ;  /* 0x000000b504b57221 */ /* 0x000fe20000000000 */
[----:B------:R-:W-:Y:S01]  /*eae0*/  IADD3 R4, PT, PT, R67, R100, RZ ;  /* 0x0000006443047210 */ /* 0x000fe20007ffe0ff */
[----:B------:R-:W-:Y:S01]  /*eaf0*/  FADD R182, R5, R182 ;  /* 0x000000b605b67221 */ /* 0x000fe20000000000 */
[----:B------:R-:W-:Y:S01]  /*eb00*/  LOP3.LUT R5, R78, 0xffffe000, RZ, 0xc0, !PT ;  /* 0xffffe0004e057812 */ /* 0x000fe200078ec0ff */
[----:B------:R-:W-:Y:S01]  /*eb10*/  FADD R183, R6, R183 ;  /* 0x000000b706b77221 */ /* 0x000fe20000000000 */
[-C--:B------:R-:W-:Y:S01]  /*eb20*/  HMMA.1688.F32.TF32 R20, R56, R48.reuse, R20 ;  /* 0x000000303814723c */ /* 0x080fe20000081014 */
[----:B------:R-:W-:Y:S02]  /*eb30*/  LDSM.16.M88.4 R56, [R4] ;  /* 0x000000000438783b */ /* 0x000fe40000000200 */
[----:B------:R-:W-:Y:S01]  /*eb40*/  LOP3.LUT R6, R79, 0xffffe000, RZ, 0xc0, !PT ;  /* 0xffffe0004f067812 */ /* 0x000fe200078ec0ff */
[----:B------:R-:W-:Y:S01]  /*eb50*/  FADD R184, R7, R184 ;  /* 0x000000b807b87221 */ /* 0x000fe20000000000 */
[----:B------:R-:W-:Y:S01]  /*eb60*/  LOP3.LUT R7, R76, 0xffffe000, RZ, 0xc0, !PT ;  /* 0xffffe0004c077812 */ /* 0x000fe200078ec0ff */
[----:B------:R-:W-:Y:S01]  /*eb70*/  FADD R189, R8, R189 ;  /* 0x000000bd08bd7221 */ /* 0x000fe20000000000 */
[C---:B------:R-:W-:Y:S01]  /*eb80*/  LOP3.LUT R8, R77.reuse, 0xffffe000, RZ, 0xc0, !PT ;  /* 0xffffe0004d087812 */ /* 0x040fe200078ec0ff */
[C---:B------:R-:W-:Y:S01]  /*eb90*/  HMMA.1688.F32.TF32 R24, R68.reuse, R48, R24 ;  /* 0x000000304418723c */ /* 0x040fe20000081018 */
[----:B------:R-:W1:Y:S03]  /*eba0*/  LDSM.16.M88.4 R48, [R12+UR4] ;  /* 0x000000040c30783b */ /* 0x000e660008000200 */
[----:B------:R-:W-:Y:S01]  /*ebb0*/  FADD R42, R76, -R7 ;  /* 0x800000074c2a7221 */ /* 0x000fe20000000000 */
[----:B------:R-:W-:Y:S01]  /*ebc0*/  FADD R43, R77, -R8 ;  /* 0x800000084d2b7221 */ /* 0x000fe20000000000 */
[----:B------:R-:W-:Y:S01]  /*ebd0*/  FADD R204, R19, R204 ;  /* 0x000000cc13cc7221 */ /* 0x000fe20000000000 */
[----:B------:R-:W-:Y:S01]  /*ebe0*/  LOP3.LUT R19, R82, 0xffffe000, RZ, 0xc0, !PT ;  /* 0xffffe00052137812 */ /* 0x000fe200078ec0ff */
[C---:B------:R-:W-:Y:S03]  /*ebf0*/  HMMA.1688.F32.TF32 R28, R68.reuse, R46, R28 ;  /* 0x0000002e441c723c */ /* 0x040fe6000008101c */
[----:B------:R-:W-:Y:S01]  /*ec00*/  FADD R210, R21, R210 ;  /* 0x000000d215d27221 */ /* 0x000fe20000000000 */
[----:B------:R-:W-:Y:S01]  /*ec10*/  IADD3 R46, P1, P0, R41, 0x80, R218 ;  /* 0x00000080292e7810 */ /* 0x000fe2000783e0da */
[----:B------:R-:W-:Y:S01]  /*ec20*/  FADD R207, R22, R207 ;  /* 0x000000cf16cf7221 */ /* 0x000fe20000000000 */
[----:B------:R-:W-:Y:S01]  /*ec30*/  LOP3.LUT R21, R80, 0xffffe000, RZ, 0xc0, !PT ;  /* 0xffffe00050157812 */ /* 0x000fe200078ec0ff */
[----:B------:R-:W-:Y:S01]  /*ec40*/  FADD R205, R20, R205 ;  /* 0x000000cd14cd7221 */ /* 0x000fe20000000000 */
[C---:B------:R-:W-:Y:S03]  /*ec50*/  HMMA.1688.F32.TF32 R32, R68.reuse, R44, R32 ;  /* 0x0000002c4420723c */ /* 0x040fe60000081020 */
[----:B------:R-:W-:Y:S01]  /*ec60*/  LOP3.LUT R22, R81, 0xffffe000, RZ, 0xc0, !PT ;  /* 0xffffe00051167812 */ /* 0x000fe200078ec0ff */
[----:B------:R-:W-:Y:S01]  /*ec70*/  FADD R209, R24, R209 ;  /* 0x000000d118d17221 */ /* 0x000fe20000000000 */
[----:B------:R-:W-:Y:S01]  /*ec80*/  LOP3.LUT R24, R83, 0xffffe000, RZ, 0xc0, !PT ;  /* 0xffffe00053187812 */ /* 0x000fe200078ec0ff */
[----:B------:R-:W-:Y:S01]  /*ec90*/  FADD R20, R80, -R21 ;  /* 0x8000001550147221 */ /* 0x000fe20000000000 */
[----:B------:R-:W-:Y:S01]  /*eca0*/  FADD R212, R23, R212 ;  /* 0x000000d417d47221 */ /* 0x000fe20000000000 */
[----:B------:R-:W-:Y:S01]  /*ecb0*/  HMMA.1688.F32.TF32 R36, R68, R2, R36 ;  /* 0x000000024424723c */ /* 0x000fe20000081024 */
[----:B------:R2:W1:Y:S02]  /*ecc0*/  LDSM.16.M88.4 R68, [R4+0x1800] ;  /* 0x001800000444783b */ /* 0x0004640000000200 */
[----:B------:R-:W-:Y:S01]  /*ecd0*/  FADD R21, R81, -R22 ;  /* 0x8000001651157221 */ /* 0x000fe20000000000 */
[----:B------:R-:W-:Y:S01]  /*ece0*/  FADD R22, R82, -R19 ;  /* 0x8000001352167221 */ /* 0x000fe20000000000 */
[----:B------:R-:W-:Y:S01]  /*ecf0*/  FADD R23, R83, -R24 ;  /* 0x8000001853177221 */ /* 0x000fe20000000000 */
[----:B------:R-:W-:Y:S01]  /*ed00*/  IADD3.X R47, PT, PT, RZ, UR25, R219, P1, P0 ;  /* 0x00000019ff2f7c10 */ /* 0x000fe20008fe04db */
[----:B------:R-:W-:Y:S01]  /*ed10*/  FADD R44, R78, -R5 ;  /* 0x800000054e2c7221 */ /* 0x000fe20000000000 */
[----:B------:R-:W-:Y:S01]  /*ed20*/  FSETP.NE.AND P0, PT, |R20|, +INF , PT ;  /* 0x7f8000001400780b */ /* 0x000fe20003f05200 */
[----:B------:R-:W-:Y:S01]  /*ed30*/  FADD R45, R79, -R6 ;  /* 0x800000064f2d7221 */ /* 0x000fe20000000000 */
[----:B------:R-:W-:Y:S01]  /*ed40*/  FSETP.NE.AND P6, PT, |R21|, +INF , PT ;  /* 0x7f8000001500780b */ /* 0x000fe20003fc5200 */
[----:B------:R-:W-:Y:S01]  /*ed50*/  FADD R190, R9, R190 ;  /* 0x000000be09be7221 */ /* 0x000fe20000000000 */
[----:B------:R-:W-:Y:S01]  /*ed60*/  FSETP.NE.AND P5, PT, |R22|, +INF , PT ;  /* 0x7f8000001600780b */ /* 0x000fe20003fa5200 */
[----:B------:R-:W-:Y:S01]  /*ed70*/  FADD R191, R10, R191 ;  /* 0x000000bf0abf7221 */ /* 0x000fe20000000000 */
[----:B------:R-:W-:Y:S01]  /*ed80*/  FSETP.NE.AND P4, PT, |R23|, +INF , PT ;  /* 0x7f8000001700780b */ /* 0x000fe20003f85200 */
[----:B------:R-:W-:Y:S01]  /*ed90*/  FADD R192, R11, R192 ;  /* 0x000000c00bc07221 */ /* 0x000fe20000000000 */
[----:B------:R-:W-:Y:S01]  /*eda0*/  LOP3.LUT R11, R86, 0xffffe000, RZ, 0xc0, !PT ;  /* 0xffffe000560b7812 */ /* 0x000fe200078ec0ff */
[----:B------:R-:W-:Y:S01]  /*edb0*/  FADD R202, R17, R202 ;  /* 0x000000ca11ca7221 */ /* 0x000fe20000000000 */
[----:B------:R-:W-:Y:S01]  /*edc0*/  LOP3.LUT R9, R74, 0xffffe000, RZ, 0xc0, !PT ;  /* 0xffffe0004a097812 */ /* 0x000fe200078ec0ff */
[----:B------:R-:W-:Y:S01]  /*edd0*/  FADD R199, R18, R199 ;  /* 0x000000c712c77221 */ /* 0x000fe20000000000 */
[----:B------:R-:W-:Y:S01]  /*ede0*/  LOP3.LUT R10, R75, 0xffffe000, RZ, 0xc0, !PT ;  /* 0xffffe0004b0a7812 */ /* 0x000fe200078ec0ff */
[--C-:B------:R-:W-:Y:S01]  /*edf0*/  @P0 IMAD.IADD.U32 R20, R20, 0x1, R172.reuse ;  /* 0x0000000114140824 */ /* 0x100fe200078e00ac */
[----:B------:R-:W-:Y:S01]  /*ee00*/  LOP3.LUT R17, R84, 0xffffe000, RZ, 0xc0, !PT ;  /* 0xffffe00054117812 */ /* 0x000fe200078ec0ff */
[--C-:B------:R-:W-:Y:S01]  /*ee10*/  @P6 IMAD.IADD.U32 R21, R21, 0x1, R172.reuse ;  /* 0x0000000115156824 */ /* 0x100fe200078e00ac */
[----:B------:R-:W-:Y:S01]  /*ee20*/  LOP3.LUT R18, R85, 0xffffe000, RZ, 0xc0, !PT ;  /* 0xffffe00055127812 */ /* 0x000fe200078ec0ff */
[--C-:B------:R-:W-:Y:S01]  /*ee30*/  @P5 IMAD.IADD.U32 R22, R22, 0x1, R172.reuse ;  /* 0x0000000116165824 */ /* 0x100fe200078e00ac */
[----:B------:R-:W-:Y:S01]  /*ee40*/  LOP3.LUT R2, R87, 0xffffe000, RZ, 0xc0, !PT ;  /* 0xffffe00057027812 */ /* 0x000fe200078ec0ff */
[----:B------:R-:W-:Y:S02]  /*ee50*/  @P4 IMAD.IADD.U32 R23, R23, 0x1, R172 ;  /* 0x0000000117174824 */ /* 0x000fe400078e00ac */
[----:B------:R-:W-:Y:S01]  /*ee60*/  FADD R40, R74, -R9 ;  /* 0x800000094a287221 */ /* 0x000fe20000000000 */
[----:B------:R-:W-:Y:S01]  /*ee70*/  FADD R41, R75, -R10 ;  /* 0x8000000a4b297221 */ /* 0x000fe20000000000 */
[----:B------:R-:W-:Y:S01]  /*ee80*/  FADD R187, R38, R187 ;  /* 0x000000bb26bb7221 */ /* 0x000fe20000000000 */
[----:B------:R-:W-:Y:S01]  /*ee90*/  FADD R38, R86, -R11 ;  /* 0x8000000b56267221 */ /* 0x000fe20000000000 */
[----:B------:R-:W-:Y:S01]  /*eea0*/  FADD R185, R36, R185 ;  /* 0x000000b924b97221 */ /* 0x000fe20000000000 */
[----:B------:R-:W-:-:S01]  /*eeb0*/  FADD R36, R84, -R17 ;  /* 0x8000001154247221 */ /* 0x000fc20000000000 */
[C---:B--2---:R-:W-:Y:S03]  /*eec0*/  HMMA.1688.F32.TF32 R4, R20.reuse, R72, RZ ;  /* 0x000000481404723c */ /* 0x044fe600000810ff */
[----:B------:R-:W-:Y:S01]  /*eed0*/  FADD R186, R37, R186 ;  /* 0x000000ba25ba7221 */ /* 0x000fe20000000000 */
[----:B------:R-:W-:Y:S01]  /*eee0*/  FADD R188, R39, R188 ;  /* 0x000000bc27bc7221 */ /* 0x000fe20000000000 */
[----:B------:R-:W-:Y:S01]  /*eef0*/  FADD R37, R85, -R18 ;  /* 0x8000001255257221 */ /* 0x000fe20000000000 */
[----:B------:R-:W-:Y:S01]  /*ef00*/  FADD R39, R87, -R2 ;  /* 0x8000000257277221 */ /* 0x000fe20000000000 */
[----:B------:R-:W-:Y:S01]  /*ef10*/  FADD R197, R16, R197 ;  /* 0x000000c510c57221 */ /* 0x000fe20000000000 */
[C---:B------:R-:W-:Y:S01]  /*ef20*/  HMMA.1688.F32.TF32 R8, R20.reuse, R74, RZ ;  /* 0x0000004a1408723c */ /* 0x040fe200000810ff */
[----:B------:R-:W-:Y:S01]  /*ef30*/  LOP3.LUT R3, R72, 0xffffe000, RZ, 0xc0, !PT ;  /* 0xffffe00048037812 */ /* 0x000fe200078ec0ff */
[----:B------:R-:W-:Y:S01]  /*ef40*/  FADD R214, R25, R214 ;  /* 0x000000d619d67221 */ /* 0x000fe20000000000 */
[C---:B------:R-:W-:Y:S01]  /*ef50*/  LOP3.LUT R16, R73.reuse, 0xffffe000, RZ, 0xc0, !PT ;  /* 0xffffe00049107812 */ /* 0x040fe200078ec0ff */
[----:B------:R-:W-:Y:S01]  /*ef60*/  FADD R211, R26, R211 ;  /* 0x000000d31ad37221 */ /* 0x000fe20000000000 */
[----:B------:R-:W-:Y:S01]  /*ef70*/  FSETP.NE.AND P1, PT, |R38|, +INF , PT ;  /* 0x7f8000002600780b */ /* 0x000fe20003f25200 */
[----:B------:R-:W-:Y:S01]  /*ef80*/  FADD R2, R72, -R3 ;  /* 0x8000000348027221 */ /* 0x000fe20000000000 */
[----:B------:R-:W-:Y:S01]  /*ef90*/  FSETP.NE.AND P3, PT, |R36|, +INF , PT ;  /* 0x7f8000002400780b */ /* 0x000fe20003f65200 */
[----:B------:R-:W-:Y:S01]  /*efa0*/  FADD R3, R73, -R16 ;  /* 0x8000001049037221 */ /* 0x000fe20000000000 */
[----:B------:R-:W-:Y:S01]  /*efb0*/  FSETP.NE.AND P0, PT, |R39|, +INF , PT ;  /* 0x7f8000002700780b */ /* 0x000fe20003f05200 */
[C---:B------:R-:W-:Y:S01]  /*efc0*/  HMMA.1688.F32.TF32 R16, R20.reuse, R76, RZ ;  /* 0x0000004c1410723c */ /* 0x040fe200000810ff */
[----:B------:R-:W-:Y:S01]  /*efd0*/  FSETP.NE.AND P2, PT, |R37|, +INF , PT ;  /* 0x7f8000002500780b */ /* 0x000fe20003f45200 */
[----:B------:R-:W-:Y:S01]  /*efe0*/  FADD R216, R27, R216 ;  /* 0x000000d81bd87221 */ /* 0x000fe20000000000 */
[----:B------:R-:W-:Y:S01]  /*eff0*/  FADD R201, R28, R201 ;  /* 0x000000c91cc97221 */ /* 0x000fe20000000000 */
[----:B------:R-:W-:Y:S01]  /*f000*/  FADD R206, R29, R206 ;  /* 0x000000ce1dce7221 */ /* 0x000fe20000000000 */
[----:B------:R-:W-:Y:S01]  /*f010*/  FADD R203, R30, R203 ;  /* 0x000000cb1ecb7221 */ /* 0x000fe20000000000 */
[----:B------:R-:W-:Y:S01]  /*f020*/  FADD R208, R31, R208 ;  /* 0x000000d01fd07221 */ /* 0x000fe20000000000 */
[----:B------:R-:W-:Y:S01]  /*f030*/  FADD R193, R32, R193 ;  /* 0x000000c120c17221 */ /* 0x000fe20000000000 */
[-C--:B------:R-:W-:Y:S01]  /*f040*/  HMMA.1688.F32.TF32 R20, R20, R78.reuse, RZ ;  /* 0x0000004e1414723c */ /* 0x080fe200000810ff */
[--C-:B------:R-:W-:Y:S01]  /*f050*/  @P1 IMAD.IADD.U32 R38, R38, 0x1, R172.reuse ;  /* 0x0000000126261824 */ /* 0x100fe200078e00ac */
[----:B------:R-:W-:Y:S01]  /*f060*/  FSETP.NE.AND P6, PT, |R2|, +INF , PT ;  /* 0x7f8000000200780b */ /* 0x000fe20003fc5200 */
[--C-:B------:R-:W-:Y:S01]  /*f070*/  @P3 IMAD.IADD.U32 R36, R36, 0x1, R172.reuse ;  /* 0x0000000124243824 */ /* 0x100fe200078e00ac */
[----:B------:R-:W-:Y:S01]  /*f080*/  FSETP.NE.AND P5, PT, |R3|, +INF , PT ;  /* 0x7f8000000300780b */ /* 0x000fe20003fa5200 */
[--C-:B------:R-:W-:Y:S01]  /*f090*/  @P0 IMAD.IADD.U32 R39, R39, 0x1, R172.reuse ;  /* 0x0000000127270824 */ /* 0x100fe200078e00ac */
[----:B------:R-:W-:Y:S01]  /*f0a0*/  FSETP.NE.AND P1, PT, |R43|, +INF , PT ;  /* 0x7f8000002b00780b */ /* 0x000fe20003f25200 */
[----:B------:R-:W-:Y:S02]  /*f0b0*/  @P2 IMAD.IADD.U32 R37, R37, 0x1, R172 ;  /* 0x0000000125252824 */ /* 0x000fe400078e00ac */
[----:B------:R-:W-:Y:S01]  /*f0c0*/  FADD R194, R33, R194 ;  /* 0x000000c221c27221 */ /* 0x000fe20000000000 */
[----:B------:R-:W-:Y:S01]  /*f0d0*/  FADD R195, R34, R195 ;  /* 0x000000c322c37221 */ /* 0x000fe20000000000 */
[----:B------:R-:W-:Y:S01]  /*f0e0*/  FADD R200, R35, R200 ;  /* 0x000000c823c87221 */ /* 0x000fe20000000000 */
[----:B------:R-:W-:Y:S02]  /*f0f0*/  FSETP.NE.AND P0, PT, |R44|, +INF , PT ;  /* 0x7f8000002c00780b */ /* 0x000fe40003f05200 */
[----:B------:R-:W-:Y:S01]  /*f100*/  FSETP.NE.AND P4, PT, |R40|, +INF , PT ;  /* 0x7f8000002800780b */ /* 0x000fe20003f85200 */
[C---:B------:R-:W-:Y:S02]  /*f110*/  HMMA.1688.F32.TF32 R24, R36.reuse, R78, RZ ;  /* 0x0000004e2418723c */ /* 0x040fe400000810ff */
[--C-:B------:R-:W-:Y:S01]  /*f120*/  @P6 IMAD.IADD.U32 R2, R2, 0x1, R172.reuse ;  /* 0x0000000102026824 */ /* 0x100fe200078e00ac */
[----:B------:R-:W-:Y:S01]  /*f130*/  FSETP.NE.AND P3, PT, |R41|, +INF , PT ;  /* 0x7f8000002900780b */ /* 0x000fe20003f65200 */
[--C-:B------:R-:W-:Y:S01]  /*f140*/  @P5 IMAD.IADD.U32 R3, R3, 0x1, R172.reuse ;  /* 0x0000000103035824 */ /* 0x100fe200078e00ac */
[----:B------:R-:W-:Y:S01]  /*f150*/  FSETP.NE.AND P2, PT, |R42|, +INF , PT ;  /* 0x7f8000002a00780b */ /* 0x000fe20003f45200 */
[--C-:B------:R-:W-:Y:S01]  /*f160*/  @P1 IMAD.IADD.U32 R43, R43, 0x1, R172.reuse ;  /* 0x000000012b2b1824 */ /* 0x100fe200078e00ac */
[----:B------:R-:W-:Y:S01]  /*f170*/  FSETP.NE.AND P6, PT, |R45|, +INF , PT ;  /* 0x7f8000002d00780b */ /* 0x000fe20003fc5200 */
[C---:B------:R-:W-:Y:S01]  /*f180*/  HMMA.1688.F32.TF32 R28, R36.reuse, R76, RZ ;  /* 0x0000004c241c723c */ /* 0x040fe200000810ff */
[----:B-1----:R-:W-:Y:S01]  /*f190*/  LOP3.LUT R62, R51, 0xffffe000, RZ, 0xc0, !PT ;  /* 0xffffe000333e7812 */ /* 0x002fe200078ec0ff */
[--C-:B------:R-:W-:Y:S02]  /*f1a0*/  @P0 IMAD.IADD.U32 R44, R44, 0x1, R172.reuse ;  /* 0x000000012c2c0824 */ /* 0x100fe400078e00ac */
[--C-:B------:R-:W-:Y:S04]  /*f1b0*/  @P4 IMAD.IADD.U32 R40, R40, 0x1, R172.reuse ;  /* 0x0000000128284824 */ /* 0x100fe800078e00ac */
[C---:B------:R-:W-:Y:S01]  /*f1c0*/  HMMA.1688.F32.TF32 R32, R36.reuse, R74, RZ ;  /* 0x0000004a2420723c */ /* 0x040fe200000810ff */
[--C-:B------:R-:W-:Y:S02]  /*f1d0*/  @P3 IMAD.IADD.U32 R41, R41, 0x1, R172.reuse ;  /* 0x0000000129293824 */ /* 0x100fe400078e00ac */
[--C-:B------:R-:W-:Y:S02]  /*f1e0*/  @P2 IMAD.IADD.U32 R42, R42, 0x1, R172.reuse ;  /* 0x000000012a2a2824 */ /* 0x100fe400078e00ac */
[----:B------:R-:W-:Y:S03]  /*f1f0*/  @P6 IMAD.IADD.U32 R45, R45, 0x1, R172 ;  /* 0x000000012d2d6824 */ /* 0x000fe600078e00ac */
[----:B------:R-:W-:Y:S08]  /*f200*/  HMMA.1688.F32.TF32 R36, R36, R72, RZ ;  /* 0x000000482424723c */ /* 0x000ff000000810ff */
[C---:B------:R-:W-:Y:S08]  /*f210*/  HMMA.1688.F32.TF32 R4, R80.reuse, R2, R4 ;  /* 0x000000025004723c */ /* 0x040ff00000081004 */
[C---:B------:R-:W-:Y:S08]  /*f220*/  HMMA.1688.F32.TF32 R8, R80.reuse, R40, R8 ;  /* 0x000000285008723c */ /* 0x040ff00000081008 */
[C---:B------:R-:W-:Y:S08]  /*f230*/  HMMA.1688.F32.TF32 R16, R80.reuse, R42, R16 ;  /* 0x0000002a5010723c */ /* 0x040ff00000081010 */
[-C--:B------:R-:W-:Y:S08]  /*f240*/  HMMA.1688.F32.TF32 R20, R80, R44.reuse, R20 ;  /* 0x0000002c5014723c */ /* 0x080ff00000081014 */
        /* <DEDUP_REMOVED lines=10> */
[----:B------:R-:W-:Y:S02]  /*f2f0*/  IMAD.SHL.U32 R2, R215, 0x8, RZ ;  /* 0x00000008d7027824 */ /* 0x000fe400078e00ff */
[----:B------:R-:W-:Y:S01]  /*f300*/  FADD R40, R56, -R41 ;  /* 0x8000002938287221 */ /* 0x000fe20000000000 */
[----:B------:R-:W-:Y:S01]  /*f310*/  FADD R41, R57, -R42 ;  /* 0x8000002a39297221 */ /* 0x000fe20000000000 */
[----:B------:R-:W-:Y:S01]  /*f320*/  LOP3.LUT P0, RZ, R3, 0x10, RZ, 0xc0, !PT ;  /* 0x0000001003ff7812 */ /* 0x000fe2000780c0ff */
[C---:B------:R-:W-:Y:S05]  /*f330*/  HMMA.1688.F32.TF32 R4, R80.reuse, R72, R4 ;  /* 0x000000485004723c */ /* 0x040fea0000081004 */
[----:B------:R-:W-:Y:S01]  /*f340*/  FADD R42, R58, -R43 ;  /* 0x8000002b3a2a7221 */ /* 0x000fe20000000000 */
[----:B------:R-:W-:Y:S01]  /*f350*/  FADD R43, R59, -R44 ;  /* 0x8000002c3b2b7221 */ /* 0x000fe20000000000 */
[----:B------:R-:W-:Y:S01]  /*f360*/  LOP3.LUT P1, RZ, R2, 0x10, RZ, 0xc0, !PT ;  /* 0x0000001002ff7812 */ /* 0x000fe2000782c0ff */
[C---:B------:R-:W-:Y:S03]  /*f370*/  HMMA.1688.F32.TF32 R8, R80.reuse, R74, R8 ;  /* 0x0000004a5008723c */ /* 0x040fe60000081008 */
[----:B------:R-:W-:Y:S01]  /*f380*/  IADD3 R3, PT, PT, R174, UR13, RZ ;  /* 0x0000000dae037c10 */ /* 0x000fe2000fffe0ff */
[----:B------:R-:W-:Y:S01]  /*f390*/  @!PT LDS RZ, [RZ] ;  /* 0x00000000fffff984 */ /* 0x000fe20000000800 */
[----:B------:R-:W-:Y:S01]  /*f3a0*/  @!PT LDS RZ, [RZ] ;  /* 0x00000000fffff984 */ /* 0x000fe20000000800 */
[----:B------:R-:W-:Y:S01]  /*f3b0*/  @!PT LDS RZ, [RZ] ;  /* 0x00000000fffff984 */ /* 0x000fe20000000800 */
[----:B------:R1:W-:Y:S01]  /*f3c0*/  LDGSTS.E.BYPASS.LTC128B.128 [R167], desc[UR18][R46.64], P0 ;  /* 0x000000002ea77fae */ /* 0x0003e20008181a12 */
[----:B------:R-:W-:Y:S01]  /*f3d0*/  IADD3 R168, P0, PT, R46, UR24, RZ ;  /* 0x000000182ea87c10 */ /* 0x000fe2000ff1e0ff */
[----:B------:R-:W-:Y:S01]  /*f3e0*/  FADD R44, R68, -R45 ;  /* 0x8000002d442c7221 */ /* 0x000fe20000000000 */
[----:B------:R-:W-:Y:S01]  /*f3f0*/  FSETP.NE.AND P4, PT, |R43|, +INF , PT ;  /* 0x7f8000002b00780b */ /* 0x000fe20003f85200 */
[C---:B------:R-:W-:Y:S01]  /*f400*/  HMMA.1688.F32.TF32 R16, R80.reuse, R76, R16 ;  /* 0x0000004c5010723c */ /* 0x040fe20000081010 */
[----:B------:R-:W-:Y:S02]  /*f410*/  @UP1 UIADD3 UR13, UPT, UPT, UR13, 0x80, URZ ;  /* 0x000000800d0d1890 */ /* 0x000fe4000fffe0ff */
[----:B------:R-:W-:Y:S01]  /*f420*/  IADD3.X R169, PT, PT, R47, UR25, RZ, P0, !PT ;  /* 0x000000192fa97c10 */ /* 0x000fe200087fe4ff */
[----:B------:R2:W-:Y:S01]  /*f430*/  LDGSTS.E.BYPASS.LTC128B.128 [R3], desc[UR16][R60.64], P1 ;  /* 0x000000003c037fae */ /* 0x0005e20008981a10 */
[----:B------:R-:W-:Y:S01]  /*f440*/  FSETP.NE.AND P3, PT, |R44|, +INF , PT ;  /* 0x7f8000002c00780b */ /* 0x000fe20003f65200 */
[----:B------:R-:W-:Y:S01]  /*f450*/  @!UP1 UIADD3 UR13, UPT, UPT, UR7, -0x100, URZ ;  /* 0xffffff00070d9890 */ /* 0x000fe2000fffe0ff */
[----:B------:R-:W-:Y:S01]  /*f460*/  FSETP.NE.AND P0, PT, |R40|, +INF , PT ;  /* 0x7f8000002800780b */ /* 0x000fe20003f05200 */
[-C--:B------:R-:W-:Y:S03]  /*f470*/  HMMA.1688.F32.TF32 R20, R80, R78.reuse, R20 ;  /* 0x0000004e5014723c */ /* 0x080fe60000081014 */
[----:B------:R-:W-:Y:S01]  /*f480*/  FSETP.NE.AND P6, PT, |R41|, +INF , PT ;  /* 0x7f8000002900780b */ /* 0x000fe20003fc5200 */
[----:B------:R-:W-:Y:S01]  /*f490*/  LDSM.16.M88.4 R80, [R101] ;  /* 0x000000006550783b */ /* 0x000fe20000000200 */
[--C-:B------:R-:W-:Y:S01]  /*f4a0*/  @P4 IMAD.IADD.U32 R43, R43, 0x1, R172.reuse ;  /* 0x000000012b2b4824 */ /* 0x100fe200078e00ac */
[----:B------:R-:W-:Y:S02]  /*f4b0*/  FSETP.NE.AND P5, PT, |R42|, +INF , PT ;  /* 0x7f8000002a00780b */ /* 0x000fe40003fa5200 */
[C---:B------:R-:W-:Y:S04]  /*f4c0*/  HMMA.1688.F32.TF32 R24, R84.reuse, R78, R24 ;  /* 0x0000004e5418723c */ /* 0x040fe80000081018 */
[--C-:B------:R-:W-:Y:S01]  /*f4d0*/  @P3 IMAD.IADD.U32 R44, R44, 0x1, R172.reuse ;  /* 0x000000012c2c3824 */ /* 0x100fe200078e00ac */
[----:B------:R-:W-:Y:S01]  /*f4e0*/  LOP3.LUT R2, R71, 0xffffe000, RZ, 0xc0, !PT ;  /* 0xffffe00047027812 */ /* 0x000fe200078ec0ff */
[--C-:B------:R-:W-:Y:S01]  /*f4f0*/  @P0 IMAD.IADD.U32 R40, R40, 0x1, R172.reuse ;  /* 0x0000000128280824 */ /* 0x100fe200078e00ac */
[----:B-1----:R-:W-:Y:S01]  /*f500*/  LOP3.LUT R46, R69, 0xffffe000, RZ, 0xc0, !PT ;  /* 0xffffe000452e7812 */ /* 0x002fe200078ec0ff */
[C---:B------:R-:W-:Y:S01]  /*f510*/  HMMA.1688.F32.TF32 R28, R84.reuse, R76, R28 ;  /* 0x0000004c541c723c */ /* 0x040fe2000008101c */
[----:B------:R-:W-:Y:S02]  /*f520*/  LDSM.16.M88.4 R76, [R0+UR4+0x1800] ;  /* 0x00180004004c783b */ /* 0x000fe40008000200 */
[----:B------:R-:W-:Y:S02]  /*f530*/  @P6 IMAD.IADD.U32 R41, R41, 0x1, R172 ;  /* 0x0000000129296824 */ /* 0x000fe400078e00ac */
[----:B------:R-:W-:Y:S01]  /*f540*/  FADD R45, R69, -R46 ;  /* 0x8000002e452d7221 */ /* 0x000fe20000000000 */
[----:B------:R-:W-:Y:S01]  /*f550*/  @P5 IMAD.IADD.U32 R42, R42, 0x1, R172 ;  /* 0x000000012a2a5824 */ /* 0x000fe200078e00ac */
[C---:B------:R-:W-:Y:S01]  /*f560*/  LOP3.LUT R47, R70.reuse, 0xffffe000, RZ, 0xc0, !PT ;  /* 0xffffe000462f7812 */ /* 0x040fe200078ec0ff */
[C---:B------:R-:W-:Y:S03]  /*f570*/  HMMA.1688.F32.TF32 R32, R84.reuse, R74, R32 ;  /* 0x0000004a5420723c */ /* 0x040fe60000081020 */
[----:B--2---:R-:W-:Y:S01]  /*f580*/  LOP3.LUT R60, R49, 0xffffe000, RZ, 0xc0, !PT ;  /* 0xffffe000313c7812 */ /* 0x004fe200078ec0ff */
[----:B------:R-:W-:Y:S01]  /*f590*/  FADD R46, R70, -R47 ;  /* 0x8000002f462e7221 */ /* 0x000fe20000000000 */
[----:B------:R-:W-:Y:S01]  /*f5a0*/  FSETP.NE.AND P2, PT, |R45|, +INF , PT ;  /* 0x7f8000002d00780b */ /* 0x000fe20003f45200 */
[----:B------:R-:W-:Y:S01]  /*f5b0*/  FADD R47, R71, -R2 ;  /* 0x80000002472f7221 */ /* 0x000fe20000000000 */
[----:B------:R-:W-:Y:S01]  /*f5c0*/  LOP3.LUT R61, R50, 0xffffe000, RZ, 0xc0, !PT ;  /* 0xffffe000323d7812 */ /* 0x000fe200078ec0ff */
[----:B------:R-:W-:Y:S01]  /*f5d0*/  HMMA.1688.F32.TF32 R36, R84, R72, R36 ;  /* 0x000000485424723c */ /* 0x000fe20000081024 */
[----:B------:R1:W2:Y:S02]  /*f5e0*/  LDSM.16.M88.4 R84, [R101+0x1800] ;  /* 0x001800006554783b */ /* 0x0002a40000000200 */
[----:B------:R-:W-:Y:S02]  /*f5f0*/  LOP3.LUT R72, R55, 0xffffe000, RZ, 0xc0, !PT ;  /* 0xffffe00037487812 */ /* 0x000fe400078ec0ff */
[----:B------:R-:W-:Y:S02]  /*f600*/  FSETP.NE.AND P1, PT, |R46|, +INF , PT ;  /* 0x7f8000002e00780b */ /* 0x000fe40003f25200 */
[----:B------:R-:W-:-:S01]  /*f610*/  FSETP.NE.AND P0, PT, |R47|, +INF , PT ;  /* 0x7f8000002f00780b */ /* 0x000fc20003f05200 */
[C---:B------:R-:W-:Y:S05]  /*f620*/  HMMA.1688.F32.TF32 R4, R40.reuse, R48, R4 ;  /* 0x000000302804723c */ /* 0x040fea0000081004 */
[--C-:B------:R-:W-:Y:S01]  /*f630*/  @P2 IMAD.IADD.U32 R45, R45, 0x1, R172.reuse ;  /* 0x000000012d2d2824 */ /* 0x100fe200078e00ac */
[----:B------:R-:W-:Y:S02]  /*f640*/  LOP3.LUT R3, R48, 0xffffe000, RZ, 0xc0, !PT ;  /* 0xffffe00030037812 */ /* 0x000fe400078ec0ff */
[C---:B------:R-:W-:Y:S03]  /*f650*/  HMMA.1688.F32.TF32 R8, R40.reuse, R50, R8 ;  /* 0x000000322808723c */ /* 0x040fe60000081008 */
[--C-:B------:R-:W-:Y:S02]  /*f660*/  @P1 IMAD.IADD.U32 R46, R46, 0x1, R172.reuse ;  /* 0x000000012e2e1824 */ /* 0x100fe400078e00ac */
[----:B------:R-:W-:Y:S01]  /*f670*/  FADD R2, R48, -R3 ;  /* 0x8000000330027221 */ /* 0x000fe20000000000 */
[----:B------:R-:W-:Y:S02]  /*f680*/  @P0 IMAD.IADD.U32 R47, R47, 0x1, R172 ;  /* 0x000000012f2f0824 */ /* 0x000fe400078e00ac */
[----:B------:R-:W-:Y:S01]  /*f690*/  FADD R3, R49, -R60 ;  /* 0x8000003c31037221 */ /* 0x000fe20000000000 */
[----:B------:R-:W-:Y:S01]  /*f6a0*/  FADD R60, R50, -R61 ;  /* 0x8000003d323c7221 */ /* 0x000fe20000000000 */
[C---:B------:R-:W-:Y:S03]  /*f6b0*/  HMMA.1688.F32.TF32 R16, R40.reuse, R52, R16 ;  /* 0x000000342810723c */ /* 0x040fe60000081010 */
[----:B------:R-:W-:Y:S01]  /*f6c0*/  FADD R61, R51, -R62 ;  /* 0x8000003e333d7221 */ /* 0x000fe20000000000 */
[----:B------:R-:W-:Y:S01]  /*f6d0*/  FSETP.NE.AND P4, PT, |R60|, +INF , PT ;  /* 0x7f8000003c00780b */ /* 0x000fe20003f85200 */
[----:B------:R-:W-:Y:S01]  /*f6e0*/  FADD R62, R52, -R63 ;  /* 0x8000003f343e7221 */ /* 0x000fe20000000000 */
[----:B------:R-:W-:Y:S01]  /*f6f0*/  FADD R63, R53, -R64 ;  /* 0x80000040353f7221 */ /* 0x000fe20000000000 */
[----:B------:R-:W-:Y:S01]  /*f700*/  FADD R64, R54, -R65 ;  /* 0x8000004136407221 */ /* 0x000fe20000000000 */
[-C--:B------:R-:W-:Y:S03]  /*f710*/  HMMA.1688.F32.TF32 R20, R40, R54.reuse, R20 ;  /* 0x000000362814723c */ /* 0x080fe60000081014 */
[----:B------:R-:W-:Y:S01]  /*f720*/  FADD R65, R55, -R72 ;  /* 0x8000004837417221 */ /* 0x000fe20000000000 */
[----:B------:R-:W-:Y:S01]  /*f730*/  FSETP.NE.AND P3, PT, |R61|, +INF , PT ;  /* 0x7f8000003d00780b */ /* 0x000fe20003f65200 */
[----:B------:R-:W2:Y:S01]  /*f740*/  LDSM.16.M88.4 R72, [R0+UR4] ;  /* 0x000000040048783b */ /* 0x000ea20008000200 */
[----:B------:R-:W-:Y:S01]  /*f750*/  @UP0 UIADD3 UR4, UPT, UPT, UR4, 0x80, URZ ;  /* 0x0000008004040890 */ /* 0x000fe2000fffe0ff */
[----:B------:R-:W-:Y:S01]  /*f760*/  FSETP.NE.AND P2, PT, |R62|, +INF , PT ;  /* 0x7f8000003e00780b */ /* 0x000fe20003f45200 */
[C---:B------:R-:W-:Y:S01]  /*f770*/  HMMA.1688.F32.TF32 R24, R44.reuse, R54, R24 ;  /* 0x000000362c18723c */ /* 0x040fe20000081018 */
[----:B------:R-:W-:Y:S03]  /*f780*/  @!UP0 UIADD3 UR4, UPT, UPT, UR8, -0x100, URZ ;  /* 0xffffff0008048890 */ /* 0x000fe6000fffe0ff */
[--C-:B------:R-:W-:Y:S01]  /*f790*/  @P4 IMAD.IADD.U32 R60, R60, 0x1, R172.reuse ;  /* 0x000000013c3c4824 */ /* 0x100fe200078e00ac */
[----:B------:R-:W-:Y:S01]  /*f7a0*/  FSETP.NE.AND P1, PT, |R63|, +INF , PT ;  /* 0x7f8000003f00780b */ /* 0x000fe20003f25200 */
[----:B-1----:R-:W-:Y:S01]  /*f7b0*/  VIADD R101, R180, 0xffffffff ;  /* 0xffffffffb4657836 */ /* 0x002fe20000000000 */
[----:B------:R-:W-:Y:S01]  /*f7c0*/  FSETP.NE.AND P6, PT, |R2|, +INF , PT ;  /* 0x7f8000000200780b */ /* 0x000fe20003fc5200 */
[C---:B------:R-:W-:Y:S03]  /*f7d0*/  HMMA.1688.F32.TF32 R28, R44.reuse, R52, R28 ;  /* 0x000000342c1c723c */ /* 0x040fe6000008101c */
[----:B------:R-:W-:Y:S01]  /*f7e0*/  FSETP.NE.AND P5, PT, |R3|, +INF , PT ;  /* 0x7f8000000300780b */ /* 0x000fe20003fa5200 */
[--C-:B------:R-:W-:Y:S01]  /*f7f0*/  @P3 IMAD.IADD.U32 R61, R61, 0x1, R172.reuse ;  /* 0x000000013d3d3824 */ /* 0x100fe200078e00ac */
[----:B------:R-:W-:Y:S01]  /*f800*/  FSETP.NE.AND P0, PT, |R64|, +INF , PT ;  /* 0x7f8000004000780b */ /* 0x000fe20003f05200 */
[--C-:B------:R-:W-:Y:S02]  /*f810*/  @P2 IMAD.IADD.U32 R62, R62, 0x1, R172.reuse ;  /* 0x000000013e3e2824 */ /* 0x100fe400078e00ac */
[C---:B------:R-:W-:Y:S03]  /*f820*/  HMMA.1688.F32.TF32 R32, R44.reuse, R50, R32 ;  /* 0x000000322c20723c */ /* 0x040fe60000081020 */
[--C-:B------:R-:W-:Y:S01]  /*f830*/  @P1 IMAD.IADD.U32 R63, R63, 0x1, R172.reuse ;  /* 0x000000013f3f1824 */ /* 0x100fe200078e00ac */
[----:B------:R-:W-:Y:S01]  /*f840*/  IADD3 R218, P1, PT, R168, UR24, RZ ;  /* 0x00000018a8da7c10 */ /* 0x000fe2000ff3e0ff */
[--C-:B------:R-:W-:Y:S01]  /*f850*/  @P6 IMAD.IADD.U32 R2, R2, 0x1, R172.reuse ;  /* 0x0000000102026824 */ /* 0x100fe200078e00ac */
[----:B------:R-:W-:Y:S02]  /*f860*/  FSETP.NE.AND P6, PT, |R65|, +INF , PT ;  /* 0x7f8000004100780b */ /* 0x000fe40003fc5200 */
[----:B------:R-:W-:Y:S03]  /*f870*/  HMMA.1688.F32.TF32 R36, R44, R48, R36 ;  /* 0x000000302c24723c */ /* 0x000fe60000081024 */
[--C-:B------:R-:W-:Y:S01]  /*f880*/  @P5 IMAD.IADD.U32 R3, R3, 0x1, R172.reuse ;  /* 0x0000000103035824 */ /* 0x100fe200078e00ac */
[----:B------:R-:W-:Y:S01]  /*f890*/  IADD3.X R217, PT, PT, R169, UR25, RZ, P1, !PT ;  /* 0x00000019a9d97c10 */ /* 0x000fe20008ffe4ff */
[--C-:B------:R-:W-:Y:S01]  /*f8a0*/  @P0 IMAD.IADD.U32 R64, R64, 0x1, R172.reuse ;  /* 0x0000000140400824 */ /* 0x100fe200078e00ac */
[----:B------:R-:W-:Y:S03]  /*f8b0*/  PLOP3.LUT P0, PT, PT, PT, UP0, 0x80, 0x8 ;  /* 0x000000000008781c */ /* 0x000fe60003f0f008 */
[----:B------:R-:W-:Y:S01]  /*f8c0*/  IMAD.MOV.U32 R219, RZ, RZ, R217 ;  /* 0x000000ffffdb7224 */ /* 0x000fe200078e00d9 */
[C---:B------:R-:W-:Y:S05]  /*f8d0*/  HMMA.1688.F32.TF32 R4, R56.reuse, R2, R4 ;  /* 0x000000023804723c */ /* 0x040fea0000081004 */
[----:B------:R-:W-:Y:S01]  /*f8e0*/  @P6 IMAD.IADD.U32 R65, R65, 0x1, R172 ;  /* 0x0000000141416824 */ /* 0x000fe200078e00ac */
[----:B--2---:R-:W-:Y:S02]  /*f8f0*/  LOP3.LUT R47, R86, 0xffffe000, RZ, 0xc0, !PT ;  /* 0xffffe000562f7812 */ /* 0x004fe400078ec0ff */
[C---:B------:R-:W-:Y:S03]  /*f900*/  HMMA.1688.F32.TF32 R8, R56.reuse, R60, R8 ;  /* 0x0000003c3808723c */ /* 0x040fe60000081008 */
[----:B------:R-:W-:Y:S02]  /*f910*/  @P0 IADD3 R100, PT, PT, R100, 0x80, RZ ;  /* 0x0000008064640810 */ /* 0x000fe40007ffe0ff */
[----:B------:R-:W-:Y:S02]  /*f920*/  @!P0 IADD3 R100, PT, PT, R164, -0x100, RZ ;  /* 0xffffff00a4648810 */ /* 0x000fe40007ffe0ff */
[----:B------:R-:W-:Y:S01]  /*f930*/  LOP3.LUT R46, R85, 0xffffe000, RZ, 0xc0, !PT ;  /* 0xffffe000552e7812 */ /* 0x000fe200078ec0ff */
[C---:B------:R-:W-:Y:S03]  /*f940*/  HMMA.1688.F32.TF32 R16, R56.reuse, R62, R16 ;  /* 0x0000003e3810723c */ /* 0x040fe60000081010 */
[----:B------:R-:W-:Y:S02]  /*f950*/  LOP3.LUT R45, R84, 0xffffe000, RZ, 0xc0, !PT ;  /* 0xffffe000542d7812 */ /* 0x000fe400078ec0ff */
[----:B------:R-:W-:Y:S02]  /*f960*/  LOP3.LUT R44, R83, 0xffffe000, RZ, 0xc0, !PT ;  /* 0xffffe000532c7812 */ /* 0x000fe400078ec0ff */
[----:B------:R-:W-:Y:S01]  /*f970*/  LOP3.LUT R43, R82, 0xffffe000, RZ, 0xc0, !PT ;  /* 0xffffe000522b7812 */ /* 0x000fe200078ec0ff */
[-C--:B------:R-:W-:Y:S03]  /*f980*/  HMMA.1688.F32.TF32 R20, R56, R64.reuse, R20 ;  /* 0x000000403814723c */ /* 0x080fe60000081014 */
[----:B------:R-:W-:Y:S02]  /*f990*/  LOP3.LUT R42, R81, 0xffffe000, RZ, 0xc0, !PT ;  /* 0xffffe000512a7812 */ /* 0x000fe400078ec0ff */
[C---:B------:R-:W-:Y:S02]  /*f9a0*/  LOP3.LUT R41, R80.reuse, 0xffffe000, RZ, 0xc0, !PT ;  /* 0xffffe00050297812 */ /* 0x040fe400078ec0ff */
[----:B------:R-:W-:Y:S01]  /*f9b0*/  ISETP.NE.AND P0, PT, R101, RZ, PT ;  /* 0x000000ff6500720c */ /* 0x000fe20003f05270 */
[C---:B------:R-:W-:Y:S04]  /*f9c0*/  HMMA.1688.F32.TF32 R24, R68.reuse, R64, R24 ;  /* 0x000000404418723c */ /* 0x040fe80000081018 */
[----:B------:R-:W-:Y:S01]  /*f9d0*/  FADD R40, R80, -R41 ;  /* 0x8000002950287221 */ /* 0x000fe20000000000 */
[----:B------:R-:W-:Y:S01]  /*f9e0*/  FADD R41, R81, -R42 ;  /* 0x8000002a51297221 */ /* 0x000fe20000000000 */
[----:B------:R-:W-:Y:S01]  /*f9f0*/  FADD R42, R82, -R43 ;  /* 0x8000002b522a7221 */ /* 0x000fe20000000000 */
[----:B------:R-:W-:Y:S01]  /*fa00*/  FADD R43, R83, -R44 ;  /* 0x8000002c532b7221 */ /* 0x000fe20000000000 */
[C---:B------:R-:W-:Y:S03]  /*fa10*/  HMMA.1688.F32.TF32 R28, R68.reuse, R62, R28 ;  /* 0x0000003e441c723c */ /* 0x040fe6000008101c */
[----:B------:R-:W-:Y:S01]  /*fa20*/  FADD R44, R84, -R45 ;  /* 0x8000002d542c7221 */ /* 0x000fe20000000000 */
[----:B------:R-:W-:Y:S01]  /*fa30*/  FADD R45, R85, -R46 ;  /* 0x8000002e552d7221 */ /* 0x000fe20000000000 */
[----:B------:R-:W-:Y:S01]  /*fa40*/  FADD R46, R86, -R47 ;  /* 0x8000002f562e7221 */ /* 0x000fe20000000000 */
[----:B------:R-:W-:Y:S02]  /*fa50*/  SEL R215, R215, RZ, P0 ;  /* 0x000000ffd7d77207 */ /* 0x000fe40000000000 */
[C---:B------:R-:W-:Y:S03]  /*fa60*/  HMMA.1688.F32.TF32 R32, R68.reuse, R60, R32 ;  /* 0x0000003c4420723c */ /* 0x040fe60000081020 */
[----:B------:R-:W-:Y:S02]  /*fa70*/  FSETP.NE.AND P6, PT, |R41|, +INF , PT ;  /* 0x7f8000002900780b */ /* 0x000fe40003fc5200 */
[----:B------:R-:W-:Y:S02]  /*fa80*/  FSETP.NE.AND P5, PT, |R42|, +INF , PT ;  /* 0x7f8000002a00780b */ /* 0x000fe40003fa5200 */
[----:B------:R-:W-:Y:S01]  /*fa90*/  FSETP.NE.AND P4, PT, |R43|, +INF , PT ;  /* 0x7f8000002b00780b */ /* 0x000fe20003f85200 */
[----:B------:R-:W-:Y:S03]  /*faa0*/  HMMA.1688.F32.TF32 R36, R68, R2, R36 ;  /* 0x000000024424723c */ /* 0x000fe60000081024 */
[C---:B------:R-:W-:Y:S02]  /*fab0*/  SHF.L.U32 R3, R213.reuse, 0x2, RZ ;  /* 0x00000002d5037819 */ /* 0x040fe400000006ff */
[----:B------:R-:W-:Y:S02]  /*fac0*/  SHF.L.U32 R2, R213, 0x1, RZ ;  /* 0x00000001d5027819 */ /* 0x000fe400000006ff */
[----:B------:R-:W-:Y:S01]  /*fad0*/  LOP3.LUT P3, RZ, R3, 0x10, RZ, 0xc0, !PT ;  /* 0x0000001003ff7812 */ /* 0x000fe2000786c0ff */
[C---:B------:R-:W-:Y:S05]  /*fae0*/  HMMA.1688.F32.TF32 R4, R56.reuse, R48, R4 ;  /* 0x000000303804723c */ /* 0x040fea0000081004 */
[----:B------:R-:W-:Y:S01]  /*faf0*/  LOP3.LUT P2, RZ, R2, 0x10, RZ, 0xc0, !PT ;  /* 0x0000001002ff7812 */ /* 0x000fe2000784c0ff */
[--C-:B------:R-:W-:Y:S01]  /*fb00*/  @P6 IMAD.IADD.U32 R41, R41, 0x1, R102.reuse ;  /* 0x0000000129296824 */ /* 0x100fe200078e0066 */
[----:B------:R-:W-:Y:S01]  /*fb10*/  LOP3.LUT R3, R72, 0xffffe000, RZ, 0xc0, !PT ;  /* 0xffffe00048037812 */ /* 0x000fe200078ec0ff */
[C---:B------:R-:W-:Y:S03]  /*fb20*/  HMMA.1688.F32.TF32 R8, R56.reuse, R50, R8 ;  /* 0x000000323808723c */ /* 0x040fe60000081008 */
[----:B------:R-:W-:Y:S01]  /*fb30*/  LOP3.LUT R2, R87, 0xffffe000, RZ, 0xc0, !PT ;  /* 0xffffe00057027812 */ /* 0x000fe200078ec0ff */
[----:B------:R-:W-:Y:S01]  /*fb40*/  @!PT LDS RZ, [RZ] ;  /* 0x00000000fffff984 */ /* 0x000fe20000000800 */
[----:B------:R-:W-:Y:S01]  /*fb50*/  @!PT LDS RZ, [RZ] ;  /* 0x00000000fffff984 */ /* 0x000fe20000000800 */
[----:B------:R-:W-:Y:S01]  /*fb60*/  @!PT LDS RZ, [RZ] ;  /* 0x00000000fffff984 */ /* 0x000fe20000000800 */
[----:B------:R1:W-:Y:S01]  /*fb70*/  LDGSTS.E.BYPASS.LTC128B.128 [R165+0xc00], desc[UR18][R168.64], P3 ;  /* 0x00c00000a8a57fae */ /* 0x0003e20009981a12 */
[----:B------:R-:W-:Y:S01]  /*fb80*/  SEL R213, R213, RZ, P0 ;  /* 0x000000ffd5d57207 */ /* 0x000fe20000000000 */
[----:B------:R-:W-:Y:S01]  /*fb90*/  @P5 IMAD.IADD.U32 R42, R42, 0x1, R102 ;  /* 0x000000012a2a5824 */ /* 0x000fe200078e0066 */
[----:B------:R-:W-:Y:S01]  /*fba0*/  FSETP.NE.AND P0, PT, |R40|, +INF , PT ;  /* 0x7f8000002800780b */ /* 0x000fe20003f05200 */
[C---:B------:R-:W-:Y:S03]  /*fbb0*/  HMMA.1688.F32.TF32 R16, R56.reuse, R52, R16 ;  /* 0x000000343810723c */ /* 0x040fe60000081010 */
[----:B------:R-:W-:Y:S01]  /*fbc0*/  FADD R47, R87, -R2 ;  /* 0x80000002572f7221 */ /* 0x000fe20000000000 */
[----:B------:R2:W-:Y:S01]  /*fbd0*/  LDGSTS.E.BYPASS.LTC128B.128 [R167+0xc00], desc[UR16][R218.64], P2 ;  /* 0x00c00000daa77fae */ /* 0x0005e20009181a10 */
[----:B------:R-:W-:Y:S01]  /*fbe0*/  FADD R2, R72, -R3 ;  /* 0x8000000348027221 */ /* 0x000fe20000000000 */
[--C-:B------:R-:W-:Y:S01]  /*fbf0*/  @P4 IMAD.IADD.U32 R43, R43, 0x1, R102.reuse ;  /* 0x000000012b2b4824 */ /* 0x100fe200078e0066 */
[----:B------:R-:W-:Y:S01]  /*fc00*/  FSETP.NE.AND P3, PT, |R44|, +INF , PT ;  /* 0x7f8000002c00780b */ /* 0x000fe20003f65200 */
[-C--:B------:R-:W-:Y:S03]  /*fc10*/  HMMA.1688.F32.TF32 R20, R56, R54.reuse, R20 ;  /* 0x000000363814723c */ /* 0x080fe60000081014 */
[----:B------:R-:W-:Y:S01]  /*fc20*/  LOP3.LUT R56, R79, 0xffffe000, RZ, 0xc0, !PT ;  /* 0xffffe0004f387812 */ /* 0x000fe200078ec0ff */
[----:B------:R-:W0:Y:S01]  /*fc30*/  LDGDEPBAR ;  /* 0x00000000000079af */ /* 0x000e220000000000 */
[----:B------:R-:W-:Y:S01]  /*fc40*/  FSETP.NE.AND P2, PT, |R45|, +INF , PT ;  /* 0x7f8000002d00780b */ /* 0x000fe20003f45200 */
[--C-:B------:R-:W-:Y:S01]  /*fc50*/  @P0 IMAD.IADD.U32 R40, R40, 0x1, R102.reuse ;  /* 0x0000000128280824 */ /* 0x100fe200078e0066 */
[----:B------:R-:W-:Y:S01]  /*fc60*/  FSETP.NE.AND P1, PT, |R46|, +INF , PT ;  /* 0x7f8000002e00780b */ /* 0x000fe20003f25200 */
[C---:B------:R-:W-:Y:S04]  /*fc70*/  HMMA.1688.F32.TF32 R24, R68.reuse, R54, R24 ;  /* 0x000000364418723c */ /* 0x040fe80000081018 */
[----:B------:R-:W-:Y:S01]  /*fc80*/  IADD3 R54, PT, PT, R92, R100, RZ ;  /* 0x000000645c367210 */ /* 0x000fe20007ffe0ff */
[--C-:B------:R-:W-:Y:S01]  /*fc90*/  @P3 IMAD.IADD.U32 R44, R44, 0x1, R102.reuse ;  /* 0x000000012c2c3824 */ /* 0x100fe200078e0066 */
[----:B------:R-:W-:Y:S02]  /*fca0*/  FSETP.NE.AND P0, PT, |R47|, +INF , PT ;  /* 0x7f8000002f00780b */ /* 0x000fe40003f05200 */
[C---:B------:R-:W-:Y:S03]  /*fcb0*/  HMMA.1688.F32.TF32 R28, R68.reuse, R52, R28 ;  /* 0x00000034441c723c */ /* 0x040fe6000008101c */
[----:B------:R-:W-:Y:S01]  /*fcc0*/  LOP3.LUT R53, R78, 0xffffe000, RZ, 0xc0, !PT ;  /* 0xffffe0004e357812 */ /* 0x000fe200078ec0ff */
[--C-:B------:R-:W-:Y:S01]  /*fcd0*/  @P2 IMAD.IADD.U32 R45, R45, 0x1, R102.reuse ;  /* 0x000000012d2d2824 */ /* 0x100fe200078e0066 */
[----:B------:R-:W-:Y:S01]  /*fce0*/  LOP3.LUT R52, R77, 0xffffe000, RZ, 0xc0, !PT ;  /* 0xffffe0004d347812 */ /* 0x000fe200078ec0ff */
[--C-:B------:R-:W-:Y:S01]  /*fcf0*/  @P1 IMAD.IADD.U32 R46, R46, 0x1, R102.reuse ;  /* 0x000000012e2e1824 */ /* 0x100fe200078e0066 */
[----:B------:R-:W-:Y:S01]  /*fd00*/  FSETP.NE.AND P6, PT, |R2|, +INF , PT ;  /* 0x7f8000000200780b */ /* 0x000fe20003fc5200 */
[C---:B------:R-:W-:Y:S03]  /*fd10*/  HMMA.1688.F32.TF32 R32, R68.reuse, R50, R32 ;  /* 0x000000324420723c */ /* 0x040fe60000081020 */
[----:B------:R-:W-:Y:S01]  /*fd20*/  LOP3.LUT R51, R76, 0xffffe000, RZ, 0xc0, !PT ;  /* 0xffffe0004c337812 */ /* 0x000fe200078ec0ff */
[----:B------:R-:W-:Y:S04]  /*fd30*/  DEPBAR.LE SB0, 0x1 ;  /* 0x000080400000791a */ /* 0x000fe80000000000 */
[----:B------:R-:W-:Y:S01]  /*fd40*/  HMMA.1688.F32.TF32 R36, R68, R48, R36 ;  /* 0x000000304424723c */ /* 0x000fe20000081024 */
[----:B------:R-:W-:Y:S04]  /*fd50*/  BAR.SYNC.DEFER_BLOCKING 0x0 ;  /* 0x0000000000007b1d */ /* 0x000fe80000010000 */
[----:B------:R-:W-:Y:S01]  /*fd60*/  LOP3.LUT R50, R75, 0xffffe000, RZ, 0xc0, !PT ;  /* 0xffffe0004b327812 */ /* 0x000fe200078ec0ff */
[----:B------:R-:W-:Y:S01]  /*fd70*/  @P0 IMAD.IADD.U32 R47, R47, 0x1, R102 ;  /* 0x000000012f2f0824 */ /* 0x000fe200078e0066 */
[----:B------:R-:W-:-:S01]  /*fd80*/  LOP3.LUT R49, R74, 0xffffe000, RZ, 0xc0, !PT ;  /* 0xffffe0004a317812 */ /* 0x000fc200078ec0ff */
[C---:B------:R-:W-:Y:S05]  /*fd90*/  HMMA.1688.F32.TF32 R4, R40.reuse, R72, R4 ;  /* 0x000000482804723c */ /* 0x040fea0000081004 */
[C---:B------:R-:W-:Y:S01]  /*fda0*/  LOP3.LUT R48, R73.reuse, 0xffffe000, RZ, 0xc0, !PT ;  /* 0xffffe00049307812 */ /* 0x040fe200078ec0ff */
[----:B------:R-:W-:Y:S02]  /*fdb0*/  @P6 IMAD.IADD.U32 R2, R2, 0x1, R102 ;  /* 0x0000000102026824 */ /* 0x000fe400078e0066 */
[C---:B------:R-:W-:Y:S03]  /*fdc0*/  HMMA.1688.F32.TF32 R8, R40.reuse, R74, R8 ;  /* 0x0000004a2808723c */ /* 0x040fe60000081008 */
[----:B------:R-:W-:Y:S01]  /*fdd0*/  FADD R3, R73, -R48 ;  /* 0x8000003049037221 */ /* 0x000fe20000000000 */
[----:B------:R-:W-:Y:S01]  /*fde0*/  FADD R48, R74, -R49 ;  /* 0x800000314a307221 */ /* 0x000fe20000000000 */
[----:B------:R-:W-:Y:S01]  /*fdf0*/  FADD R49, R75, -R50 ;  /* 0x800000324b317221 */ /* 0x000fe20000000000 */
[----:B------:R-:W-:Y:S01]  /*fe00*/  FADD R50, R76, -R51 ;  /* 0x800000334c327221 */ /* 0x000fe20000000000 */
[----:B------:R-:W-:Y:S01]  /*fe10*/  FADD R51, R77, -R52 ;  /* 0x800000344d337221 */ /* 0x000fe20000000000 */
[C---:B------:R-:W-:Y:S01]  /*fe20*/  HMMA.1688.F32.TF32 R16, R40.reuse, R76, R16 ;  /* 0x0000004c2810723c */ /* 0x040fe20000081010 */
[----:B-1----:R-:W1:Y:S02]  /*fe30*/  LDSM.16.M88.4 R60, [R97+UR4] ;  /* 0x00000004613c783b */ /* 0x002e640008000200 */
[----:B------:R-:W-:Y:S01]  /*fe40*/  FADD R52, R78, -R53 ;  /* 0x800000354e347221 */ /* 0x000fe20000000000 */
[----:B------:R-:W-:Y:S01]  /*fe50*/  FADD R53, R79, -R56 ;  /* 0x800000384f357221 */ /* 0x000fe20000000000 */
[----:B------:R-:W-:Y:S02]  /*fe60*/  FSETP.NE.AND P5, PT, |R3|, +INF , PT ;  /* 0x7f8000000300780b */ /* 0x000fe40003fa5200 */
[----:B------:R-:W-:Y:S01]  /*fe70*/  FSETP.NE.AND P4, PT, |R48|, +INF , PT ;  /* 0x7f8000003000780b */ /* 0x000fe20003f85200 */
[-C--:B------:R-:W-:Y:S01]  /*fe80*/  HMMA.1688.F32.TF32 R20, R40, R78.reuse, R20 ;  /* 0x0000004e2814723c */ /* 0x080fe20000081014 */
[----:B------:R-:W1:Y:S02]  /*fe90*/  LDSM.16.M88.4 R56, [R97+UR4+0x1800] ;  /* 0x001800046138783b */ /* 0x000e640008000200 */
[----:B------:R-:W-:Y:S02]  /*fea0*/  FSETP.NE.AND P3, PT, |R49|, +INF , PT ;  /* 0x7f8000003100780b */ /* 0x000fe40003f65200 */
[----:B------:R-:W-:Y:S02]  /*feb0*/  FSETP.NE.AND P2, PT, |R50|, +INF , PT ;  /* 0x7f8000003200780b */ /* 0x000fe40003f45200 */
[----:B------:R-:W-:Y:S01]  /*fec0*/  FSETP.NE.AND P1, PT, |R51|, +INF , PT ;  /* 0x7f8000003300780b */ /* 0x000fe20003f25200 */
[C---:B------:R-:W-:Y:S01]  /*fed0*/  HMMA.1688.F32.TF32 R24, R44.reuse, R78, R24 ;  /* 0x0000004e2c18723c */ /* 0x040fe20000081018 */
[----:B------:R-:W-:Y:S03]  /*fee0*/  LDSM.16.M88.4 R168, [R54] ;  /* 0x0000000036a8783b */ /* 0x000fe60000000200 */
[--C-:B------:R-:W-:Y:S01]  /*fef0*/  @P5 IMAD.IADD.U32 R3, R3, 0x1, R102.reuse ;  /* 0x0000000103035824 */ /* 0x100fe200078e0066 */
[----:B------:R-:W-:Y:S01]  /*ff00*/  FSETP.NE.AND P0, PT, |R52|, +INF , PT ;  /* 0x7f8000003400780b */ /* 0x000fe20003f05200 */
[--C-:B------:R-:W-:Y:S01]  /*ff10*/  @P4 IMAD.IADD.U32 R48, R48, 0x1, R102.reuse ;  /* 0x0000000130304824 */ /* 0x100fe200078e0066 */
[----:B------:R-:W-:Y:S01]  /*ff20*/  FSETP.NE.AND P6, PT, |R53|, +INF , PT ;  /* 0x7f8000003500780b */ /* 0x000fe20003fc5200 */
[C---:B------:R-:W-:Y:S01]  /*ff30*/  HMMA.1688.F32.TF32 R28, R44.reuse, R76, R28 ;  /* 0x0000004c2c1c723c */ /* 0x040fe2000008101c */
[----:B--2---:R-:W1:Y:S02]  /*ff40*/  LDSM.16.M88.4 R164, [R54+0x1800] ;  /* 0x0018000036a4783b */ /* 0x004e640000000200 */
[--C-:B------:R-:W-:Y:S02]  /*ff50*/  @P3 IMAD.IADD.U32 R49, R49, 0x1, R102.reuse ;  /* 0x0000000131313824 */ /* 0x100fe400078e0066 */
[--C-:B------:R-:W-:Y:S02]  /*ff60*/  @P2 IMAD.IADD.U32 R50, R50, 0x1, R102.reuse ;  /* 0x0000000132322824 */ /* 0x100fe400078e0066 */
[--C-:B------:R-:W-:Y:S01]  /*ff70*/  @P1 IMAD.IADD.U32 R51, R51, 0x1, R102.reuse ;  /* 0x0000000133331824 */ /* 0x100fe200078e0066 */
[C---:B------:R-:W-:Y:S03]  /*ff80*/  HMMA.1688.F32.TF32 R32, R44.reuse, R74, R32 ;  /* 0x0000004a2c20723c */ /* 0x040fe60000081020 */
[--C-:B------:R-:W-:Y:S02]  /*ff90*/  @P0 IMAD.IADD.U32 R52, R52, 0x1, R102.reuse ;  /* 0x0000000134340824 */ /* 0x100fe400078e0066 */
[----:B------:R-:W-:Y:S03]  /*ffa0*/  @P6 IMAD.IADD.U32 R53, R53, 0x1, R102 ;  /* 0x0000000135356824 */ /* 0x000fe600078e0066 */
[----:B------:R-:W-:Y:S08]  /*ffb0*/  HMMA.1688.F32.TF32 R36, R44, R72, R36 ;  /* 0x000000482c24723c */ /* 0x000ff00000081024 */
[C---:B------:R-:W-:Y:S08]  /*ffc0*/  HMMA.1688.F32.TF32 R4, R80.reuse, R2, R4 ;  /* 0x000000025004723c */ /* 0x040ff00000081004 */
[C---:B------:R-:W-:Y:S08]  /*ffd0*/  HMMA.1688.F32.TF32 R8, R80.reuse, R48, R8 ;  /* 0x000000305008723c */ /* 0x040ff00000081008 */
[C---:B------:R-:W-:Y:S03]  /*ffe0*/  HMMA.1688.F32.TF32 R16, R80.reuse, R50, R16 ;  /* 0x000000325010723c */ /* 0x040fe60000081010 */
[----:B-1----:R-:W-:Y:S02]  /*fff0*/  LOP3.LUT R44, R62, 0xffffe000, RZ, 0xc0, !PT ;  /* 0xffffe0003e2c7812 */ /* 0x002fe400078ec0ff */
[----:B------:R-:W-:Y:S02]  /*10000*/  LOP3.LUT R45, R63, 0xffffe000, RZ, 0xc0, !PT ;  /* 0xffffe0003f2d7812 */ /* 0x000fe400078ec0ff */
[----:B------:R-:W-:Y:S01]  /*10010*/  LOP3.LUT R47, R57, 0xffffe000, RZ, 0xc0, !PT ;  /* 0xffffe000392f7812 */ /* 0x000fe200078ec0ff */
[-C--:B------:R-:W-:Y:S03]  /*10020*/  HMMA.1688.F32.TF32 R20, R80, R52.reuse, R20 ;  /* 0x000000345014723c */ /* 0x080fe60000081014 */
[----:B------:R-:W-:Y:S02]  /*10030*/  LOP3.LUT R46, R56, 0xffffe000, RZ, 0xc0, !PT ;  /* 0xffffe000382e7812 */ /* 0x000fe400078ec0ff */
[C---:B------:R-:W-:Y:S02]  /*10040*/  LOP3.LUT R68, R164.reuse, 0xffffe000, RZ, 0xc0, !PT ;  /* 0xffffe000a4447812 */ /* 0x040fe400078ec0ff */
[C---:B------:R-:W-:Y:S01]  /*10050*/  LOP3.LUT R69, R165.reuse, 0xffffe000, RZ, 0xc0, !PT ;  /* 0xffffe000a5457812 */ /* 0x040fe200078ec0ff */
[C---:B------:R-:W-:Y:S04]  /*10060*/  HMMA.1688.F32.TF32 R24, R84.reuse, R52, R24 ;  /* 0x000000345418723c */ /* 0x040fe80000081018 */
[----:B------:R-:W-:Y:S01]  /*10070*/  FADD R52, R164, -R68 ;  /* 0x80000044a4347221 */ /* 0x000fe20000000000 */
[C---:B------:R-:W-:Y:S01]  /*10080*/  LOP3.LUT R70, R166.reuse, 0xffffe000, RZ, 0xc0, !PT ;  /* 0xffffe000a6467812 */ /* 0x040fe200078ec0ff */
[----:B------:R-:W-:Y:S01]  /*10090*/  FADD R53, R165, -R69 ;  /* 0x80000045a5357221 */ /* 0x000fe20000000000 */
[C---:B------:R-:W-:Y:S01]  /*100a0*/  LOP3.LUT R71, R167.reuse, 0xffffe000, RZ, 0xc0, !PT ;  /* 0xffffe000a7477812 */ /* 0x040fe200078ec0ff */
[C---:B------:R-:W-:Y:S03]  /*100b0*/  HMMA.1688.F32.TF32 R28, R84.reuse, R50, R28 ;  /* 0x00000032541c723c */ /* 0x040fe6000008101c */
[----:B------:R-:W-:Y:S01]  /*100c0*/  FADD R54, R166, -R70 ;  /* 0x80000046a6367221 */ /* 0x000fe20000000000 */
[----:B------:R-:W-:Y:S04]  /*100d0*/  FADD R55, R167, -R71 ;  /* 0x80000047a7377221 */ /* 0x000fe80000000000 */
[C---:B------:R-:W-:Y:S03]  /*100e0*/  HMMA.1688.F32.TF32 R32, R84.reuse, R48, R32 ;  /* 0x000000305420723c */ /* 0x040fe60000081020 */
[----:B------:R-:W-:Y:S02]  /*100f0*/  LOP3.LUT R48, R58, 0xffffe000, RZ, 0xc0, !PT ;  /* 0xffffe0003a307812 */ /* 0x000fe400078ec0ff */
[----:B------:R-:W-:Y:S03]  /*10100*/  LOP3.LUT R49, R59, 0xffffe000, RZ, 0xc0, !PT ;  /* 0xffffe0003b317812 */ /* 0x000fe600078ec0ff */
        /* <DEDUP_REMOVED lines=9> */
[----:B------:R-:W-:-:S01]  /*101a0*/  FADD R51, R61, -R3 ;  /* 0x800000033d337221 */ /* 0x000fc20000000000 */
[C---:B------:R-:W-:Y:S05]  /*101b0*/  HMMA.1688.F32.TF32 R8, R80.reuse, R74, R8 ;  /* 0x0000004a5008723c */ /* 0x040fea0000081008 */
[----:B------:R-:W-:Y:S01]  /*101c0*/  FSETP.NE.AND P0, PT, |R60|, +INF , PT ;  /* 0x7f8000003c00780b */ /* 0x000fe20003f05200 */
[----:B------:R-:W-:Y:S01]  /*101d0*/  FADD R61, R63, -R45 ;  /* 0x8000002d3f3d7221 */ /* 0x000fe20000000000 */
[----:B------:R-:W-:Y:S01]  /*101e0*/  FSETP.NE.AND P2, PT, |R50|, +INF , PT ;  /* 0x7f8000003200780b */ /* 0x000fe20003f45200 */
[C---:B------:R-:W-:Y:S03]  /*101f0*/  HMMA.1688.F32.TF32 R16, R80.reuse, R76, R16 ;  /* 0x0000004c5010723c */ /* 0x040fe60000081010 */
[----:B------:R-:W-:Y:S01]  /*10200*/  FSETP.NE.AND P1, PT, |R51|, +INF , PT ;  /* 0x7f8000003300780b */ /* 0x000fe20003f25200 */
[----:B------:R-:W-:Y:S01]  /*10210*/  FADD R63, R57, -R47 ;  /* 0x8000002f393f7221 */ /* 0x000fe20000000000 */
[C---:B------:R-:W-:Y:S01]  /*10220*/  LOP3.LUT R57, R169.reuse, 0xffffe000, RZ, 0xc0, !PT ;  /* 0xffffe000a9397812 */ /* 0x040fe200078ec0ff */
[----:B------:R-:W-:Y:S01]  /*10230*/  FADD R62, R56, -R46 ;  /* 0x8000002e383e7221 */ /* 0x000fe20000000000 */
[C---:B------:R-:W-:Y:S01]  /*10240*/  LOP3.LUT R56, R168.reuse, 0xffffe000, RZ, 0xc0, !PT ;  /* 0xffffe000a8387812 */ /* 0x040fe200078ec0ff */
[-C--:B------:R-:W-:Y:S03]  /*10250*/  HMMA.1688.F32.TF32 R20, R80, R78.reuse, R20 ;  /* 0x0000004e5014723c */ /* 0x080fe60000081014 */
[----:B------:R-:W-:Y:S01]  /*10260*/  FADD R41, R169, -R57 ;  /* 0x80000039a9297221 */ /* 0x000fe20000000000 */
[----:B------:R-:W-:Y:S01]  /*10270*/  FADD R40, R168, -R56 ;  /* 0x80000038a8287221 */ /* 0x000fe20000000000 */
[--C-:B------:R-:W-:Y:S01]  /*10280*/  @P0 IMAD.IADD.U32 R60, R60, 0x1, R102.reuse ;  /* 0x000000013c3c0824 */ /* 0x100fe200078e0066 */
[----:B------:R-:W-:Y:S01]  /*10290*/  FSETP.NE.AND P6, PT, |R61|, +INF , PT ;  /* 0x7f8000003d00780b */ /* 0x000fe20003fc5200 */
[--C-:B------:R-:W-:Y:S01]  /*102a0*/  @P2 IMAD.IADD.U32 R50, R50, 0x1, R102.reuse ;  /* 0x0000000132322824 */ /* 0x100fe200078e0066 */
[C---:B------:R-:W-:Y:S04]  /*102b0*/  HMMA.1688.F32.TF32 R24, R84.reuse, R78, R24 ;  /* 0x0000004e5418723c */ /* 0x040fe80000081018 */
[----:B------:R-:W-:Y:S01]  /*102c0*/  FSETP.NE.AND P0, PT, |R41|, +INF , PT ;  /* 0x7f8000002900780b */ /* 0x000fe20003f05200 */
[----:B------:R-:W-:Y:S01]  /*102d0*/  @P1 IMAD.IADD.U32 R51, R51, 0x1, R102 ;  /* 0x0000000133331824 */ /* 0x000fe200078e0066 */
[----:B------:R-:W-:Y:S01]  /*102e0*/  FSETP.NE.AND P5, PT, |R62|, +INF , PT ;  /* 0x7f8000003e00780b */ /* 0x000fe20003fa5200 */
[----:B------:R-:W-:Y:S01]  /*102f0*/  FADD R42, R170, -R58 ;  /* 0x8000003aaa2a7221 */ /* 0x000fe20000000000 */
[----:B------:R-:W-:Y:S01]  /*10300*/  FSETP.NE.AND P4, PT, |R63|, +INF , PT ;  /* 0x7f8000003f00780b */ /* 0x000fe20003f85200 */
[C---:B------:R-:W-:Y:S03]  /*10310*/  HMMA.1688.F32.TF32 R28, R84.reuse, R76, R28 ;  /* 0x0000004c541c723c */ /* 0x040fe6000008101c */
[--C-:B------:R-:W-:Y:S01]  /*10320*/  @P6 IMAD.IADD.U32 R61, R61, 0x1, R102.reuse ;  /* 0x000000013d3d6824 */ /* 0x100fe200078e0066 */
[----:B------:R-:W-:Y:S02]  /*10330*/  FSETP.NE.AND P3, PT, |R64|, +INF , PT ;  /* 0x7f8000004000780b */ /* 0x000fe40003f65200 */
[----:B------:R-:W-:Y:S02]  /*10340*/  FSETP.NE.AND P2, PT, |R65|, +INF , PT ;  /* 0x7f8000004100780b */ /* 0x000fe40003f45200 */
[--C-:B------:R-:W-:Y:S01]  /*10350*/  @P0 IMAD.IADD.U32 R41, R41, 0x1, R102.reuse ;  /* 0x0000000129290824 */ /* 0x100fe200078e0066 */
[----:B------:R-:W-:Y:S01]  /*10360*/  FSETP.NE.AND P1, PT, |R40|, +INF , PT ;  /* 0x7f8000002800780b */ /* 0x000fe20003f25200 */
[--C-:B------:R-:W-:Y:S01]  /*10370*/  @P5 IMAD.IADD.U32 R62, R62, 0x1, R102.reuse ;  /* 0x000000013e3e5824 */ /* 0x100fe200078e0066 */
[C---:B------:R-:W-:Y:S03]  /*10380*/  HMMA.1688.F32.TF32 R32, R84.reuse, R74, R32 ;  /* 0x0000004a5420723c */ /* 0x040fe60000081020 */
[--C-:B------:R-:W-:Y:S01]  /*10390*/  @P4 IMAD.IADD.U32 R63, R63, 0x1, R102.reuse ;  /* 0x000000013f3f4824 */ /* 0x100fe200078e0066 */
[----:B------:R-:W-:Y:S02]  /*103a0*/  LOP3.LUT R59, R171, 0xffffe000, RZ, 0xc0, !PT ;  /* 0xffffe000ab3b7812 */ /* 0x000fe400078ec0ff */
[--C-:B------:R-:W-:Y:S01]  /*103b0*/  @P3 IMAD.IADD.U32 R64, R64, 0x1, R102.reuse ;  /* 0x0000000140403824 */ /* 0x100fe200078e0066 */
[----:B------:R-:W-:Y:S01]  /*103c0*/  ISETP.GT.AND P0, PT, R180, -0x1, PT ;  /* 0xffffffffb400780c */ /* 0x000fe20003f04270 */
[--C-:B------:R-:W-:Y:S01]  /*103d0*/  @P2 IMAD.IADD.U32 R65, R65, 0x1, R102.reuse ;  /* 0x0000000141412824 */ /* 0x100fe200078e0066 */
[----:B------:R-:W-:Y:S01]  /*103e0*/  FSETP.NE.AND P6, PT, |R42|, +INF , PT ;  /* 0x7f8000002a00780b */ /* 0x000fe20003fc5200 */
[----:B------:R-:W-:Y:S03]  /*103f0*/  HMMA.1688.F32.TF32 R36, R84, R72, R36 ;  /* 0x000000485424723c */ /* 0x000fe60000081024 */
[--C-:B------:R-:W-:Y:S01]  /*10400*/  @P1 IMAD.IADD.U32 R40, R40, 0x1, R102.reuse ;  /* 0x0000000128281824 */ /* 0x100fe200078e0066 */
[----:B------:R-:W-:Y:S01]  /*10410*/  FSETP.NE.AND P4, PT, |R52|, +INF , PT ;  /* 0x7f8000003400780b */ /* 0x000fe20003f85200 */
[----:B------:R-:W-:Y:S01]  /*10420*/  FADD R43, R171, -R59 ;  /* 0x8000003bab2b7221 */ /* 0x000fe20000000000 */
[----:B------:R-:W-:Y:S02]  /*10430*/  FSETP.NE.AND P3, PT, |R53|, +INF , PT ;  /* 0x7f8000003500780b */ /* 0x000fe40003f65200 */
[----:B------:R-:W-:Y:S02]  /*10440*/  FSETP.NE.AND P2, PT, |R54|, +INF , PT ;  /* 0x7f8000003600780b */ /* 0x000fe40003f45200 */
[----:B------:R-:W-:Y:S02]  /*10450*/  FSETP.NE.AND P5, PT, |R43|, +INF , PT ;  /* 0x7f8000002b00780b */ /* 0x000fe40003fa5200 */
[--C-:B------:R-:W-:Y:S01]  /*10460*/  @P6 IMAD.IADD.U32 R42, R42, 0x1, R102.reuse ;  /* 0x000000012a2a6824 */ /* 0x100fe200078e0066 */
[----:B------:R-:W-:Y:S02]  /*10470*/  FSETP.NE.AND P1, PT, |R55|, +INF , PT ;  /* 0x7f8000003700780b */ /* 0x000fe40003f25200 */
[----:B------:R-:W-:Y:S02]  /*10480*/  MOV R180, R101 ;  /* 0x0000006500b47202 */ /* 0x000fe40000000f00 */
[--C-:B------:R-:W-:Y:S02]  /*10490*/  @P4 IMAD.IADD.U32 R52, R52, 0x1, R102.reuse ;  /* 0x0000000134344824 */ /* 0x100fe400078e0066 */
[--C-:B------:R-:W-:Y:S02]  /*104a0*/  @P3 IMAD.IADD.U32 R53, R53, 0x1, R102.reuse ;  /* 0x0000000135353824 */ /* 0x100fe400078e0066 */
[--C-:B------:R-:W-:Y:S02]  /*104b0*/  @P2 IMAD.IADD.U32 R54, R54, 0x1, R102.reuse ;  /* 0x0000000136362824 */ /* 0x100fe400078e0066 */
[--C-:B------:R-:W-:Y:S03]  /*104c0*/  @P5 IMAD.IADD.U32 R43, R43, 0x1, R102.reuse ;  /* 0x000000012b2b5824 */ /* 0x100fe600078e0066 */
        /* <DEDUP_REMOVED lines=34> */
.L_x_36:
[----:B------:R-:W-:Y:S01]  /*106f0*/  IMAD.SHL.U32 R3, R173, 0x2, RZ ;  /* 0x00000002ad037824 */ /* 0x000fe200078e00ff */
[----:B----4-:R-:W-:Y:S01]  /*10700*/  MOV R4, UR9 ;  /* 0x0000000900047c02 */ /* 0x010fe20008000f00 */
[----:B------:R-:W-:Y:S01]  /*10710*/  BAR.SYNC.DEFER_BLOCKING 0x0 ;  /* 0x0000000000007b1d */ /* 0x000fe20000010000 */
[----:B------:R-:W-:Y:S02]  /*10720*/  SHF.R.U32.HI R15, RZ, 0x2, R115 ;  /* 0x00000002ff0f7819 */ /* 0x000fe40000011673 */
[----:B---3--:R-:W-:Y:S02]  /*10730*/  CS2R R52, SRZ ;  /* 0x0000000000347805 */ /* 0x008fe4000001ff00 */
[----:B------:R-:W-:Y:S02]  /*10740*/  LOP3.LUT R3, R3, 0x6, RZ, 0xc0, !PT ;  /* 0x0000000603037812 */ /* 0x000fe400078ec0ff */
[----:B------:R-:W-:Y:S02]  /*10750*/  CS2R R50, SRZ ;  /* 0x0000000000327805 */ /* 0x000fe4000001ff00 */
[----:B------:R-:W-:-:S02]  /*10760*/  MOV R2, UR10 ;  /* 0x0000000a00027c02 */ /* 0x000fc40008000f00 */
[----:B------:R-:W-:Y:S02]  /*10770*/  CS2R R48, SRZ ;  /* 0x0000000000307805 */ /* 0x000fe4000001ff00 */
[----:B------:R-:W-:Y:S01]  /*10780*/  CS2R R46, SRZ ;  /* 0x00000000002e7805 */ /* 0x000fe2000001ff00 */
[----:B------:R-:W-:Y:S01]  /*10790*/  IMAD R4, R4, 0x20, R3 ;  /* 0x0000002004047824 */ /* 0x000fe200078e0203 */
[----:B------:R-:W-:Y:S02]  /*107a0*/  LEA R3, R2, R15, 0x5 ;  /* 0x0000000f02037211 */ /* 0x000fe400078e28ff */
[----:B------:R-:W-:Y:S02]  /*107b0*/  CS2R R44, SRZ ;  /* 0x00000000002c7805 */ /* 0x000fe4000001ff00 */
[----:B--2---:R-:W-:Y:S01]  /*107c0*/  CS2R R42, SRZ ;  /* 0x00000000002a7805 */ /* 0x004fe2000001ff00 */
[C---:B-1----:R-:W-:Y:S01]  /*107d0*/  VIADD R0, R4.reuse, 0x1 ;  /* 0x0000000104007836 */ /* 0x042fe20000000000 */
[CC--:B------:R-:W-:Y:S01]  /*107e0*/  ISETP.GE.AND P1, PT, R4.reuse, R153.reuse, PT ;  /* 0x000000990400720c */ /* 0x0c0fe20003f26270 */
[C---:B------:R-:W-:Y:S01]  /*107f0*/  VIADD R6, R4.reuse, 0x8 ;  /* 0x0000000804067836 */ /* 0x040fe20000000000 */
[----:B------:R-:W-:Y:S01]  /*10800*/  LEA R2, R3, UR48, 0x2 ;  /* 0x0000003003027c11 */ /* 0x000fe2000f8e10ff */
[----:B------:R-:W-:Y:S01]  /*10810*/  IMAD R12, R4, 0x88, R3 ;  /* 0x00000088040c7824 */ /* 0x000fe200078e0203 */
[----:B------:R-:W-:-:S02]  /*10820*/  ISETP.GE.AND P0, PT, R0, R153, PT ;  /* 0x000000990000720c */ /* 0x000fc40003f06270 */
[----:B------:R-:W-:Y:S02]  /*10830*/  CS2R R40, SRZ ;  /* 0x0000000000287805 */ /* 0x000fe4000001ff00 */
[CC--:B------:R-:W-:Y:S02]  /*10840*/  ISETP.GE.OR P2, PT, R3.reuse, R156.reuse, P1 ;  /* 0x0000009c0300720c */ /* 0x0c0fe40000f46670 */
[----:B------:R-:W-:Y:S02]  /*10850*/  CS2R R38, SRZ ;  /* 0x0000000000267805 */ /* 0x000fe4000001ff00 */
[----:B------:R-:W-:Y:S02]  /*10860*/  ISETP.GE.OR P1, PT, R3, R156, P0 ;  /* 0x0000009c0300720c */ /* 0x000fe40000726670 */
[----:B------:R-:W-:Y:S02]  /*10870*/  CS2R R36, SRZ ;  /* 0x0000000000247805 */ /* 0x000fe4000001ff00 */
[----:B------:R-:W-:Y:S01]  /*10880*/  ISETP.GE.AND P6, PT, R6, R153, PT ;  /* 0x000000990600720c */ /* 0x000fe20003fc6270 */
[----:B------:R-:W1:Y:S01]  /*10890*/  LDS R5, [R2] ;  /* 0x0000000002057984 */ /* 0x000e620000000800 */
[----:B------:R-:W-:-:S02]  /*108a0*/  LEA R12, R12, UR48, 0x2 ;  /* 0x000000300c0c7c11 */ /* 0x000fc4000f8e10ff */
[----:B------:R-:W-:Y:S02]  /*108b0*/  CS2R R34, SRZ ;  /* 0x0000000000227805 */ /* 0x000fe4000001ff00 */
[----:B------:R-:W-:Y:S02]  /*108c0*/  ISETP.GE.OR P0, PT, R3, R156, P6 ;  /* 0x0000009c0300720c */ /* 0x000fe40003706670 */
[----:B------:R-:W-:Y:S02]  /*108d0*/  CS2R R30, SRZ ;  /* 0x00000000001e7805 */ /* 0x000fe4000001ff00 */
[----:B------:R-:W-:Y:S02]  /*108e0*/  IADD3 R8, PT, PT, R4, 0x9, RZ ;  /* 0x0000000904087810 */ /* 0x000fe40007ffe0ff */
[----:B------:R-:W-:Y:S01]  /*108f0*/  CS2R R26, SRZ ;  /* 0x00000000001a7805 */ /* 0x000fe2000001ff00 */
[----:B------:R-:W2:Y:S01]  /*10900*/  @!P2 LDS R9, [R12+0x200] ;  /* 0x000200000c09a984 */ /* 0x000ea20000000800 */
[----:B------:R-:W-:Y:S01]  /*10910*/  ISETP.GE.AND P5, PT, R8, R153, PT ;  /* 0x000000990800720c */ /* 0x000fe20003fa6270 */
[----:B------:R-:W-:-:S02]  /*10920*/  VIADD R8, R4, 0x10 ;  /* 0x0000001004087836 */ /* 0x000fc40000000000 */
[----:B------:R-:W3:Y:S03]  /*10930*/  @!P1 LDS R7, [R12+0x420] ;  /* 0x000420000c079984 */ /* 0x000ee60000000800 */
[----:B------:R-:W-:Y:S01]  /*10940*/  ISETP.GE.AND P4, PT, R8, R153, PT ;  /* 0x000000990800720c */ /* 0x000fe20003f86270 */
[----:B------:R-:W4:Y:S01]  /*10950*/  @!P0 LDS R6, [R12+0x1300] ;  /* 0x001300000c068984 */ /* 0x000f220000000800 */
[----:B------:R-:W-:-:S04]  /*10960*/  IADD3 R8, PT, PT, R4, 0x11, RZ ;  /* 0x0000001104087810 */ /* 0x000fc80007ffe0ff */
[----:B------:R-:W-:Y:S01]  /*10970*/  ISETP.GE.AND P3, PT, R8, R153, PT ;  /* 0x000000990800720c */ /* 0x000fe20003f66270 */
[----:B------:R-:W-:Y:S02]  /*10980*/  VIADD R8, R4, 0x18 ;  /* 0x0000001804087836 */ /* 0x000fe40000000000 */
[C---:B-1----:R-:W-:Y:S01]  /*10990*/  @!P1 FADD R182, -R5.reuse, R182 ;  /* 0x000000b605b69221 */ /* 0x042fe20000000100 */
[C---:B------:R-:W-:Y:S01]  /*109a0*/  @!P0 FADD R189, -R5.reuse, R189 ;  /* 0x000000bd05bd8221 */ /* 0x040fe20000000100 */
[----:B------:R-:W-:-:S04]  /*109b0*/  @!P2 FADD R10, -R5, R181 ;  /* 0x000000b5050aa221 */ /* 0x000fc80000000100 */
[----:B--2---:R-:W-:Y:S01]  /*109c0*/  @!P2 FMUL R52, R9, R10 ;  /* 0x0000000a0934a220 */ /* 0x004fe20000400000 */
[----:B------:R-:W-:Y:S01]  /*109d0*/  ISETP.GE.AND P2, PT, R8, R153, PT ;  /* 0x000000990800720c */ /* 0x000fe20003f46270 */
[----:B---3--:R-:W-:Y:S01]  /*109e0*/  @!P1 FMUL R53, R7, R182 ;  /* 0x000000b607359220 */ /* 0x008fe20000400000 */
[CC--:B------:R-:W-:Y:S01]  /*109f0*/  ISETP.GE.OR P1, PT, R3.reuse, R156.reuse, P5 ;  /* 0x0000009c0300720c */ /* 0x0c0fe20002f26670 */
[----:B----4-:R-:W-:Y:S01]  /*10a00*/  @!P0 FMUL R50, R6, R189 ;  /* 0x000000bd06328220 */ /* 0x010fe20000400000 */
[----:B------:R-:W-:-:S11]  /*10a10*/  ISETP.GE.OR P0, PT, R3, R156, P4 ;  /* 0x0000009c0300720c */ /* 0x000fd60002706670 */
[----:B------:R-:W1:Y:S01]  /*10a20*/  @!P1 LDS R7, [R12+0x1520] ;  /* 0x001520000c079984 */ /* 0x000e620000000800 */
[----:B------:R-:W-:-:S03]  /*10a30*/  @!P1 FADD R190, -R5, R190 ;  /* 0x000000be05be9221 */ /* 0x000fc60000000100 */
[----:B------:R-:W2:Y:S01]  /*10a40*/  @!P0 LDS R6, [R12+0x2400] ;  /* 0x002400000c068984 */ /* 0x000ea20000000800 */
[----:B-1----:R-:W-:Y:S01]  /*10a50*/  @!P1 FMUL R51, R7, R190 ;  /* 0x000000be07339220 */ /* 0x002fe20000400000 */
[----:B------:R-:W-:-:S04]  /*10a60*/  @!P0 FADD R7, -R5, R16 ;  /* 0x0000001005078221 */ /* 0x000fc80000000100 */
[----:B--2---:R-:W-:Y:S01]  /*10a70*/  @!P0 FMUL R48, R6, R7 ;  /* 0x0000000706308220 */ /* 0x004fe20000400000 */
[----:B------:R-:W-:-:S13]  /*10a80*/  ISETP.GE.OR P0, PT, R3, R156, P3 ;  /* 0x0000009c0300720c */ /* 0x000fda0001f06670 */
[----:B------:R-:W1:Y:S01]  /*10a90*/  @!P0 LDS R6, [R12+0x2620] ;  /* 0x002620000c068984 */ /* 0x000e620000000800 */
[----:B------:R-:W-:-:S04]  /*10aa0*/  @!P0 FADD R17, -R5, R17 ;  /* 0x0000001105118221 */ /* 0x000fc80000000100 */
[----:B-1----:R-:W-:Y:S01]  /*10ab0*/  @!P0 FMUL R49, R6, R17 ;  /* 0x0000001106318220 */ /* 0x002fe20000400000 */
[----:B------:R-:W-:-:S13]  /*10ac0*/  ISETP.GE.OR P0, PT, R3, R156, P2 ;  /* 0x0000009c0300720c */ /* 0x000fda0001706670 */
[----:B------:R-:W1:Y:S01]  /*10ad0*/  @!P0 LDS R6, [R12+0x3500] ;  /* 0x003500000c068984 */ /* 0x000e620000000800 */
[----:B------:R-:W-:-:S04]  /*10ae0*/  @!P0 FADD R7, -R5, R20 ;  /* 0x0000001405078221 */ /* 0x000fc80000000100 */
[----:B-1----:R-:W-:Y:S01]  /*10af0*/  @!P0 FMUL R46, R6, R7 ;  /* 0x00000007062e8220 */ /* 0x002fe20000400000 */
[----:B------:R-:W-:Y:S01]  /*10b00*/  IADD3 R6, PT, PT, R4, 0x19, RZ ;  /* 0x0000001904067810 */ /* 0x000fe20007ffe0ff */
[----:B------:R-:W-:-:S03]  /*10b10*/  VIADD R7, R3, 0x8 ;  /* 0x0000000803077836 */ /* 0x000fc60000000000 */
[----:B------:R-:W-:-:S04]  /*10b20*/  ISETP.GE.AND P1, PT, R6, R153, PT ;  /* 0x000000990600720c */ /* 0x000fc80003f26270 */
[----:B------:R-:W-:-:S13]  /*10b30*/  ISETP.GE.OR P0, PT, R3, R156, P1 ;  /* 0x0000009c0300720c */ /* 0x000fda0000f06670 */
[----:B------:R-:W1:Y:S01]  /*10b40*/  @!P0 LDS R6, [R12+0x3720] ;  /* 0x003720000c068984 */ /* 0x000e620000000800 */
[----:B------:R-:W-:-:S03]  /*10b50*/  @!P0 FADD R21, -R5, R21 ;  /* 0x0000001505158221 */ /* 0x000fc60000000100 */
[----:B------:R-:W2:Y:S01]  /*10b60*/  LDS R5, [R2+0x20] ;  /* 0x0000200002057984 */ /* 0x000ea20000000800 */
[----:B-1----:R-:W-:Y:S01]  /*10b70*/  @!P0 FMUL R47, R6, R21 ;  /* 0x00000015062f8220 */ /* 0x002fe20000400000 */
[----:B------:R-:W-:-:S04]  /*10b80*/  ISETP.GE.AND P0, PT, R4, R153, PT ;  /* 0x000000990400720c */ /* 0x000fc80003f06270 */
[----:B------:R-:W-:-:S13]  /*10b90*/  ISETP.GE.OR P0, PT, R7, R156, P0 ;  /* 0x0000009c0700720c */ /* 0x000fda0000706670 */
[----:B------:R-:W1:Y:S01]  /*10ba0*/  @!P0 LDS R6, [R12+0x220] ;  /* 0x000220000c068984 */ /* 0x000e620000000800 */
[----:B--2---:R-:W-:-:S04]  /*10bb0*/  @!P0 FADD R183, -R5, R183 ;  /* 0x000000b705b78221 */ /* 0x004fc80000000100 */
[----:B-1----:R-:W-:Y:S01]  /*10bc0*/  @!P0 FMUL R44, R6, R183 ;  /* 0x000000b7062c8220 */ /* 0x002fe20000400000 */
[----:B------:R-:W-:-:S04]  /*10bd0*/  ISETP.GE.AND P0, PT, R0, R153, PT ;  /* 0x000000990000720c */ /* 0x000fc80003f06270 */
        /* <DEDUP_REMOVED lines=24> */
[----:B------:R-:W-:Y:S02]  /*10d60*/  ISETP.GE.OR P0, PT, R7, R156, P1 ;  /* 0x0000009c0700720c */ /* 0x000fe40000f06670 */
[C---:B------:R-:W-:Y:S01]  /*10d70*/  IADD3 R7, PT, PT, R3.reuse, 0x10, RZ ;  /* 0x0000001003077810 */ /* 0x040fe20007ffe0ff */
[----:B------:R-:W-:-:S10]  /*10d80*/  VIADD R3, R3, 0x18 ;  /* 0x0000001803037836 */ /* 0x000fd40000000000 */
[----:B------:R-:W1:Y:S01]  /*10d90*/  @!P0 LDS R6, [R12+0x3740] ;  /* 0x003740000c068984 */ /* 0x000e620000000800 */
[----:B------:R-:W-:-:S03]  /*10da0*/  @!P0 FADD R23, -R5, R23 ;  /* 0x0000001705178221 */ /* 0x000fc60000000100 */
[----:B------:R-:W2:Y:S04]  /*10db0*/  LDS R5, [R2+0x40] ;  /* 0x0000400002057984 */ /* 0x000ea80000000800 */
[----:B------:R-:W-:Y:S01]  /*10dc0*/  LDS R2, [R2+0x60] ;  /* 0x0000600002027984 */ /* 0x000fe20000000800 */
        /* <DEDUP_REMOVED lines=11> */
[-C--:B------:R-:W-:Y:S02]  /*10e80*/  ISETP.GE.OR P0, PT, R7, R156.reuse, P6 ;  /* 0x0000009c0700720c */ /* 0x080fe40003706670 */
[----:B------:R-:W-:-:S11]  /*10e90*/  ISETP.GE.OR P6, PT, R3, R156, P6 ;  /* 0x0000009c0300720c */ /* 0x000fd600037c6670 */
[----:B------:R-:W1:Y:S01]  /*10ea0*/  @!P0 LDS R6, [R12+0x1340] ;  /* 0x001340000c068984 */ /* 0x000e620000000800 */
[----:B------:R-:W-:Y:S01]  /*10eb0*/  @!P0 FADD R9, -R5, R32 ;  /* 0x0000002005098221 */ /* 0x000fe20000000100 */
[----:B------:R-:W-:-:S03]  /*10ec0*/  @!P6 FADD R10, -R2, R195 ;  /* 0x000000c3020ae221 */ /* 0x000fc60000000100 */
        /* <DEDUP_REMOVED lines=8> */
[----:B------:R-:W-:Y:S02]  /*10f50*/  CS2R R32, SRZ ;  /* 0x0000000000207805 */ /* 0x000fe4000001ff00 */
[----:B------:R-:W-:-:S09]  /*10f60*/  ISETP.GE.OR P4, PT, R3, R156, P4 ;  /* 0x0000009c0300720c */ /* 0x000fd20002786670 */
[----:B------:R-:W1:Y:S01]  /*10f70*/  @!P0 LDS R6, [R12+0x2440] ;  /* 0x002440000c068984 */ /* 0x000e620000000800 */
[----:B------:R-:W-:-:S03]  /*10f80*/  @!P0 FADD R9, -R5, R28 ;  /* 0x0000001c05098221 */ /* 0x000fc60000000100 */
[----:B------:R-:W-:Y:S01]  /*10f90*/  @!P4 FADD R203, -R2, R203 ;  /* 0x000000cb02cbc221 */ /* 0x000fe20000000100 */
        /* <DEDUP_REMOVED lines=15> */
[----:B------:R-:W-:Y:S01]  /*11090*/  ISETP.GE.OR P1, PT, R3, R156, P1 ;  /* 0x0000009c0300720c */ /* 0x000fe20000f26670 */
[----:B------:R-:W1:Y:S10]  /*110a0*/  @!P6 LDS R7, [R12+0x1360] ;  /* 0x001360000c07e984 */ /* 0x000e740000000800 */
[----:B------:R-:W2:Y:S01]  /*110b0*/  @!P0 LDS R6, [R12+0x3760] ;  /* 0x003760000c068984 */ /* 0x000ea20000000800 */
[----:B------:R-:W-:Y:S01]  /*110c0*/  @!P0 FADD R25, -R5, R25 ;  /* 0x0000001905198221 */ /* 0x000fe20000000100 */
[----:B------:R-:W-:-:S02]  /*110d0*/  @!P1 FADD R11, -R2, R216 ;  /* 0x000000d8020b9221 */ /* 0x000fc40000000100 */
[----:B------:R-:W3:Y:S01]  /*110e0*/  @!P3 LDS R5, [R12+0x2680] ;  /* 0x002680000c05b984 */ /* 0x000ee20000000800 */
[----:B-1----:R-:W-:Y:S01]  /*110f0*/  @!P6 FMUL R26, R7, R10 ;  /* 0x0000000a071ae220 */ /* 0x002fe20000400000 */
[----:B--2---:R-:W-:Y:S01]  /*11100*/  @!P0 FMUL R31, R6, R25 ;  /* 0x00000019061f8220 */ /* 0x004fe20000400000 */
[----:B------:R-:W-:Y:S01]  /*11110*/  ISETP.GE.AND P0, PT, R4, R153, PT ;  /* 0x000000990400720c */ /* 0x000fe20003f06270 */
[----:B------:R-:W1:Y:S01]  /*11120*/  @!P4 LDS R6, [R12+0x2460] ;  /* 0x002460000c06c984 */ /* 0x000e620000000800 */
[----:B------:R-:W-:Y:S02]  /*11130*/  CS2R R24, SRZ ;  /* 0x0000000000187805 */ /* 0x000fe4000001ff00 */
[----:B------:R-:W-:Y:S01]  /*11140*/  ISETP.GE.OR P0, PT, R3, R156, P0 ;  /* 0x0000009c0300720c */ /* 0x000fe20000706670 */
[----:B---3--:R-:W-:-:S12]  /*11150*/  @!P3 FMUL R25, R5, R208 ;  /* 0x000000d00519b220 */ /* 0x008fd80000400000 */
[----:B------:R-:W2:Y:S01]  /*11160*/  @!P0 LDS R4, [R12+0x260] ;  /* 0x000260000c048984 */ /* 0x000ea20000000800 */
[----:B------:R-:W-:Y:S01]  /*11170*/  @!P0 FADD R187, -R2, R187 ;  /* 0x000000bb02bb8221 */ /* 0x000fe20000000100 */
[----:B-1----:R-:W-:Y:S01]  /*11180*/  @!P4 FMUL R24, R6, R203 ;  /* 0x000000cb0618c220 */ /* 0x002fe20000400000 */
[----:B------:R-:W-:Y:S02]  /*11190*/  IMAD R6, R15, -0x44, R108 ;  /* 0xffffffbc0f067824 */ /* 0x000fe400078e026c */
[----:B--2---:R-:W-:Y:S01]  /*111a0*/  @!P0 FMUL R28, R4, R187 ;  /* 0x000000bb041c8220 */ /* 0x004fe20000400000 */
[----:B------:R-:W-:Y:S01]  /*111b0*/  ISETP.GE.AND P0, PT, R0, R153, PT ;  /* 0x000000990000720c */ /* 0x000fe20003f06270 */
[----:B------:R-:W-:Y:S03]  /*111c0*/  @!P2 LDS R4, [R12+0x3560] ;  /* 0x003560000c04a984 */ /* 0x000fe60000000800 */
[----:B------:R-:W-:Y:S01]  /*111d0*/  ISETP.GE.OR P0, PT, R3, R156, P0 ;  /* 0x0000009c0300720c */ /* 0x000fe20000706670 */
[----:B------:R-:W-:Y:S04]  /*111e0*/  @!P1 LDS R0, [R12+0x3780] ;  /* 0x003780000c009984 */ /* 0x000fe80000000800 */
[----:B------:R-:W1:Y:S08]  /*111f0*/  @!P5 LDS R3, [R12+0x1580] ;  /* 0x001580000c03d984 */ /* 0x000e700000000800 */
[----:B------:R-:W2:Y:S01]  /*11200*/  @!P0 LDS R8, [R12+0x480] ;  /* 0x000480000c088984 */ /* 0x000ea20000000800 */
[----:B------:R-:W-:Y:S01]  /*11210*/  @!P0 FADD R9, -R2, R188 ;  /* 0x000000bc02098221 */ /* 0x000fe20000000100 */
[----:B-1----:R-:W-:Y:S01]  /*11220*/  @!P5 FMUL R27, R3, R200 ;  /* 0x000000c8031bd220 */ /* 0x002fe20000400000 */
[----:B------:R-:W-:-:S02]  /*11230*/  CS2R R2, SRZ ;  /* 0x0000000000027805 */ /* 0x000fc4000001ff00 */
[----:B------:R-:W-:Y:S01]  /*11240*/  @!P1 FMUL R3, R0, R11 ;  /* 0x0000000b00039220 */ /* 0x000fe20000400000 */
[----:B------:R-:W-:Y:S01]  /*11250*/  @!P2 FMUL R2, R4, R211 ;  /* 0x000000d30402a220 */ /* 0x000fe20000400000 */
[----:B------:R-:W-:Y:S02]  /*11260*/  IMAD R0, R15, -0x20, R6 ;  /* 0xffffffe00f007824 */ /* 0x000fe400078e0206 */
[----:B--2---:R-:W-:Y:S01]  /*11270*/  @!P0 FMUL R29, R8, R9 ;  /* 0x00000009081d8220 */ /* 0x004fe20000400000 */
[----:B------:R-:W-:-:S04]  /*11280*/  ISETP.NE.U32.AND P0, PT, R118, RZ, PT ;  /* 0x000000ff7600720c */ /* 0x000fc80003f05070 */
[----:B------:R-:W-:-:S13]  /*11290*/  ISETP.NE.AND.EX P0, PT, R117, RZ, PT, P0 ;  /* 0x000000ff7500720c */ /* 0x000fda0003f05300 */
[----:B------:R-:W-:Y:S05]  /*112a0*/  @!P0 BRA `(.L_x_38) ;  /* 0x0000000400cc8947 */ /* 0x000fea0003800000 */
[----:B------:R-:W-:Y:S01]  /*112b0*/  ULOP3.LUT UR4, UR10, 0x7c, UR5, 0xf8, !UPT ;  /* 0x0000007c0a047892 */ /* 0x000fe2000f8ef805 */
[----:B------:R-:W-:Y:S01]  /*112c0*/  BAR.SYNC.DEFER_BLOCKING 0x0 ;  /* 0x0000000000007b1d */ /* 0x000fe20000010000 */
[--C-:B------:R-:W-:Y:S01]  /*112d0*/  SHF.R.U32.HI R5, RZ, 0x3, R13.reuse ;  /* 0x00000003ff057819 */ /* 0x100fe2000001160d */
[----:B------:R-:W-:Y:S01]  /*112e0*/  IMAD.U32 R6, RZ, RZ, UR11 ;  /* 0x0000000bff067e24 */ /* 0x000fe2000f8e00ff */
[----:B------:R-:W-:Y:S01]  /*112f0*/  UIMAD UR4, UR4, 0x12, UR9 ;  /* 0x00000012040478a4 */ /* 0x000fe2000f8e0209 */
[----:B------:R-:W-:Y:S01]  /*11300*/  SHF.R.U32.HI R4, RZ, 0x2, R13 ;  /* 0x00000002ff047819 */ /* 0x000fe2000001160d */
[----:B------:R-:W-:Y:S01]  /*11310*/  ULOP3.LUT UR11, UR11, 0x4, URZ, 0xc0, !UPT ;  /* 0x000000040b0b7892 */ /* 0x000fe2000f8ec0ff */
[--C-:B------:R-:W-:Y:S02]  /*11320*/  LOP3.LUT R55, R114, 0x3e0, R5.reuse, 0xf8, !PT ;  /* 0x000003e072377812 */ /* 0x100fe400078ef805 */
[----:B------:R-:W1:Y:S01]  /*11330*/  LDC R54, c[0x0][0x438] ;  /* 0x00010e00ff367b82 */ /* 0x000e620000000800 */
[----:B------:R-:W-:Y:S01]  /*11340*/  LOP3.LUT R4, R4, 0x7c0, RZ, 0xc0, !PT ;  /* 0x000007c004047812 */ /* 0x000fe200078ec0ff */
[----:B------:R-:W-:Y:S01]  /*11350*/  IMAD.U32 R7, RZ, RZ, UR4 ;  /* 0x00000004ff077e24 */ /* 0x000fe2000f8e00ff */
[----:B------:R-:W-:Y:S01]  /*11360*/  LOP3.LUT R55, R55, 0x18, R5, 0xf8, !PT ;  /* 0x0000001837377812 */ /* 0x000fe200078ef805 */
[----:B------:R-:W-:Y:S01]  /*11370*/  UIADD3 UR4, UPT, UPT, UR48, 0x200, URZ ;  /* 0x0000020030047890 */ /* 0x000fe2000fffe0ff */
[----:B------:R-:W-:Y:S01]  /*11380*/  SHF.R.U32.HI R5, RZ, 0x1, R13 ;  /* 0x00000001ff057819 */ /* 0x000fe2000001160d */
[----:B------:R-:W-:Y:S01]  /*11390*/  IMAD.U32 R56, R7, 0x10, R0 ;  /* 0x0000001007387824 */ /* 0x000fe200078e0000 */
[----:B------:R-:W-:-:S02]  /*113a0*/  LOP3.LUT R55, R55, 0x4, R6, 0xf8, !PT ;  /* 0x0000000437377812 */ /* 0x000fc400078ef806 */
[----:B------:R-:W-:Y:S02]  /*113b0*/  LOP3.LUT R5, R5, 0x60, RZ, 0xc0, !PT ;  /* 0x0000006005057812 */ /* 0x000fe400078ec0ff */
[----:B------:R-:W-:Y:S01]  /*113c0*/  LEA R6, R56, UR48, 0x3 ;  /* 0x0000003038067c11 */ /* 0x000fe2000f8e18ff */
[----:B------:R-:W-:Y:S01]  /*113d0*/  IMAD R55, R55, 0x120, R110 ;  /* 0x0000012037377824 */ /* 0x000fe200078e026e */
[----:B------:R-:W-:Y:S02]  /*113e0*/  LOP3.LUT R13, R4, R114, RZ, 0xfc, !PT ;  /* 0x00000072040d7212 */ /* 0x000fe400078efcff */
[----:B------:R-:W-:Y:S01]  /*113f0*/  ISETP.GE.AND P0, PT, R198, R153, PT ;  /* 0x00000099c600720c */ /* 0x000fe20003f06270 */
[----:B------:R-:W-:Y:S01]  /*11400*/  STS.64 [R6+0x200], R52 ;  /* 0x0002003406007388 */ /* 0x000fe20000000a00 */
[----:B------:R-:W-:Y:S02]  /*11410*/  IADD3 R13, PT, PT, R5, R13, R4 ;  /* 0x0000000d050d7210 */ /* 0x000fe40007ffe004 */
[----:B------:R-:W-:Y:S01]  /*11420*/  LEA R56, R56, UR4, 0x3 ;  /* 0x0000000438387c11 */ /* 0x000fe2000f8e18ff */
[----:B------:R-:W-:Y:S02]  /*11430*/  STS.64 [R6+0x220], R50 ;  /* 0x0002203206007388 */ /* 0x000fe40000000a00 */
[----:B------:R-:W-:Y:S01]  /*11440*/  VIADD R13, R13, UR11 ;  /* 0x0000000b0d0d7c36 */ /* 0x000fe20008000000 */
[----:B-1----:R-:W-:Y:S01]  /*11450*/  SHF.R.S32.HI R4, RZ, 0x1f, R54 ;  /* 0x0000001fff047819 */ /* 0x002fe20000011436 */
[----:B------:R-:W-:Y:S01]  /*11460*/  STS.64 [R6+0x240], R48 ;  /* 0x0002403006007388 */ /* 0x000fe20000000a00 */
[----:B------:R-:W-:-:S02]  /*11470*/  IMAD R5, R154, R54, RZ ;  /* 0x000000369a057224 */ /* 0x000fc400078e02ff */
[C---:B------:R-:W-:Y:S01]  /*11480*/  VIADD R7, R13.reuse, 0x2 ;  /* 0x000000020d077836 */ /* 0x040fe20000000000 */
[----:B------:R1:W-:Y:S01]  /*11490*/  STS.64 [R6+0x260], R46 ;  /* 0x0002602e06007388 */ /* 0x0003e20000000a00 */
[----:B------:R-:W-:Y:S01]  /*114a0*/  BAR.SYNC.DEFER_BLOCKING 0x0 ;  /* 0x0000000000007b1d */ /* 0x000fe20000010000 */
[C---:B------:R-:W-:Y:S01]  /*114b0*/  ISETP.LT.AND P4, PT, R13.reuse, R156, !P0 ;  /* 0x0000009c0d00720c */ /* 0x040fe20004781270 */
[----:B------:R-:W-:Y:S01]  /*114c0*/  IMAD.WIDE.U32 R10, R13, R54, RZ ;  /* 0x000000360d0a7225 */ /* 0x000fe200078e00ff */
[----:B------:R-:W-:Y:S02]  /*114d0*/  ISETP.LT.AND P3, PT, R7, R156, !P0 ;  /* 0x0000009c0700720c */ /* 0x000fe40004761270 */
[----:B------:R-:W-:Y:S01]  /*114e0*/  SHF.R.S32.HI R9, RZ, 0x1f, R5 ;  /* 0x0000001fff097819 */ /* 0x000fe20000011405 */
[----:B------:R-:W-:Y:S01]  /*114f0*/  IMAD R7, R4, R13, RZ ;  /* 0x0000000d04077224 */ /* 0x000fe200078e02ff */
[----:B------:R-:W-:Y:S01]  /*11500*/  IADD3 R5, P1, PT, R5, R152, RZ ;  /* 0x0000009805057210 */ /* 0x000fe20007f3e0ff */
[----:B------:R-:W-:-:S02]  /*11510*/  VIADD R57, R13, 0x8 ;  /* 0x000000080d397836 */ /* 0x000fc40000000000 */
[----:B------:R-:W-:Y:S01]  /*11520*/  IMAD.IADD R7, R11, 0x1, R7 ;  /* 0x000000010b077824 */ /* 0x000fe200078e0207 */
[----:B------:R-:W-:Y:S02]  /*11530*/  LEA.HI.X.SX32 R4, R152, R9, 0x1, P1 ;  /* 0x0000000998047211 */ /* 0x000fe400008f0eff */
[----:B------:R-:W-:Y:S02]  /*11540*/  LEA R9, P1, R10, R110, 0x2 ;  /* 0x0000006e0a097211 */ /* 0x000fe400078210ff */
[----:B------:R-:W-:Y:S02]  /*11550*/  @P4 R2UR UR12, R142 ;  /* 0x000000008e0c42ca */ /* 0x000fe400000e0000 */
[----:B------:R-:W-:Y:S02]  /*11560*/  LEA.HI.X R7, R10, RZ, R7, 0x2, P1 ;  /* 0x000000ff0a077211 */ /* 0x000fe400008f1407 */
[----:B------:R-:W-:Y:S02]  /*11570*/  @P4 R2UR UR13, R143 ;  /* 0x000000008f0d42ca */ /* 0x000fe400000e0000 */
[----:B------:R-:W-:-:S02]  /*11580*/  @P3 R2UR UR6, R142 ;  /* 0x000000008e0632ca */ /* 0x000fc400000e0000 */
[----:B-1----:R-:W-:Y:S01]  /*11590*/  LEA R6, P2, R5, R118, 0x2 ;  /* 0x0000007605067211 */ /* 0x002fe200078410ff */
[----:B------:R-:W1:Y:S01]  /*115a0*/  LDS.128 R20, [R55+UR48+0x200] ;  /* 0x0002003037147984 */ /* 0x000e620008000c00 */
[----:B------:R-:W-:Y:S02]  /*115b0*/  @P3 R2UR UR7, R143 ;  /* 0x000000008f0732ca */ /* 0x000fe400000e0000 */
[----:B------:R-:W-:Y:S01]  /*115c0*/  LEA.HI.X R4, R5, R117, R4, 0x2, P2 ;  /* 0x0000007505047211 */ /* 0x000fe200010f1404 */
[----:B------:R-:W2:Y:S01]  /*115d0*/  LDS.128 R16, [R55+UR48+0x440] ;  /* 0x0004403037107984 */ /* 0x000ea20008000c00 */
[----:B------:R-:W-:Y:S02]  /*115e0*/  IADD3 R60, P1, PT, R9, R6, RZ ;  /* 0x00000006093c7210 */ /* 0x000fe40007f3e0ff */
[----:B------:R-:W-:Y:S01]  /*115f0*/  ISETP.LT.AND P2, PT, R57, R156, !P0 ;  /* 0x0000009c3900720c */ /* 0x000fe20004741270 */
[----:B------:R-:W-:Y:S02]  /*11600*/  VIADD R57, R13, 0x10 ;  /* 0x000000100d397836 */ /* 0x000fe40000000000 */
[----:B------:R-:W-:-:S02]  /*11610*/  IMAD.X R61, R7, 0x1, R4, P1 ;  /* 0x00000001073d7824 */ /* 0x000fc400008e0604 */
[----:B------:R-:W-:-:S03]  /*11620*/  IMAD.WIDE R58, R54, 0x8, R60 ;  /* 0x00000008363a7825 */ /* 0x000fc600078e023c */
[----:B-1----:R1:W-:Y:S04]  /*11630*/  @P4 STG.E.128 desc[UR12][R60.64], R20 ;  /* 0x000000143c004986 */ /* 0x0023e8000c101d0c */
[----:B--2---:R2:W-:Y:S01]  /*11640*/  @P3 STG.E.128 desc[UR6][R58.64], R16 ;  /* 0x000000103a003986 */ /* 0x0045e2000c101d06 */
[----:B------:R-:W-:Y:S02]  /*11650*/  @P2 R2UR UR6, R142 ;  /* 0x000000008e0622ca */ /* 0x000fe400000e0000 */
[----:B------:R-:W-:Y:S01]  /*11660*/  @P2 R2UR UR7, R143 ;  /* 0x000000008f0722ca */ /* 0x000fe200000e0000 */
[----:B------:R-:W-:Y:S06]  /*11670*/  BAR.SYNC.DEFER_BLOCKING 0x0 ;  /* 0x0000000000007b1d */ /* 0x000fec0000010000 */
[----:B------:R-:W-:Y:S01]  /*11680*/  STS.64 [R56], R44 ;  /* 0x0000002c38007388 */ /* 0x000fe20000000a00 */
[----:B-1----:R-:W-:-:S02]  /*11690*/  VIADD R21, R13, 0xa ;  /* 0x0000000a0d157836 */ /* 0x002fc40000000000 */
[C-C-:B------:R-:W-:Y:S01]  /*116a0*/  IMAD.WIDE R60, R54.reuse, 0x18, R58.reuse ;  /* 0x00000018363c7825 */ /* 0x140fe200078e023a */
[----:B------:R-:W-:Y:S02]  /*116b0*/  STS.64 [R56+0x20], R42 ;  /* 0x0000202a38007388 */ /* 0x000fe40000000a00 */
[----:B------:R-:W-:Y:S01]  /*116c0*/  ISETP.LT.AND P1, PT, R21, R156, !P0 ;  /* 0x0000009c1500720c */ /* 0x000fe20004721270 */
[----:B--2---:R-:W-:Y:S01]  /*116d0*/  IMAD.WIDE R58, R54, 0x20, R58 ;  /* 0x00000020363a7825 */ /* 0x004fe200078e023a */
[----:B------:R-:W-:Y:S04]  /*116e0*/  STS.64 [R56+0x40], R40 ;  /* 0x0000402838007388 */ /* 0x000fe80000000a00 */
[----:B------:R-:W-:Y:S01]  /*116f0*/  STS.64 [R56+0x60], R38 ;  /* 0x0000602638007388 */ /* 0x000fe20000000a00 */
[----:B------:R-:W-:Y:S06]  /*11700*/  BAR.SYNC.DEFER_BLOCKING 0x0 ;  /* 0x0000000000007b1d */ /* 0x000fec0000010000 */
[----:B------:R-:W-:-:S02]  /*11710*/  @P1 R2UR UR4, R142 ;  /* 0x000000008e0412ca */ /* 0x000fc400000e0000 */
[----:B------:R-:W-:Y:S01]  /*11720*/  @P1 R2UR UR5, R143 ;  /* 0x000000008f0512ca */ /* 0x000fe200000e0000 */
[----:B------:R-:W1:Y:S04]  /*11730*/  LDS.128 R8, [R55+UR48+0x200] ;  /* 0x0002003037087984 */ /* 0x000e680008000c00 */
[----:B------:R-:W2:Y:S04]  /*11740*/  LDS.128 R4, [R55+UR48+0x440] ;  /* 0x0004403037047984 */ /* 0x000ea80008000c00 */
[----:B-1----:R1:W-:Y:S01]  /*11750*/  @P2 STG.E.128 desc[UR6][R60.64], R8 ;  /* 0x000000083c002986 */ /* 0x0023e2000c101d06 */
[----:B------:R-:W-:Y:S01]  /*11760*/  ISETP.LT.AND P2, PT, R57, R156, !P0 ;  /* 0x0000009c3900720c */ /* 0x000fe20004741270 */
[----:B------:R-:W-:-:S02]  /*11770*/  VIADD R57, R13, 0x18 ;  /* 0x000000180d397836 */ /* 0x000fc40000000000 */
[----:B--2---:R2:W-:Y:S01]  /*11780*/  @P1 STG.E.128 desc[UR4][R58.64], R4 ;  /* 0x000000043a001986 */ /* 0x0045e2000c101d04 */
[----:B------:R-:W-:Y:S09]  /*11790*/  BAR.SYNC.DEFER_BLOCKING 0x0 ;  /* 0x0000000000007b1d */ /* 0x000ff20000010000 */
[----:B------:R-:W-:-:S02]  /*117a0*/  @P2 R2UR UR6, R142 ;  /* 0x000000008e0622ca */ /* 0x000fc400000e0000 */
[----:B------:R-:W-:Y:S01]  /*117b0*/  @P2 R2UR UR7, R143 ;  /* 0x000000008f0722ca */ /* 0x000fe200000e0000 */
[----:B------:R-:W-:Y:S01]  /*117c0*/  STS.64 [R56], R36 ;  /* 0x0000002438007388 */ /* 0x000fe20000000a00 */
[----:B-1----:R-:W-:Y:S02]  /*117d0*/  VIADD R9, R13, 0x12 ;  /* 0x000000120d097836 */ /* 0x002fe40000000000 */
[C-C-:B------:R-:W-:Y:S01]  /*117e0*/  IMAD.WIDE R60, R54.reuse, 0x18, R58.reuse ;  /* 0x00000018363c7825 */ /* 0x140fe200078e023a */
[----:B------:R-:W-:Y:S02]  /*117f0*/  STS.64 [R56+0x20], R34 ;  /* 0x0000202238007388 */ /* 0x000fe40000000a00 */
[----:B------:R-:W-:Y:S01]  /*11800*/  ISETP.LT.AND P1, PT, R9, R156, !P0 ;  /* 0x0000009c0900720c */ /* 0x000fe20004721270 */
[----:B--2---:R-:W-:Y:S01]  /*11810*/  IMAD.WIDE R58, R54, 0x20, R58 ;  /* 0x00000020363a7825 */ /* 0x004fe200078e023a */
[----:B------:R-:W-:Y:S03]  /*11820*/  STS.64 [R56+0x40], R32 ;  /* 0x0000402038007388 */ /* 0x000fe60000000a00 */
[----:B------:R-:W-:Y:S01]  /*11830*/  VIADD R13, R13, 0x1a ;  /* 0x0000001a0d0d7836 */ /* 0x000fe20000000000 */
[----:B------:R-:W-:Y:S01]  /*11840*/  STS.64 [R56+0x60], R30 ;  /* 0x0000601e38007388 */ /* 0x000fe20000000a00 */
[----:B------:R-:W-:Y:S06]  /*11850*/  BAR.SYNC.DEFER_BLOCKING 0x0 ;  /* 0x0000000000007b1d */ /* 0x000fec0000010000 */
[----:B------:R-:W-:-:S02]  /*11860*/  @P1 R2UR UR4, R142 ;  /* 0x000000008e0412ca */ /* 0x000fc400000e0000 */
[----:B------:R-:W-:Y:S01]  /*11870*/  @P1 R2UR UR5, R143 ;  /* 0x000000008f0512ca */ /* 0x000fe200000e0000 */
[----:B------:R-:W1:Y:S04]  /*11880*/  LDS.128 R20, [R55+UR48+0x200] ;  /* 0x0002003037147984 */ /* 0x000e680008000c00 */
[----:B------:R-:W2:Y:S04]  /*11890*/  LDS.128 R16, [R55+UR48+0x440] ;  /* 0x0004403037107984 */ /* 0x000ea80008000c00 */
[----:B-1----:R-:W-:Y:S04]  /*118a0*/  @P2 STG.E.128 desc[UR6][R60.64], R20 ;  /* 0x000000143c002986 */ /* 0x002fe8000c101d06 */
[----:B--2---:R1:W-:Y:S01]  /*118b0*/  @P1 STG.E.128 desc[UR4][R58.64], R16 ;  /* 0x000000103a001986 */ /* 0x0043e2000c101d04 */
[----:B------:R-:W-:Y:S01]  /*118c0*/  BAR.SYNC.DEFER_BLOCKING 0x0 ;  /* 0x0000000000007b1d */ /* 0x000fe20000010000 */
[----:B------:R-:W-:-:S02]  /*118d0*/  ISETP.LT.AND P1, PT, R57, R156, !P0 ;  /* 0x0000009c3900720c */ /* 0x000fc40004721270 */
[----:B------:R-:W-:-:S11]  /*118e0*/  ISETP.LT.AND P0, PT, R13, R156, !P0 ;  /* 0x0000009c0d00720c */ /* 0x000fd60004701270 */
[C---:B------:R-:W-:Y:S02]  /*118f0*/  @P1 R2UR UR6, R142.reuse ;  /* 0x000000008e0612ca */ /* 0x040fe400000e0000 */
[C---:B------:R-:W-:Y:S02]  /*11900*/  @P1 R2UR UR7, R143.reuse ;  /* 0x000000008f0712ca */ /* 0x040fe400000e0000 */
[----:B------:R-:W-:Y:S02]  /*11910*/  @P0 R2UR UR4, R142 ;  /* 0x000000008e0402ca */ /* 0x000fe400000e0000 */
[----:B------:R-:W-:Y:S01]  /*11920*/  @P0 R2UR UR5, R143 ;  /* 0x000000008f0502ca */ /* 0x000fe200000e0000 */
[----:B------:R-:W-:Y:S04]  /*11930*/  STS.64 [R56], R28 ;  /* 0x0000001c38007388 */ /* 0x000fe80000000a00 */
[----:B------:R-:W-:Y:S01]  /*11940*/  STS.64 [R56+0x20], R26 ;  /* 0x0000201a38007388 */ /* 0x000fe20000000a00 */
[----:B-1----:R-:W-:-:S03]  /*11950*/  IMAD.WIDE R16, R54, 0x18, R58 ;  /* 0x0000001836107825 */ /* 0x002fc600078e023a */
[----:B------:R-:W-:Y:S01]  /*11960*/  STS.64 [R56+0x40], R24 ;  /* 0x0000401838007388 */ /* 0x000fe20000000a00 */
[----:B------:R-:W-:-:S03]  /*11970*/  IMAD.WIDE R58, R54, 0x20, R58 ;  /* 0x00000020363a7825 */ /* 0x000fc600078e023a */
[----:B------:R-:W-:Y:S01]  /*11980*/  STS.64 [R56+0x60], R2 ;  /* 0x0000600238007388 */ /* 0x000fe20000000a00 */
[----:B------:R-:W-:Y:S06]  /*11990*/  BAR.SYNC.DEFER_BLOCKING 0x0 ;  /* 0x0000000000007b1d */ /* 0x000fec0000010000 */
[----:B------:R-:W1:Y:S04]  /*119a0*/  LDS.128 R8, [R55+UR48+0x200] ;  /* 0x0002003037087984 */ /* 0x000e680008000c00 */
[----:B------:R-:W2:Y:S04]  /*119b0*/  LDS.128 R4, [R55+UR48+0x440] ;  /* 0x0004403037047984 */ /* 0x000ea80008000c00 */
[----:B-1----:R1:W-:Y:S04]  /*119c0*/  @P1 STG.E.128 desc[UR6][R16.64], R8 ;  /* 0x0000000810001986 */ /* 0x0023e8000c101d06 */
[----:B--2---:R1:W-:Y:S02]  /*119d0*/  @P0 STG.E.128 desc[UR4][R58.64], R4 ;  /* 0x000000043a000986 */ /* 0x0043e4000c101d04 */
.L_x_38:
[----:B-1----:R-:W-:Y:S01]  /*119e0*/  MOV R5, UR39 ;  /* 0x0000002700057c02 */ /* 0x002fe20008000f00 */
[----:B------:R-:W-:Y:S01]  /*119f0*/  BAR.SYNC.DEFER_BLOCKING 0x0 ;  /* 0x0000000000007b1d */ /* 0x000fe20000010000 */
[----:B------:R-:W-:Y:S01]  /*11a00*/  UIMAD UR9, UR10, 0x48, UR9 ;  /* 0x000000480a0978a4 */ /* 0x000fe2000f8e0209 */
[----:B------:R-:W-:Y:S01]  /*11a10*/  MOV R4, UR40 ;  /* 0x0000002800047c02 */ /* 0x000fe20008000f00 */
[----:B------:R-:W-:-:S03]  /*11a20*/  USHF.L.U32 UR5, UR47, 0x5, URZ ;  /* 0x000000052f057899 */ /* 0x000fc600080006ff */
[----:B------:R-:W1:Y:S01]  /*11a30*/  LDCU UR4, c[0x0][0x408] ;  /* 0x00008100ff0477ac */ /* 0x000e620008000800 */
[----:B------:R-:W-:Y:S01]  /*11a40*/  MOV R7, UR9 ;  /* 0x0000000900077c02 */ /* 0x000fe20008000f00 */
[----:B------:R-:W2:Y:S03]  /*11a50*/  SHFL.IDX PT, R5, R5, RZ, 0x1f ;  /* 0x00001fff05057589 */ /* 0x000ea600000e0000 */
[----:B------:R-:W-:Y:S01]  /*11a60*/  LEA R6, R7, R0, 0x4 ;  /* 0x0000000007067211 */ /* 0x000fe200078e20ff */
[----:B------:R-:W3:Y:S03]  /*11a70*/  SHFL.IDX PT, R4, R4, RZ, 0x1f ;  /* 0x00001fff04047589 */ /* 0x000ee600000e0000 */
[----:B------:R-:W-:Y:S01]  /*11a80*/  LEA R6, R6, UR48, 0x3 ;  /* 0x0000003006067c11 */ /* 0x000fe2000f8e18ff */
[----:B-1----:R-:W-:Y:S01]  /*11a90*/  FMUL R52, R52, UR4 ;  /* 0x0000000434347c20 */ /* 0x002fe20008400000 */
        /* <DEDUP_REMOVED lines=31> */
[----:B--2---:R-:W-:Y:S01]  /*11c90*/  R2UR UR39, R5 ;  /* 0x00000000052772ca */ /* 0x004fe200000e0000 */
[----:B------:R1:W-:Y:S01]  /*11ca0*/  STS [R12+0x200], R52 ;  /* 0x000200340c007388 */ /* 0x0003e20000000800 */
[----:B------:R-:W-:Y:S01]  /*11cb0*/  ULOP3.LUT UR4, UR5, 0x1fe0, URZ, 0xc0, !UPT ;  /* 0x00001fe005047892 */ /* 0x000fe2000f8ec0ff */
[----:B---3--:R-:W-:-:S02]  /*11cc0*/  R2UR UR40, R4 ;  /* 0x00000000042872ca */ /* 0x008fc400000e0000 */
[----:B------:R1:W-:Y:S03]  /*11cd0*/  STS [R12+0x420], R53 ;  /* 0x000420350c007388 */ /* 0x0003e60000000800 */
[----:B------:R-:W-:Y:S01]  /*11ce0*/  MOV R212, UR4 ;  /* 0x0000000400d47c02 */ /* 0x000fe20008000f00 */
[----:B------:R1:W-:Y:S03]  /*11cf0*/  STS [R12+0x1300], R50 ;  /* 0x001300320c007388 */ /* 0x0003e60000000800 */
[----:B------:R-:W-:Y:S01]  /*11d00*/  LOP3.LUT R212, R212, 0x1f, R105, 0xf8, !PT ;  /* 0x0000001fd4d47812 */ /* 0x000fe200078ef869 */
[----:B------:R1:W-:Y:S01]  /*11d10*/  STS [R12+0x1520], R51 ;  /* 0x001520330c007388 */ /* 0x0003e20000000800 */
[----:B------:R-:W-:-:S03]  /*11d20*/  UISETP.GE.AND UP0, UPT, UR39, 0x1, UPT ;  /* 0x000000012700788c */ /* 0x000fc6000bf06270 */
[----:B------:R1:W-:Y:S04]  /*11d30*/  STS [R12+0x2400], R48 ;  /* 0x002400300c007388 */ /* 0x0003e80000000800 */
        /* <DEDUP_REMOVED lines=27> */
[----:B------:R1:W-:Y:S04]  /*11ef0*/  STS.64 [R6+0x8a00], R52 ;  /* 0x008a003406007388 */ /* 0x0003e80000000a00 */
        /* <DEDUP_REMOVED lines=14> */
[----:B------:R1:W-:Y:S01]  /*11fe0*/  STS.64 [R6+0xa560], R2 ;  /* 0x00a5600206007388 */ /* 0x0003e20000000a00 */
[----:B------:R-:W-:Y:S06]  /*11ff0*/  BAR.SYNC.DEFER_BLOCKING 0x0 ;  /* 0x0000000000007b1d */ /* 0x000fec0000010000 */
[----:B------:R-:W-:Y:S05]  /*12000*/  BRA.U !UP0, `(.L_x_39) ;  /* 0x00000041087c7547 */ /* 0x000fea000b800000 */
[--C-:B------:R-:W-:Y:S01]  /*12010*/  SHF.R.U32.HI R5, RZ, 0x1, R212.reuse ;  /* 0x00000001ff057819 */ /* 0x100fe200000116d4 */
[----:B-1----:R-:W-:Y:S01]  /*12020*/  IMAD R2, R14, -0x40, R107 ;  /* 0xffffffc00e027824 */ /* 0x002fe200078e026b */
[----:B------:R-:W-:Y:S01]  /*12030*/  SHF.R.U32.HI R3, RZ, 0x5, R212 ;  /* 0x00000005ff037819 */ /* 0x000fe200000116d4 */
[----:B------:R-:W-:Y:S01]  /*12040*/  IMAD R207, R111, UR39, RZ ;  /* 0x000000276fcf7c24 */ /* 0x000fe2000f8e02ff */
[----:B------:R-:W-:Y:S01]  /*12050*/  LOP3.LUT R206, R114, 0xf80, R5, 0xf8, !PT ;  /* 0x00000f8072ce7812 */ /* 0x000fe200078ef805 */
[----:B------:R-:W-:Y:S01]  /*12060*/  USHF.R.S32.HI UR4, URZ, 0x1f, UR40 ;  /* 0x0000001fff047899 */ /* 0x000fe20008011428 */
[----:B------:R-:W-:Y:S01]  /*12070*/  SHF.R.S32.HI R204, RZ, 0x1f, R153 ;  /* 0x0000001fffcc7819 */ /* 0x000fe20000011499 */
[C---:B------:R-:W-:Y:S01]  /*12080*/  IMAD R197, R3.reuse, 0x100, R2 ;  /* 0x0000010003c57824 */ /* 0x040fe200078e0202 */
[----:B------:R-:W-:Y:S01]  /*12090*/  LOP3.LUT R206, R206, 0x60, R5, 0xf8, !PT ;  /* 0x00000060cece7812 */ /* 0x000fe200078ef805 */
[----:B------:R-:W-:Y:S01]  /*120a0*/  IMAD.SHL.U32 R3, R3, 0x4, RZ ;  /* 0x0000000403037824 */ /* 0x000fe200078e00ff */
[----:B------:R-:W-:Y:S01]  /*120b0*/  USHF.L.U32 UR10, UR47, 0x4, URZ ;  /* 0x000000042f0a7899 */ /* 0x000fe200080006ff */
[----:B------:R-:W-:Y:S01]  /*120c0*/  IMAD.MOV.U32 R8, RZ, RZ, R112 ;  /* 0x000000ffff087224 */ /* 0x000fe200078e0070 */
[----:B------:R-:W-:Y:S01]  /*120d0*/  USHF.R.U32.HI UR9, URZ, 0x1, UR47 ;  /* 0x00000001ff097899 */ /* 0x000fe2000801162f */
[----:B------:R-:W-:Y:S01]  /*120e0*/  IMAD.IADD R203, R14, 0x1, R3 ;  /* 0x000000010ecb7824 */ /* 0x000fe200078e0203 */
[----:B------:R-:W-:Y:S01]  /*120f0*/  R2UR UR8, R153 ;  /* 0x00000000990872ca */ /* 0x000fe200000e0000 */
[----:B------:R-:W-:Y:S01]  /*12100*/  IMAD.MOV.U32 R9, RZ, RZ, RZ ;  /* 0x000000ffff097224 */ /* 0x000fe200078e00ff */
[----:B------:R-:W-:Y:S01]  /*12110*/  LEA.HI R204, R204, R153, RZ, 0x5 ;  /* 0x00000099cccc7211 */ /* 0x000fe200078f28ff */
[----:B------:R-:W-:Y:S01]  /*12120*/  ULOP3.LUT UR11, UR47, 0x3, URZ, 0xc0, !UPT ;  /* 0x000000032f0b7892 */ /* 0x000fe2000f8ec0ff */
[----:B------:R-:W-:Y:S01]  /*12130*/  SHF.R.S32.HI R5, RZ, 0x1f, R207 ;  /* 0x0000001fff057819 */ /* 0x000fe200000114cf */
[----:B------:R-:W-:Y:S01]  /*12140*/  ULOP3.LUT UR10, UR10, 0xf80, URZ, 0xc0, !UPT ;  /* 0x00000f800a0a7892 */ /* 0x000fe2000f8ec0ff */
[----:B------:R-:W-:Y:S01]  /*12150*/  LOP3.LUT R6, R206, 0x4, R3, 0xf8, !PT ;  /* 0x00000004ce067812 */ /* 0x000fe200078ef803 */
[----:B------:R-:W-:Y:S01]  /*12160*/  USHF.L.U32 UR7, UR47, 0x2, URZ ;  /* 0x000000022f077899 */ /* 0x000fe200080006ff */
[C---:B------:R-:W-:Y:S01]  /*12170*/  IMAD.WIDE.U32 R8, R203.reuse, UR40, R8 ;  /* 0x00000028cb087c25 */ /* 0x040fe2000f8e0008 */
[----:B------:R-:W-:Y:S01]  /*12180*/  ULOP3.LUT UR9, UR9, 0x7c, URZ, 0xc0, !UPT ;  /* 0x0000007c09097892 */ /* 0x000fe2000f8ec0ff */
[----:B------:R-:W-:Y:S01]  /*12190*/  LOP3.LUT R204, R204, 0xffffffe0, RZ, 0xc0, !PT ;  /* 0xffffffe0cccc7812 */ /* 0x000fe200078ec0ff */
[----:B------:R-:W-:Y:S01]  /*121a0*/  UIMAD UR10, UR11, 0x900, UR10 ;  /* 0x000009000b0a78a4 */ /* 0x000fe2000f8e020a */
[----:B------:R-:W-:Y:S01]  /*121b0*/  IMAD R2, R203, UR4, RZ ;  /* 0x00000004cb027c24 */ /* 0x000fe2000f8e02ff */
[----:B------:R-:W-:Y:S01]  /*121c0*/  SHF.R.U32.HI R205, RZ, 0x3, R212 ;  /* 0x00000003ffcd7819 */ /* 0x000fe200000116d4 */
[-C--:B------:R-:W-:Y:S01]  /*121d0*/  IMAD R100, R5, R6.reuse, RZ ;  /* 0x0000000605647224 */ /* 0x080fe200078e02ff */
[----:B------:R-:W-:Y:S01]  /*121e0*/  ULOP3.LUT UR7, UR7, 0x10, URZ, 0xc0, !UPT ;  /* 0x0000001007077892 */ /* 0x000fe2000f8ec0ff */
[----:B------:R-:W-:Y:S01]  /*121f0*/  IMAD.WIDE.U32 R6, R207, R6, RZ ;  /* 0x00000006cf067225 */ /* 0x000fe200078e00ff */
[----:B------:R-:W-:Y:S01]  /*12200*/  ULOP3.LUT UR9, UR9, 0x3, UR47, 0xf8, !UPT ;  /* 0x0000000309097892 */ /* 0x000fe2000f8ef82f */
[--C-:B------:R-:W-:Y:S01]  /*12210*/  LOP3.LUT R4, R114, 0x3e0, R205.reuse, 0xf8, !PT ;  /* 0x000003e072047812 */ /* 0x100fe200078ef8cd */
[----:B------:R-:W-:Y:S01]  /*12220*/  UIADD3 UR6, UPT, UPT, UR39, 0x3f, URZ ;  /* 0x0000003f27067890 */ /* 0x000fe2000fffe0ff */
[----:B------:R-:W-:Y:S01]  /*12230*/  IMAD.IADD R2, R9, 0x1, R2 ;  /* 0x0000000109027824 */ /* 0x000fe200078e0202 */
[----:B------:R-:W-:Y:S01]  /*12240*/  LEA R202, P1, R8, R128, 0x2 ;  /* 0x0000008008ca7211 */ /* 0x000fe200078210ff */
[----:B------:R-:W-:Y:S01]  /*12250*/  IMAD R200, R15, 0x24, R0 ;  /* 0x000000240fc87824 */ /* 0x000fe200078e0200 */
[----:B------:R-:W-:Y:S01]  /*12260*/  SHF.R.S32.HI R5, RZ, 0x1f, R154 ;  /* 0x0000001fff057819 */ /* 0x000fe2000001149a */
[----:B------:R-:W-:Y:S01]  /*12270*/  IMAD.IADD R204, R153, 0x1, -R204 ;  /* 0x0000000199cc7824 */ /* 0x000fe200078e0acc */
[----:B------:R-:W-:Y:S01]  /*12280*/  UIMAD UR7, UR9, 0x120, UR7 ;  /* 0x00000120090778a4 */ /* 0x000fe2000f8e0207 */
[----:B------:R-:W-:Y:S01]  /*12290*/  IMAD.IADD R100, R7, 0x1, R100 ;  /* 0x0000000107647824 */ /* 0x000fe200078e0264 */
[----:B------:R-:W-:Y:S01]  /*122a0*/  LEA R101, P0, R6, R110, 0x2 ;  /* 0x0000006e06657211 */ /* 0x000fe200078010ff */
[----:B------:R-:W-:Y:S01]  /*122b0*/  VIADD R200, R200, UR10 ;  /* 0x0000000ac8c87c36 */ /* 0x000fe20008000000 */
[----:B------:R-:W-:Y:S01]  /*122c0*/  LOP3.LUT R4, R4, 0x18, R205, 0xf8, !PT ;  /* 0x0000001804047812 */ /* 0x000fe200078ef8cd */
[----:B------:R-:W-:Y:S01]  /*122d0*/  USHF.L.U32 UR44, UR47, 0xa, URZ ;  /* 0x0000000a2f2c7899 */ /* 0x000fe200080006ff */
[----:B------:R-:W-:Y:S01]  /*122e0*/  LEA.HI.X R201, R8, R127, R2, 0x2, P1 ;  /* 0x0000007f08c97211 */ /* 0x000fe200008f1402 */
[----:B------:R-:W-:Y:S01]  /*122f0*/  UIADD3 UR8, UPT, UPT, UR8, 0x1f, URZ ;  /* 0x0000001f08087890 */ /* 0x000fe2000fffe0ff */
[----:B------:R-:W-:Y:S01]  /*12300*/  LEA.HI R210, R5, R154, RZ, 0x7 ;  /* 0x0000009a05d27211 */ /* 0x000fe200078f38ff */
[----:B------:R-:W-:Y:S01]  /*12310*/  UIADD3 UR4, UPT, UPT, UR48, 0x11a00, URZ ;  /* 0x00011a0030047890 */ /* 0x000fe2000fffe0ff */
[----:B------:R-:W-:Y:S01]  /*12320*/  ISETP.NE.AND P1, PT, R204, RZ, PT ;  /* 0x000000ffcc00720c */ /* 0x000fe20003f25270 */
[----:B------:R-:W-:Y:S01]  /*12330*/  USHF.R.U32.HI UR6, URZ, 0x6, UR6 ;  /* 0x00000006ff067899 */ /* 0x000fe20008011606 */
[----:B------:R-:W-:Y:S01]  /*12340*/  LEA.HI.X R100, R6, RZ, R100, 0x2, P0 ;  /* 0x000000ff06647211 */ /* 0x000fe200000f1464 */
[----:B------:R-:W-:Y:S01]  /*12350*/  IMAD R78, R152, UR40, RZ ;  /* 0x00000028984e7c24 */ /* 0x000fe2000f8e02ff */
[----:B------:R-:W-:Y:S01]  /*12360*/  LOP3.LUT R3, R4, 0x4, R3, 0xf8, !PT ;  /* 0x0000000404037812 */ /* 0x000fe200078ef803 */
[----:B------:R-:W-:Y:S01]  /*12370*/  ULOP3.LUT UR44, UR44, 0x3e000, URZ, 0xc0, !UPT ;  /* 0x0003e0002c2c7892 */ /* 0x000fe2000f8ec0ff */
[----:B------:R-:W-:Y:S01]  /*12380*/  SHF.R.S32.HI R210, RZ, 0x7, R210 ;  /* 0x00000007ffd27819 */ /* 0x000fe200000114d2 */
[----:B------:R-:W-:Y:S01]  /*12390*/  USHF.R.S32.HI UR43, URZ, 0x1f, UR8 ;  /* 0x0000001fff2b7899 */ /* 0x000fe20008011408 */
[----:B------:R-:W-:Y:S01]  /*123a0*/  LEA R200, R200, UR48, 0x2 ;  /* 0x00000030c8c87c11 */ /* 0x000fe2000f8e10ff */
[----:B------:R-:W-:Y:S01]  /*123b0*/  VIADD R99, R0, UR7 ;  /* 0x0000000700637c36 */ /* 0x000fe20008000000 */
[----:B------:R-:W-:Y:S01]  /*123c0*/  IADD3 R101, P0, PT, R124, R101, RZ ;  /* 0x000000657c657210 */ /* 0x000fe20007f1e0ff */
[----:B------:R-:W-:Y:S01]  /*123d0*/  ULOP3.LUT UR44, UR44, 0x80, UR5, 0xf8, !UPT ;  /* 0x000000802c2c7892 */ /* 0x000fe2000f8ef805 */
[----:B------:R-:W-:Y:S01]  /*123e0*/  IADD3 R2, PT, PT, R154, R131, -R130 ;  /* 0x000000839a027210 */ /* 0x000fe20007ffe882 */
[----:B------:R-:W-:Y:S01]  /*123f0*/  ULEA.HI UR43, UR43, UR8, URZ, 0x5 ;  /* 0x000000082b2b7291 */ /* 0x000fe2000f8f28ff */
[----:B------:R-:W-:Y:S01]  /*12400*/  SEL R204, R204, 0x20, P1 ;  /* 0x00000020cccc7807 */ /* 0x000fe20000800000 */
[----:B------:R-:W-:Y:S01]  /*12410*/  IMAD.MOV.U32 R213, RZ, RZ, RZ ;  /* 0x000000ffffd57224 */ /* 0x000fe200078e00ff */
[--C-:B------:R-:W-:Y:S01]  /*12420*/  VIADDMNMX R208, R154, 0x7f, R131.reuse, PT ;  /* 0x0000007f9ad07846 */ /* 0x100fe20003800183 */
[----:B------:R-:W-:Y:S01]  /*12430*/  IMAD R210, R210, UR6, RZ ;  /* 0x00000006d2d27c24 */ /* 0x000fe2000f8e02ff */
[----:B------:R-:W-:Y:S01]  /*12440*/  VIADDMNMX R209, R2, 0x80, R131, PT ;  /* 0x0000008002d17846 */ /* 0x000fe20003800183 */
[----:B------:R-:W-:Y:S01]  /*12450*/  IMAD R214, R3, 0x120, R110 ;  /* 0x0000012003d67824 */ /* 0x000fe200078e026e */
[----:B------:R-:W-:Y:S01]  /*12460*/  SHF.R.S32.HI R211, RZ, 0x1f, R78 ;  /* 0x0000001fffd37819 */ /* 0x000fe2000001144e */
[----:B------:R-:W-:Y:S01]  /*12470*/  VIADD R199, R200, 0x8a00 ;  /* 0x00008a00c8c77836 */ /* 0x000fe20000000000 */
[----:B------:R-:W-:Y:S01]  /*12480*/  LEA R197, R197, UR4, 0x2 ;  /* 0x00000004c5c57c11 */ /* 0x000fe2000f8e10ff */
[----:B------:R-:W-:Y:S01]  /*12490*/  IMAD.X R100, R123, 0x1, R100, P0 ;  /* 0x000000017b647824 */ /* 0x000fe200000e0664 */
[----:B------:R-:W-:Y:S01]  /*124a0*/  LEA R99, R99, UR4, 0x3 ;  /* 0x0000000463637c11 */ /* 0x000fe2000f8e18ff */
[----:B------:R-:W-:Y:S01]  /*124b0*/  ULOP3.LUT UR42, UR44, 0x800, URZ, 0xfc, !UPT ;  /* 0x000008002c2a7892 */ /* 0x000fe2000f8efcff */
[----:B------:R-:W-:Y:S01]  /*124c0*/  VIMNMX R204, PT, PT, R153, R204, PT ;  /* 0x000000cc99cc7248 */ /* 0x000fe20003fe0100 */
[----:B------:R-:W-:-:S12]  /*124d0*/  USHF.R.S32.HI UR43, URZ, 0x5, UR43 ;  /* 0x00000005ff2b7899 */ /* 0x000fd8000801142b */
.L_x_60:
[----:B------:R-:W-:Y:S01]  /*124e0*/  PRMT R0, R106, 0x9910, RZ ;  /* 0x000099106a007816 */ /* 0x000fe200000000ff */
[----:B------:R-:W-:Y:S05]  /*124f0*/  YIELD ;  /* 0x0000000000007946 */ /* 0x000fea0003800000 */
[----:B------:R-:W-:Y:S02]  /*12500*/  ISETP.GE.AND P0, PT, R0, 0x2, PT ;  /* 0x000000020000780c */ /* 0x000fe40003f06270 */
[C---:B---3--:R-:W-:Y:S02]  /*12510*/  LEA.HI R217, R213.reuse, R210, RZ, 0x1a ;  /* 0x000000d2d5d97211 */ /* 0x048fe400078fd0ff */
[----:B------:R-:W-:-:S03]  /*12520*/  IADD3 R79, PT, PT, -R213, UR39, RZ ;  /* 0x00000027d54f7c10 */ /* 0x000fc6000fffe1ff */
[----:B------:R-:W-:-:S06]  /*12530*/  IMAD.WIDE R216, R217, 0x8010, R162 ;  /* 0x00008010d9d87825 */ /* 0x000fcc00078e02a2 */
[----:B-12---:R-:W-:Y:S05]  /*12540*/  @!P0 BRA `(.L_x_40) ;  /* 0x0000000000588947 */ /* 0x006fea0003800000 */
[----:B------:R-:W-:-:S13]  /*12550*/  ISETP.NE.AND P0, PT, R212, RZ, PT ;  /* 0x000000ffd400720c */ /* 0x000fda0003f05270 */
[----:B------:R-:W-:Y:S05]  /*12560*/  @P0 BRA `(.L_x_41) ;  /* 0x0000000000240947 */ /* 0x000fea0003800000 */
[----:B------:R-:W-:-:S06]  /*12570*/  MOV R102, RZ ;  /* 0x000000ff00667202 */ /* 0x000fcc0000000f00 */
[----:B------:R-:W2:Y:S02]  /*12580*/  ATOM.E.CAS.STRONG.GPU PT, R102, [R216], R102, R103 ;  /* 0x00000066d866738b */ /* 0x000ea400001ee167 */
[----:B--2---:R-:W-:-:S13]  /*12590*/  ISETP.NE.AND P0, PT, R102, R103, PT ;  /* 0x000000676600720c */ /* 0x004fda0003f05270 */
[----:B------:R-:W-:Y:S05]  /*125a0*/  @!P0 BRA `(.L_x_41) ;  /* 0x0000000000148947 */ /* 0x000fea0003800000 */
.L_x_42:
[----:B------:R-:W-:Y:S01]  /*125b0*/  MOV R102, RZ ;  /* 0x000000ff00667202 */ /* 0x000fe20000000f00 */
[----:B------:R-:W-:Y:S05]  /*125c0*/  NANOSLEEP 0x28 ;  /* 0x000000280000795d */ /* 0x000fea0003800000 */
[----:B------:R-:W2:Y:S02]  /*125d0*/  ATOM.E.CAS.STRONG.GPU PT, R102, [R216], R102, R103 ;  /* 0x00000066d866738b */ /* 0x000ea400001ee167 */
[----:B--2---:R-:W-:-:S13]  /*125e0*/  ISETP.NE.AND P0, PT, R102, R103, PT ;  /* 0x000000676600720c */ /* 0x004fda0003f05270 */
[----:B------:R-:W-:Y:S05]  /*125f0*/  @P0 BRA `(.L_x_42) ;  /* 0xfffffffc00ec0947 */ /* 0x000fea000383ffff */
.L_x_41:
[----:B------:R-:W-:Y:S05]  /*12600*/  WARPSYNC.ALL ;  /* 0x0000000000007948 */ /* 0x000fea0003800000 */
[----:B------:R-:W-:Y:S06]  /*12610*/  BAR.SYNC.DEFER_BLOCKING 0x0 ;  /* 0x0000000000007b1d */ /* 0x000fec0000010000 */
[----:B------:R-:W-:Y:S01]  /*12620*/  @!PT LDS RZ, [RZ] ;  /* 0x00000000fffff984 */ /* 0x000fe20000000800 */
[----:B------:R-:W-:Y:S01]  /*12630*/  @!PT LDS RZ, [RZ] ;  /* 0x00000000fffff984 */ /* 0x000fe20000000800 */
[----:B------:R-:W-:Y:S01]  /*12640*/  @!PT LDS RZ, [RZ] ;  /* 0x00000000fffff984 */ /* 0x000fe20000000800 */
[----:B------:R-:W-:Y:S01]  /*12650*/  @!PT LDS RZ, [RZ] ;  /* 0x00000000fffff984 */ /* 0x000fe20000000800 */
[----:B------:R-:W-:-:S00]  /*12660*/  MEMBAR.ALL.CTA ;  /* 0x0000000000007992 */ /* 0x000fc00000008000 */
[----:B------:R-:W-:Y:S06]  /*12670*/  MEMBAR.SC.GPU ;  /* 0x0000000000007992 */ /* 0x000fec0000002000 */
[----:B------:R-:W-:-:S00]  /*12680*/  ERRBAR ;  /* 0x00000000000079ab */ /* 0x000fc00000000000 */
[----:B------:R-:W-:Y:S06]  /*12690*/  CGAERRBAR ;  /* 0x00000000000075ab */ /* 0x000fec0000000000 */
[----:B------:R-:W-:Y:S01]  /*126a0*/  CCTL.IVALL ;  /* 0x00000000ff00798f */ /* 0x000fe20002000000 */
.L_x_40:
[----:B------:R-:W1:Y:S01]  /*126b0*/  LDC R0, c[0x0][0x370] ;  /* 0x0000dc00ff007b82 */ /* 0x000e620000000800 */
[----:B------:R-:W-:Y:S02]  /*126c0*/  ISETP.NE.AND P1, PT, R152, RZ, PT ;  /* 0x000000ff9800720c */ /* 0x000fe40003f25270 */
[----:B------:R-:W-:Y:S02]  /*126d0*/  CS2R R166, SRZ ;  /* 0x0000000000a67805 */ /* 0x000fe4000001ff00 */
[----:B------:R-:W-:Y:S02]  /*126e0*/  LEA R219, R212, 0x10, 0x4 ;  /* 0x00000010d4db7811 */ /* 0x000fe400078e20ff */
[----:B------:R-:W-:Y:S02]  /*126f0*/  CS2R R164, SRZ ;  /* 0x0000000000a47805 */ /* 0x000fe4000001ff00 */
[----:B------:R-:W-:Y:S02]  /*12700*/  CS2R R170, SRZ ;  /* 0x0000000000aa7805 */ /* 0x000fe4000001ff00 */
[----:B------:R-:W-:-:S02]  /*12710*/  CS2R R168, SRZ ;  /* 0x0000000000a87805 */ /* 0x000fc4000001ff00 */
[----:B------:R-:W-:Y:S02]  /*12720*/  IADD3 R218, P0, PT, R216, R219, RZ ;  /* 0x000000dbd8da7210 */ /* 0x000fe40007f1e0ff */
        /* <DEDUP_REMOVED lines=11> */
[----:B------:R-:W-:Y:S01]  /*127e0*/  CS2R R192, SRZ ;  /* 0x0000000000c07805 */ /* 0x000fe2000001ff00 */
[----:B------:R-:W-:Y:S01]  /*127f0*/  IMAD.X R219, RZ, RZ, R217, P0 ;  /* 0x000000ffffdb7224 */ /* 0x000fe200000e06d9 */
[----:B-1----:R-:W-:-:S04]  /*12800*/  PRMT R0, R0, 0x9910, RZ ;  /* 0x0000991000007816 */ /* 0x002fc800000000ff */
[----:B------:R-:W-:-:S13]  /*12810*/  ISETP.EQ.AND P1, PT, R0, 0x1, !P1 ;  /* 0x000000010000780c */ /* 0x000fda0004f22270 */
[C---:B------:R-:W-:Y:S02]  /*12820*/  @!P1 R2UR UR18, R142.reuse ;  /* 0x000000008e1292ca */ /* 0x040fe400000e0000 */
[C---:B------:R-:W-:Y:S02]  /*12830*/  @!P1 R2UR UR19, R143.reuse ;  /* 0x000000008f1392ca */ /* 0x040fe400000e0000 */
[C---:B------:R-:W-:Y:S02]  /*12840*/  @!P1 R2UR UR16, R142.reuse ;  /* 0x000000008e1092ca */ /* 0x040fe400000e0000 */
[C---:B------:R-:W-:Y:S02]  /*12850*/  @!P1 R2UR UR17, R143.reuse ;  /* 0x000000008f1192ca */ /* 0x040fe400000e0000 */
[----:B------:R-:W-:Y:S02]  /*12860*/  @!P1 R2UR UR14, R142 ;  /* 0x000000008e0e92ca */ /* 0x000fe400000e0000 */
[----:B------:R-:W-:-:S02]  /*12870*/  @!P1 R2UR UR15, R143 ;  /* 0x000000008f0f92ca */ /* 0x000fc400000e0000 */
[C---:B------:R-:W-:Y:S02]  /*12880*/  @!P1 R2UR UR12, R142.reuse ;  /* 0x000000008e0c92ca */ /* 0x040fe400000e0000 */
[C---:B------:R-:W-:Y:S01]  /*12890*/  @!P1 R2UR UR13, R143.reuse ;  /* 0x000000008f0d92ca */ /* 0x040fe200000e0000 */
[----:B------:R-:W5:Y:S01]  /*128a0*/  @!P1 LDG.E.LTC128B.128 R164, desc[UR18][R218.64] ;  /* 0x00000012daa49981 */ /* 0x000f62000c1e1d20 */
[C---:B------:R-:W-:Y:S02]  /*128b0*/  @!P1 R2UR UR10, R142.reuse ;  /* 0x000000008e0a92ca */ /* 0x040fe400000e0000 */
[C---:B------:R-:W-:Y:S01]  /*128c0*/  @!P1 R2UR UR11, R143.reuse ;  /* 0x000000008f0b92ca */ /* 0x040fe200000e0000 */
[----:B------:R-:W5:Y:S01]  /*128d0*/  @!P1 LDG.E.LTC128B.128 R168, desc[UR16][R218.64+0x1000] ;  /* 0x00100010daa89981 */ /* 0x000f62000c1e1d20 */
[C---:B------:R-:W-:Y:S02]  /*128e0*/  @!P1 R2UR UR8, R142.reuse ;  /* 0x000000008e0892ca */ /* 0x040fe400000e0000 */
[----:B------:R-:W-:Y:S01]  /*128f0*/  @!P1 R2UR UR9, R143 ;  /* 0x000000008f0992ca */ /* 0x000fe200000e0000 */
[----:B------:R-:W5:Y:S01]  /*12900*/  @!P1 LDG.E.LTC128B.128 R172, desc[UR14][R218.64+0x2000] ;  /* 0x0020000edaac9981 */ /* 0x000f62000c1e1d20 */
[----:B------:R-:W-:-:S02]  /*12910*/  @!P1 R2UR UR6, R142 ;  /* 0x000000008e0692ca */ /* 0x000fc400000e0000 */
[C---:B------:R-:W-:Y:S01]  /*12920*/  @!P1 R2UR UR7, R143.reuse ;  /* 0x000000008f0792ca */ /* 0x040fe200000e0000 */
[----:B------:R-:W5:Y:S01]  /*12930*/  @!P1 LDG.E.LTC128B.128 R176, desc[UR12][R218.64+0x3000] ;  /* 0x0030000cdab09981 */ /* 0x000f62000c1e1d20 */
[----:B------:R-:W-:Y:S02]  /*12940*/  @!P1 R2UR UR4, R142 ;  /* 0x000000008e0492ca */ /* 0x000fe400000e0000 */
[----:B------:R-:W-:Y:S01]  /*12950*/  @!P1 R2UR UR5, R143 ;  /* 0x000000008f0592ca */ /* 0x000fe200000e0000 */
[----:B------:R-:W5:Y:S01]  /*12960*/  @!P1 LDG.E.LTC128B.128 R180, desc[UR10][R218.64+0x4000] ;  /* 0x0040000adab49981 */ /* 0x000f62000c1e1d20 */
[----:B------:R-:W-:-:S03]  /*12970*/  ISETP.GE.AND P0, PT, R109, R79, PT ;  /* 0x0000004f6d00720c */ /* 0x000fc60003f06270 */
[----:B------:R-:W5:Y:S01]  /*12980*/  @!P1 LDG.E.LTC128B.128 R184, desc[UR8][R218.64+0x5000] ;  /* 0x00500008dab89981 */ /* 0x000f62000c1e1d20 */
[----:B------:R-:W-:-:S03]  /*12990*/  SEL R5, RZ, 0x2, P0 ;  /* 0x00000002ff057807 */ /* 0x000fc60000000000 */
[----:B------:R-:W5:Y:S01]  /*129a0*/  @!P1 LDG.E.LTC128B.128 R188, desc[UR6][R218.64+0x6000] ;  /* 0x00600006dabc9981 */ /* 0x000f62000c1e1d20 */
[----:B------:R-:W-:-:S03]  /*129b0*/  VIADD R0, R153, 0xffffffff ;  /* 0xffffffff99007836 */ /* 0x000fc60000000000 */
[----:B------:R-:W5:Y:S01]  /*129c0*/  @!P1 LDG.E.LTC128B.128 R192, desc[UR4][R218.64+0x7000] ;  /* 0x00700004dac09981 */ /* 0x000f62000c1e1d20 */
[----:B------:R-:W-:Y:S02]  /*129d0*/  ISETP.GE.AND P1, PT, R112, R79, PT ;  /* 0x0000004f7000720c */ /* 0x000fe40003f26270 */
[CC--:B------:R-:W-:Y:S02]  /*129e0*/  ISETP.GE.AND P2, PT, R203.reuse, R204.reuse, PT ;  /* 0x000000cccb00720c */ /* 0x0c0fe40003f46270 */
[----:B------:R-:W-:Y:S02]  /*129f0*/  ISETP.LT.AND P3, PT, R203, R204, !P1 ;  /* 0x000000cccb00720c */ /* 0x000fe40004f61270 */
[----:B------:R-:W-:Y:S02]  /*12a00*/  ISETP.GE.U32.AND P0, PT, R0, 0x20, PT ;  /* 0x000000200000780c */ /* 0x000fe40003f06070 */
[----:B------:R-:W-:Y:S02]  /*12a10*/  SEL R0, RZ, 0x1, P1 ;  /* 0x00000001ff007807 */ /* 0x000fe40000800000 */
[----:B------:R-:W-:-:S02]  /*12a20*/  SEL R4, R5, RZ, !P2 ;  /* 0x000000ff05047207 */ /* 0x000fc40005000000 */
[----:B------:R-:W-:Y:S01]  /*12a30*/  SEL R3, RZ, 0x1, !P3 ;  /* 0x00000001ff037807 */ /* 0x000fe20005800000 */
[----:B------:R-:W-:Y:S01]  /*12a40*/  UIADD3 UR4, UPT, UPT, UR43, -0x1, URZ ;  /* 0xffffffff2b047890 */ /* 0x000fe2000fffe0ff */
[----:B------:R-:W-:Y:S02]  /*12a50*/  VIADD R2, R153, 0x3e ;  /* 0x0000003e99027836 */ /* 0x000fe40000000000 */
[----:B------:R-:W-:Y:S02]  /*12a60*/  IMAD.IADD R0, R5, 0x1, R0 ;  /* 0x0000000105007824 */ /* 0x000fe400078e0200 */
[----:B------:R-:W-:Y:S01]  /*12a70*/  IMAD.IADD R3, R4, 0x1, R3 ;  /* 0x0000000104037824 */ /* 0x000fe200078e0203 */
[----:B------:R-:W-:Y:S01]  /*12a80*/  ISETP.GE.U32.AND P1, PT, R2, 0x3f, PT ;  /* 0x0000003f0200780c */ /* 0x000fe20003f26070 */
[----:B------:R-:W-:-:S03]  /*12a90*/  IMAD.U32 R2, RZ, RZ, UR4 ;  /* 0x00000004ff027e24 */ /* 0x000fc6000f8e00ff */
[C---:B------:R-:W-:Y:S02]  /*12aa0*/  SEL R0, R3.reuse, R0, !P0 ;  /* 0x0000000003007207 */ /* 0x040fe40004000000 */
[----:B------:R-:W-:Y:S02]  /*12ab0*/  ISETP.NE.AND P0, PT, R2, 0x1, PT ;  /* 0x000000010200780c */ /* 0x000fe40003f05270 */
[----:B------:R-:W-:Y:S02]  /*12ac0*/  SEL R4, R0, RZ, P1 ;  /* 0x000000ff00047207 */ /* 0x000fe40000800000 */
[----:B------:R-:W-:Y:S02]  /*12ad0*/  ISETP.NE.AND P1, PT, RZ, UR4, PT ;  /* 0x00000004ff007c0c */ /* 0x000fe4000bf25270 */
[----:B------:R-:W-:Y:S01]  /*12ae0*/  SEL R3, R3, R4, !P0 ;  /* 0x0000000403037207 */ /* 0x000fe20004000000 */
[----:B------:R-:W-:Y:S05]  /*12af0*/  WARPSYNC.ALL ;  /* 0x0000000000007948 */ /* 0x000fea0003800000 */
[----:B------:R-:W-:Y:S01]  /*12b00*/  SEL R3, R3, RZ, P1 ;  /* 0x000000ff03037207 */ /* 0x000fe20000800000 */
[----:B------:R-:W-:Y:S01]  /*12b10*/  IMAD.SHL.U32 R5, R4, 0x10, RZ ;  /* 0x0000001004057824 */ /* 0x000fe200078e00ff */
[----:B------:R-:W-:Y:S01]  /*12b20*/  IADD3 R0, P0, PT, R78, R213, RZ ;  /* 0x000000d54e007210 */ /* 0x000fe20007f1e0ff */
[----:B------:R-:W-:-:S02]  /*12b30*/  IMAD.SHL.U32 R4, R4, 0x8, RZ ;  /* 0x0000000804047824 */ /* 0x000fc400078e00ff */
[----:B------:R-:W-:Y:S01]  /*12b40*/  IMAD.SHL.U32 R2, R3, 0x10, RZ ;  /* 0x0000001003027824 */ /* 0x000fe200078e00ff */
[----:B------:R-:W-:Y:S01]  /*12b50*/  LOP3.LUT P4, RZ, R5, 0x10, RZ, 0xc0, !PT ;  /* 0x0000001005ff7812 */ /* 0x000fe2000788c0ff */
[----:B------:R-:W-:Y:S01]  /*12b60*/  IMAD.SHL.U32 R3, R3, 0x8, RZ ;  /* 0x0000000803037824 */ /* 0x000fe200078e00ff */
[----:B------:R-:W-:Y:S02]  /*12b70*/  R2UR UR10, R142 ;  /* 0x000000008e0a72ca */ /* 0x000fe400000e0000 */
[----:B------:R-:W-:Y:S01]  /*12b80*/  LOP3.LUT P2, RZ, R2, 0x10, RZ, 0xc0, !PT ;  /* 0x0000001002ff7812 */ /* 0x000fe2000784c0ff */
[----:B------:R-:W-:Y:S01]  /*12b90*/  IMAD.X R2, RZ, RZ, R211, P0 ;  /* 0x000000ffff027224 */ /* 0x000fe200000e06d3 */
[----:B------:R-:W-:Y:S02]  /*12ba0*/  R2UR UR11, R143 ;  /* 0x000000008f0b72ca */ /* 0x000fe400000e0000 */
[----:B------:R-:W-:Y:S02]  /*12bb0*/  LOP3.LUT P3, RZ, R4, 0x10, RZ, 0xc0, !PT ;  /* 0x0000001004ff7812 */ /* 0x000fe4000786c0ff */
[----:B------:R-:W-:-:S02]  /*12bc0*/  R2UR UR8, R142 ;  /* 0x000000008e0872ca */ /* 0x000fc400000e0000 */
[C---:B------:R-:W-:Y:S02]  /*12bd0*/  R2UR UR9, R143.reuse ;  /* 0x000000008f0972ca */ /* 0x040fe400000e0000 */
[----:B------:R-:W-:Y:S02]  /*12be0*/  LEA R4, P0, R0, R202, 0x2 ;  /* 0x000000ca00047211 */ /* 0x000fe400078010ff */
[C---:B------:R-:W-:Y:S02]  /*12bf0*/  R2UR UR6, R142.reuse ;  /* 0x000000008e0672ca */ /* 0x040fe400000e0000 */
[----:B------:R-:W-:Y:S02]  /*12c00*/  R2UR UR7, R143 ;  /* 0x000000008f0772ca */ /* 0x000fe400000e0000 */
[----:B------:R-:W-:Y:S02]  /*12c10*/  LOP3.LUT P1, RZ, R3, 0x10, RZ, 0xc0, !PT ;  /* 0x0000001003ff7812 */ /* 0x000fe4000782c0ff */
[----:B------:R-:W-:-:S02]  /*12c20*/  R2UR UR4, R142 ;  /* 0x000000008e0472ca */ /* 0x000fc400000e0000 */
[----:B------:R-:W-:Y:S02]  /*12c30*/  R2UR UR5, R143 ;  /* 0x000000008f0572ca */ /* 0x000fe400000e0000 */
[----:B------:R-:W-:Y:S01]  /*12c40*/  LEA.HI.X R5, R0, R201, R2, 0x2, P0 ;  /* 0x000000c900057211 */ /* 0x000fe200000f1402 */
[----:B------:R-:W-:Y:S01]  /*12c50*/  BAR.SYNC.DEFER_BLOCKING 0x0 ;  /* 0x0000000000007b1d */ /* 0x000fe20000010000 */
[----:B------:R-:W-:-:S04]  /*12c60*/  IMAD.U32 R0, RZ, RZ, UR40 ;  /* 0x00000028ff007e24 */ /* 0x000fc8000f8e00ff */
[----:B------:R-:W-:Y:S01]  /*12c70*/  IMAD.WIDE R2, R0, 0x80, R4 ;  /* 0x0000008000027825 */ /* 0x000fe200078e0204 */
[----:B------:R-:W-:Y:S01]  /*12c80*/  @!PT LDS RZ, [RZ] ;  /* 0x00000000fffff984 */ /* 0x000fe20000000800 */
[----:B------:R-:W-:Y:S01]  /*12c90*/  @!PT LDS RZ, [RZ] ;  /* 0x00000000fffff984 */ /* 0x000fe20000000800 */
[----:B------:R-:W-:Y:S01]  /*12ca0*/  @!PT LDS RZ, [RZ] ;  /* 0x00000000fffff984 */ /* 0x000fe20000000800 */
[----:B------:R-:W-:Y:S04]  /*12cb0*/  LDGSTS.E.BYPASS.LTC128B.128 [R197], desc[UR10][R4.64], P4 ;  /* 0x0000000004c57fae */ /* 0x000fe8000a181a0a */
[----:B------:R-:W-:Y:S04]  /*12cc0*/  LDGSTS.E.BYPASS.LTC128B.128 [R197+0x80], desc[UR8][R4.64+0x80], P3 ;  /* 0x0008008004c57fae */ /* 0x000fe80009981a08 */
[----:B------:R-:W0:Y:S04]  /*12cd0*/  LDGDEPBAR ;  /* 0x00000000000079af */ /* 0x000e280000000000 */
[----:B------:R-:W-:Y:S04]  /*12ce0*/  LDGSTS.E.BYPASS.LTC128B.128 [R197+0x2000], desc[UR6][R2.64], P2 ;  /* 0x0200000002c57fae */ /* 0x000fe80009181a06 */
[----:B------:R1:W-:Y:S04]  /*12cf0*/  LDGSTS.E.BYPASS.LTC128B.128 [R197+0x2080], desc[UR4][R2.64+0x80], P1 ;  /* 0x0208008002c57fae */ /* 0x0003e80008981a04 */
[----:B------:R-:W0:Y:S01]  /*12d00*/  LDGDEPBAR ;  /* 0x00000000000079af */ /* 0x000e220000000000 */
[----:B------:R-:W-:-:S04]  /*12d10*/  DEPBAR.LE SB0, 0x1 ;  /* 0x000080400000791a */ /* 0x000fc80000000000 */
[----:B------:R-:W-:Y:S06]  /*12d20*/  BAR.SYNC.DEFER_BLOCKING 0x0 ;  /* 0x0000000000007b1d */ /* 0x000fec0000010000 */
[----:B------:R-:W1:Y:S04]  /*12d30*/  LDS R21, [R91+UR44] ;  /* 0x0000002c5b157984 */ /* 0x000e680008000800 */
[----:B------:R-:W2:Y:S04]  /*12d40*/  LDS R8, [R88+UR44+0x400] ;  /* 0x0004002c58087984 */ /* 0x000ea80008000800 */
[----:B------:R-:W3:Y:S04]  /*12d50*/  LDS R7, [R200+0x9c10] ;  /* 0x009c1000c8077984 */ /* 0x000ee80000000800 */
[----:B------:R-:W4:Y:S04]  /*12d60*/  LDS R14, [R91+UR44+0x400] ;  /* 0x0004002c5b0e7984 */ /* 0x000f280008000800 */
[----:B------:R-:W4:Y:S04]  /*12d70*/  LDS R19, [R90+UR44] ;  /* 0x0000002c5a137984 */ /* 0x000f280008000800 */
[----:B------:R-:W4:Y:S04]  /*12d80*/  LDS R12, [R90+UR44+0x400] ;  /* 0x0004002c5a0c7984 */ /* 0x000f280008000800 */
[----:B------:R-:W4:Y:S04]  /*12d90*/  LDS R17, [R89+UR44] ;  /* 0x0000002c59117984 */ /* 0x000f280008000800 */
[----:B------:R-:W4:Y:S04]  /*12da0*/  LDS R10, [R89+UR44+0x400] ;  /* 0x0004002c590a7984 */ /* 0x000f280008000800 */
[----:B------:R-:W4:Y:S04]  /*12db0*/  LDS R15, [R88+UR44] ;  /* 0x0000002c580f7984 */ /* 0x000f280008000800 */
[----:B------:R-:W4:Y:S01]  /*12dc0*/  LDS R13, [R200+0x8a00] ;  /* 0x008a0000c80d7984 */ /* 0x000f220000000800 */
[----:B-1----:R-:W-:-:S03]  /*12dd0*/  LOP3.LUT R2, R21, 0xffffe000, RZ, 0xc0, !PT ;  /* 0xffffe00015027812 */ /* 0x002fc600078ec0ff */
[----:B------:R-:W1:Y:S04]  /*12de0*/  LDS R6, [R200+0x9300] ;  /* 0x00930000c8067984 */ /* 0x000e680000000800 */
[----:B------:R-:W1:Y:S01]  /*12df0*/  LDS R11, [R200+0x8a10] ;  /* 0x008a1000c80b7984 */ /* 0x000e620000000800 */
[----:B------:R-:W-:-:S03]  /*12e00*/  FADD R50, R21, -R2 ;  /* 0x8000000215327221 */ /* 0x000fc60000000000 */
[----:B------:R-:W1:Y:S04]  /*12e10*/  LDS R4, [R200+0x9310] ;  /* 0x00931000c8047984 */ /* 0x000e680000000800 */
[----:B------:R-:W1:Y:S04]  /*12e20*/  LDS R9, [R200+0x9c00] ;  /* 0x009c0000c8097984 */ /* 0x000e680000000800 */
[----:B------:R-:W1:Y:S01]  /*12e30*/  LDS R0, [R200+0xa500] ;  /* 0x00a50000c8007984 */ /* 0x000e620000000800 */
[----:B------:R-:W-:Y:S02]  /*12e40*/  FSETP.NE.AND P0, PT, |R50|, +INF , PT ;  /* 0x7f8000003200780b */ /* 0x000fe40003f05200 */
[----:B--2---:R-:W-:Y:S01]  /*12e50*/  LOP3.LUT R49, R8, 0xffffe000, RZ, 0xc0, !PT ;  /* 0xffffe00008317812 */ /* 0x004fe200078ec0ff */
[----:B------:R-:W-:-:S04]  /*12e60*/  IMAD.MOV.U32 R5, RZ, RZ, 0x1000 ;  /* 0x00001000ff057424 */ /* 0x000fc800078e00ff */
[----:B------:R-:W-:Y:S01]  /*12e70*/  FADD R65, R8, -R49 ;  /* 0x8000003108417221 */ /* 0x000fe20000000000 */
[----:B---3--:R-:W-:-:S05]  /*12e80*/  LOP3.LUT R70, R7, 0xffffe000, RZ, 0xc0, !PT ;  /* 0xffffe00007467812 */ /* 0x008fca00078ec0ff */
[----:B------:R-:W-:Y:S01]  /*12e90*/  @P0 IMAD.IADD.U32 R50, R50, 0x1, R5 ;  /* 0x0000000132320824 */ /* 0x000fe200078e0005 */
[----:B------:R-:W-:Y:S02]  /*12ea0*/  FSETP.NE.AND P0, PT, |R65|, +INF , PT ;  /* 0x7f8000004100780b */ /* 0x000fe40003f05200 */
[----:B----4-:R-:W-:Y:S02]  /*12eb0*/  LOP3.LUT R3, R14, 0xffffe000, RZ, 0xc0, !PT ;  /* 0xffffe0000e037812 */ /* 0x010fe400078ec0ff */
[----:B------:R-:W-:Y:S02]  /*12ec0*/  LOP3.LUT R44, R19, 0xffffe000, RZ, 0xc0, !PT ;  /* 0xffffe000132c7812 */ /* 0x000fe400078ec0ff */
[----:B------:R-:W-:Y:S02]  /*12ed0*/  LOP3.LUT R45, R12, 0xffffe000, RZ, 0xc0, !PT ;  /* 0xffffe0000c2d7812 */ /* 0x000fe400078ec0ff */
[----:B------:R-:W-:Y:S02]  /*12ee0*/  LOP3.LUT R46, R17, 0xffffe000, RZ, 0xc0, !PT ;  /* 0xffffe000112e7812 */ /* 0x000fe400078ec0ff */
[----:B------:R-:W-:-:S02]  /*12ef0*/  LOP3.LUT R47, R10, 0xffffe000, RZ, 0xc0, !PT ;  /* 0xffffe0000a2f7812 */ /* 0x000fc400078ec0ff */
[----:B------:R-:W-:Y:S01]  /*12f00*/  LOP3.LUT R48, R15, 0xffffe000, RZ, 0xc0, !PT ;  /* 0xffffe0000f307812 */ /* 0x000fe200078ec0ff */
[----:B------:R-:W-:Y:S01]  /*12f10*/  FADD R54, R7, -R70 ;  /* 0x8000004607367221 */ /* 0x000fe20000000000 */
[----:B------:R-:W-:Y:S01]  /*12f20*/  FADD R51, R14, -R3 ;  /* 0x800000030e337221 */ /* 0x000fe20000000000 */
[----:B------:R-:W-:Y:S01]  /*12f30*/  FADD R60, R19, -R44 ;  /* 0x8000002c133c7221 */ /* 0x000fe20000000000 */
[----:B------:R-:W-:Y:S01]  /*12f40*/  FADD R61, R12, -R45 ;  /* 0x8000002d0c3d7221 */ /* 0x000fe20000000000 */
[----:B------:R-:W-:Y:S01]  /*12f50*/  FADD R62, R17, -R46 ;  /* 0x8000002e113e7221 */ /* 0x000fe20000000000 */
[----:B------:R-:W-:Y:S01]  /*12f60*/  FADD R63, R10, -R47 ;  /* 0x8000002f0a3f7221 */ /* 0x000fe20000000000 */
[----:B------:R-:W-:Y:S01]  /*12f70*/  FADD R64, R15, -R48 ;  /* 0x800000300f407221 */ /* 0x000fe20000000000 */
[----:B------:R-:W-:Y:S01]  /*12f80*/  @P0 IMAD.IADD.U32 R65, R65, 0x1, R5 ;  /* 0x0000000141410824 */ /* 0x000fe200078e0005 */
[----:B------:R-:W-:Y:S02]  /*12f90*/  FSETP.NE.AND P0, PT, |R54|, +INF , PT ;  /* 0x7f8000003600780b */ /* 0x000fe40003f05200 */
[----:B------:R-:W-:-:S02]  /*12fa0*/  FSETP.NE.AND P6, PT, |R51|, +INF , PT ;  /* 0x7f8000003300780b */ /* 0x000fc40003fc5200 */
[----:B------:R-:W-:Y:S02]  /*12fb0*/  FSETP.NE.AND P5, PT, |R60|, +INF , PT ;  /* 0x7f8000003c00780b */ /* 0x000fe40003fa5200 */
[----:B------:R-:W-:Y:S02]  /*12fc0*/  FSETP.NE.AND P4, PT, |R61|, +INF , PT ;  /* 0x7f8000003d00780b */ /* 0x000fe40003f85200 */
[----:B------:R-:W-:Y:S02]  /*12fd0*/  FSETP.NE.AND P3, PT, |R62|, +INF , PT ;  /* 0x7f8000003e00780b */ /* 0x000fe40003f65200 */
[----:B------:R-:W-:Y:S02]  /*12fe0*/  FSETP.NE.AND P2, PT, |R63|, +INF , PT ;  /* 0x7f8000003f00780b */ /* 0x000fe40003f45200 */
[----:B------:R-:W-:Y:S02]  /*12ff0*/  FSETP.NE.AND P1, PT, |R64|, +INF , PT ;  /* 0x7f8000004000780b */ /* 0x000fe40003f25200 */
[----:B------:R-:W-:-:S02]  /*13000*/  LOP3.LUT R56, R13, 0xffffe000, RZ, 0xc0, !PT ;  /* 0xffffe0000d387812 */ /* 0x000fc400078ec0ff */
[----:B-1----:R-:W-:Y:S02]  /*13010*/  LOP3.LUT R57, R6, 0xffffe000, RZ, 0xc0, !PT ;  /* 0xffffe00006397812 */ /* 0x002fe400078ec0ff */
[----:B------:R-:W-:Y:S02]  /*13020*/  LOP3.LUT R58, R11, 0xffffe000, RZ, 0xc0, !PT ;  /* 0xffffe0000b3a7812 */ /* 0x000fe400078ec0ff */
[----:B------:R-:W-:Y:S02]  /*13030*/  LOP3.LUT R59, R4, 0xffffe000, RZ, 0xc0, !PT ;  /* 0xffffe000043b7812 */ /* 0x000fe400078ec0ff */
[----:B------:R-:W-:Y:S02]  /*13040*/  LOP3.LUT R68, R9, 0xffffe000, RZ, 0xc0, !PT ;  /* 0xffffe00009447812 */ /* 0x000fe400078ec0ff */
[----:B------:R-:W-:Y:S01]  /*13050*/  LOP3.LUT R69, R0, 0xffffe000, RZ, 0xc0, !PT ;  /* 0xffffe00000457812 */ /* 0x000fe200078ec0ff */
[----:B------:R-:W-:Y:S01]  /*13060*/  FADD R40, R13, -R56 ;  /* 0x800000380d287221 */ /* 0x000fe20000000000 */
[----:B------:R-:W-:Y:S01]  /*13070*/  FADD R41, R6, -R57 ;  /* 0x8000003906297221 */ /* 0x000fe20000000000 */
[----:B------:R-:W-:Y:S01]  /*13080*/  FADD R42, R11, -R58 ;  /* 0x8000003a0b2a7221 */ /* 0x000fe20000000000 */
[----:B------:R-:W-:Y:S01]  /*13090*/  FADD R43, R4, -R59 ;  /* 0x8000003b042b7221 */ /* 0x000fe20000000000 */
[----:B------:R-:W-:Y:S01]  /*130a0*/  FADD R52, R9, -R68 ;  /* 0x8000004409347221 */ /* 0x000fe20000000000 */
[----:B------:R-:W-:Y:S01]  /*130b0*/  FADD R53, R0, -R69 ;  /* 0x8000004500357221 */ /* 0x000fe20000000000 */
[--C-:B------:R-:W-:Y:S01]  /*130c0*/  @P0 IMAD.IADD.U32 R54, R54, 0x1, R5.reuse ;  /* 0x0000000136360824 */ /* 0x100fe200078e0005 */
[----:B------:R-:W-:Y:S01]  /*130d0*/  ISETP.GE.AND P0, PT, R153, 0x1, PT ;  /* 0x000000019900780c */ /* 0x000fe20003f06270 */
[--C-:B------:R-:W-:Y:S01]  /*130e0*/  @P6 IMAD.IADD.U32 R51, R51, 0x1, R5.reuse ;  /* 0x0000000133336824 */ /* 0x100fe200078e0005 */
[----:B------:R-:W-:Y:S01]  /*130f0*/  FSETP.NE.AND P6, PT, |R40|, +INF , PT ;  /* 0x7f8000002800780b */ /* 0x000fe20003fc5200 */
        /* <DEDUP_REMOVED lines=8> */
[----:B------:R-:W-:Y:S01]  /*13180*/  @P1 IMAD.IADD.U32 R64, R64, 0x1, R5 ;  /* 0x0000000140401824 */ /* 0x000fe200078e0005 */
[----:B------:R-:W-:-:S02]  /*13190*/  FSETP.NE.AND P1, PT, |R53|, +INF , PT ;  /* 0x7f8000003500780b */ /* 0x000fc40003f25200 */
[----:B------:R-:W-:Y:S02]  /*131a0*/  CS2R R6, SRZ ;  /* 0x0000000000067805 */ /* 0x000fe4000001ff00 */
[----:B------:R-:W-:Y:S01]  /*131b0*/  CS2R R36, SRZ ;  /* 0x0000000000247805 */ /* 0x000fe2000001ff00 */
[--C-:B------:R-:W-:Y:S01]  /*131c0*/  @P6 IMAD.IADD.U32 R40, R40, 0x1, R5.reuse ;  /* 0x0000000128286824 */ /* 0x100fe200078e0005 */
        /* <DEDUP_REMOVED lines=9> */
[----:B------:R-:W-:Y:S01]  /*13260*/  @P1 IMAD.IADD.U32 R53, R53, 0x1, R5 ;  /* 0x0000000135351824 */ /* 0x000fe200078e0005 */
        /* <DEDUP_REMOVED lines=8> */
[----:B------:R-:W-:Y:S01]  /*132f0*/  CS2R R26, SRZ ;  /* 0x00000000001a7805 */ /* 0x000fe2000001ff00 */
[----:B------:R-:W-:Y:S06]  /*13300*/  @!P0 BRA `(.L_x_43) ;  /* 0x0000001c00908947 */ /* 0x000fec0003800000 */
[----:B------:R-:W1:Y:S01]  /*13310*/  LDS R0, [R200+0xa510] ;  /* 0x00a51000c8007984 */ /* 0x000e620000000800 */
[----:B------:R-:W-:Y:S01]  /*13320*/  MOV R4, 0x1000 ;  /* 0x0000100000047802 */ /* 0x000fe20000000f00 */
[----:B------:R-:W-:Y:S01]  /*13330*/  IMAD.MOV.U32 R12, RZ, RZ, 0x1000 ;  /* 0x00001000ff0c7424 */ /* 0x000fe200078e00ff */
[----:B------:R-:W-:Y:S01]  /*13340*/  MOV R13, 0x1000 ;  /* 0x00001000000d7802 */ /* 0x000fe20000000f00 */
[----:B------:R-:W-:Y:S01]  /*13350*/  UMOV UR4, UR42 ;  /* 0x0000002a00047c82 */ /* 0x000fe20008000000 */
[----:B------:R-:W-:Y:S01]  /*13360*/  UMOV UR5, UR43 ;  /* 0x0000002b00057c82 */ /* 0x000fe20008000000 */
[----:B-1----:R-:W-:-:S05]  /*13370*/  LOP3.LUT R71, R0, 0xffffe000, RZ, 0xc0, !PT ;  /* 0xffffe00000477812 */ /* 0x002fca00078ec0ff */
[----:B------:R-:W-:Y:S01]  /*13380*/  FADD R55, R0, -R71 ;  /* 0x8000004700377221 */ /* 0x000fe20000000000 */
[----:B------:R-:W-:-:S04]  /*13390*/  MOV R0, R199 ;  /* 0x000000c700007202 */ /* 0x000fc80000000f00 */
[----:B------:R-:W-:-:S13]  /*133a0*/  FSETP.NE.AND P0, PT, |R55|, +INF , PT ;  /* 0x7f8000003700780b */ /* 0x000fda0003f05200 */
[----:B------:R-:W-:Y:S02]  /*133b0*/  @P0 IMAD.IADD.U32 R55, R55, 0x1, R4 ;  /* 0x0000000137370824 */ /* 0x000fe400078e0004 */
[----:B------:R-:W-:-:S07]  /*133c0*/  IMAD.MOV.U32 R4, RZ, RZ, RZ ;  /* 0x000000ffff047224 */ /* 0x000fce00078e00ff */
.L_x_44:
[C---:B------:R-:W-:Y:S01]  /*133d0*/  HMMA.1688.F32.TF32 R4, R40.reuse, R2, R4 ;  /* 0x000000022804723c */ /* 0x040fe20000081004 */
[----:B------:R-:W-:Y:S01]  /*133e0*/  LDS R80, [R0+0x20] ;  /* 0x0000200000507984 */ /* 0x000fe20000000800 */
[----:B------:R-:W-:Y:S03]  /*133f0*/  UISETP.NE.AND UP0, UPT, UR5, 0x1, UPT ;  /* 0x000000010500788c */ /* 0x000fe6000bf05270 */
[----:B------:R-:W-:Y:S03]  /*13400*/  LDS R81, [R0+0x920] ;  /* 0x0009200000517984 */ /* 0x000fe60000000800 */
[C---:B------:R-:W-:Y:S01]  /*13410*/  HMMA.1688.F32.TF32 R8, R40.reuse, R44, R8 ;  /* 0x0000002c2808723c */ /* 0x040fe20000081008 */
[----:B------:R-:W-:Y:S04]  /*13420*/  LDS R82, [R0+0x30] ;  /* 0x0000300000527984 */ /* 0x000fe80000000800 */
[----:B------:R-:W-:Y:S03]  /*13430*/  LDS R83, [R0+0x930] ;  /* 0x0009300000537984 */ /* 0x000fe60000000800 */
[C---:B------:R-:W-:Y:S01]  /*13440*/  HMMA.1688.F32.TF32 R16, R40.reuse, R46, R16 ;  /* 0x0000002e2810723c */ /* 0x040fe20000081010 */
[----:B------:R-:W-:Y:S04]  /*13450*/  LDS R74, [R89+UR4] ;  /* 0x00000004594a7984 */ /* 0x000fe80008000800 */
[----:B------:R-:W-:Y:S03]  /*13460*/  LDS R75, [R89+UR4+0x400] ;  /* 0x00040004594b7984 */ /* 0x000fe60008000800 */
[-C--:B------:R-:W-:Y:S01]  /*13470*/  HMMA.1688.F32.TF32 R20, R40, R48.reuse, R20 ;  /* 0x000000302814723c */ /* 0x080fe20000081014 */
[----:B------:R-:W-:Y:S04]  /*13480*/  LDS R76, [R88+UR4] ;  /* 0x00000004584c7984 */ /* 0x000fe80008000800 */
[----:B------:R-:W-:Y:S03]  /*13490*/  LDS R77, [R88+UR4+0x400] ;  /* 0x00040004584d7984 */ /* 0x000fe60008000800 */
[C---:B------:R-:W-:Y:S01]  /*134a0*/  HMMA.1688.F32.TF32 R24, R52.reuse, R48, R24 ;  /* 0x000000303418723c */ /* 0x040fe20000081018 */
[----:B------:R-:W-:Y:S04]  /*134b0*/  LDS R87, [R0+0x1b30] ;  /* 0x001b300000577984 */ /* 0x000fe80000000800 */
[----:B------:R-:W-:Y:S03]  /*134c0*/  LDS R66, [R91+UR4] ;  /* 0x000000045b427984 */ /* 0x000fe60008000800 */
[C---:B------:R-:W-:Y:S01]  /*134d0*/  HMMA.1688.F32.TF32 R28, R52.reuse, R46, R28 ;  /* 0x0000002e341c723c */ /* 0x040fe2000008101c */
[----:B------:R-:W-:Y:S04]  /*134e0*/  LDS R67, [R91+UR4+0x400] ;  /* 0x000400045b437984 */ /* 0x000fe80008000800 */
[----:B------:R-:W-:Y:S03]  /*134f0*/  LDS R86, [R0+0x1230] ;  /* 0x0012300000567984 */ /* 0x000fe60000000800 */
[C---:B------:R-:W-:Y:S01]  /*13500*/  HMMA.1688.F32.TF32 R32, R52.reuse, R44, R32 ;  /* 0x0000002c3420723c */ /* 0x040fe20000081020 */
[----:B------:R-:W-:Y:S04]  /*13510*/  LDS R72, [R90+UR4] ;  /* 0x000000045a487984 */ /* 0x000fe80008000800 */
[----:B------:R-:W-:Y:S03]  /*13520*/  LDS R73, [R90+UR4+0x400] ;  /* 0x000400045a497984 */ /* 0x000fe60008000800 */
[----:B------:R-:W-:Y:S01]  /*13530*/  HMMA.1688.F32.TF32 R36, R52, R2, R36 ;  /* 0x000000023424723c */ /* 0x000fe20000081024 */
[----:B------:R-:W-:Y:S04]  /*13540*/  LDS R84, [R0+0x1220] ;  /* 0x0012200000547984 */ /* 0x000fe80000000800 */
[----:B------:R-:W1:Y:S03]  /*13550*/  LDS R85, [R0+0x1b20] ;  /* 0x001b200000557984 */ /* 0x000e660000000800 */
[C---:B------:R-:W-:Y:S01]  /*13560*/  HMMA.1688.F32.TF32 R4, R56.reuse, R50, R4 ;  /* 0x000000323804723c */ /* 0x040fe20000081004 */
[----:B------:R-:W-:Y:S04]  /*13570*/  LDS R52, [R88+UR4+0x800] ;  /* 0x0008000458347984 */ /* 0x000fe80008000800 */
[----:B------:R-:W-:Y:S03]  /*13580*/  LDS R53, [R88+UR4+0xc00] ;  /* 0x000c000458357984 */ /* 0x000fe60008000800 */
[C---:B------:R-:W-:Y:S01]  /*13590*/  HMMA.1688.F32.TF32 R8, R56.reuse, R60, R8 ;  /* 0x0000003c3808723c */ /* 0x040fe20000081008 */
[----:B------:R-:W0:Y:S07]  /*135a0*/  LDGDEPBAR ;  /* 0x00000000000079af */ /* 0x000e2e0000000000 */
[C---:B------:R-:W-:Y:S08]  /*135b0*/  HMMA.1688.F32.TF32 R16, R56.reuse, R62, R16 ;  /* 0x0000003e3810723c */ /* 0x040ff00000081010 */
[-C--:B------:R-:W-:Y:S08]  /*135c0*/  HMMA.1688.F32.TF32 R20, R56, R64.reuse, R20 ;  /* 0x000000403814723c */ /* 0x080ff00000081014 */
[C---:B------:R-:W-:Y:S04]  /*135d0*/  HMMA.1688.F32.TF32 R24, R68.reuse, R64, R24 ;  /* 0x000000404418723c */ /* 0x040fe80000081018 */
[----:B-1----:R-:W-:Y:S02]  /*135e0*/  LOP3.LUT R14, R85, 0xffffe000, RZ, 0xc0, !PT ;  /* 0xffffe000550e7812 */ /* 0x002fe400078ec0ff */
[----:B------:R-:W-:Y:S02]  /*135f0*/  LOP3.LUT R15, R84, 0xffffe000, RZ, 0xc0, !PT ;  /* 0xffffe000540f7812 */ /* 0x000fe400078ec0ff */
        /* <DEDUP_REMOVED lines=12> */
[----:B-----5:R-:W-:Y:S01]  /*136c0*/  FADD R164, R4, R164 ;  /* 0x000000a404a47221 */ /* 0x020fe20000000000 */
[----:B------:R-:W-:Y:S01]  /*136d0*/  LOP3.LUT R4, R77, 0xffffe000, RZ, 0xc0, !PT ;  /* 0xffffe0004d047812 */ /* 0x000fe200078ec0ff */
        /* <DEDUP_REMOVED lines=8> */
[----:B------:R-:W-:Y:S01]  /*13760*/  LOP3.LUT R8, R73, 0xffffe000, RZ, 0xc0, !PT ;  /* 0xffffe00049087812 */ /* 0x000fe200078ec0ff */
[C---:B------:R-:W-:Y:S01]  /*13770*/  HMMA.1688.F32.TF32 R24, R68.reuse, R48, R24 ;  /* 0x000000304418723c */ /* 0x040fe20000081018 */
[----:B------:R-:W1:Y:S03]  /*13780*/  LDS R48, [R90+UR4+0x800] ;  /* 0x000800045a307984 */ /* 0x000e660008000800 */
[----:B------:R-:W-:Y:S01]  /*13790*/  FADD R42, R74, -R7 ;  /* 0x800000074a2a7221 */ /* 0x000fe20000000000 */
[----:B------:R-:W1:Y:S01]  /*137a0*/  LDS R49, [R90+UR4+0xc00] ;  /* 0x000c00045a317984 */ /* 0x000e620008000800 */
[----:B------:R-:W-:Y:S01]  /*137b0*/  FADD R43, R75, -R6 ;  /* 0x800000064b2b7221 */ /* 0x000fe20000000000 */
[----:B------:R-:W-:Y:S01]  /*137c0*/  FADD R41, R73, -R8 ;  /* 0x8000000849297221 */ /* 0x000fe20000000000 */
[C---:B------:R-:W-:Y:S01]  /*137d0*/  HMMA.1688.F32.TF32 R28, R68.reuse, R46, R28 ;  /* 0x0000002e441c723c */ /* 0x040fe2000008101c */
[----:B------:R-:W1:Y:S02]  /*137e0*/  LDS R46, [R91+UR4+0x800] ;  /* 0x000800045b2e7984 */ /* 0x000e640008000800 */
[----:B------:R-:W-:Y:S01]  /*137f0*/  FADD R180, R16, R180 ;  /* 0x000000b410b47221 */ /* 0x000fe20000000000 */
[----:B------:R-:W-:Y:S01]  /*13800*/  FADD R181, R17, R181 ;  /* 0x000000b511b57221 */ /* 0x000fe20000000000 */
[----:B------:R-:W-:Y:S01]  /*13810*/  FADD R182, R18, R182 ;  /* 0x000000b612b67221 */ /* 0x000fe20000000000 */
[----:B------:R-:W-:Y:S01]  /*13820*/  FADD R183, R19, R183 ;  /* 0x000000b713b77221 */ /* 0x000fe20000000000 */
[----:B------:R-:W-:Y:S01]  /*13830*/  LOP3.LUT R19, R80, 0xffffe000, RZ, 0xc0, !PT ;  /* 0xffffe00050137812 */ /* 0x000fe200078ec0ff */
[C---:B------:R-:W-:Y:S01]  /*13840*/  HMMA.1688.F32.TF32 R32, R68.reuse, R44, R32 ;  /* 0x0000002c4420723c */ /* 0x040fe20000081020 */
[----:B------:R-:W1:Y:S02]  /*13850*/  LDS R47, [R91+UR4+0xc00] ;  /* 0x000c00045b2f7984 */ /* 0x000e640008000800 */
[----:B------:R-:W-:Y:S01]  /*13860*/  LOP3.LUT R18, R81, 0xffffe000, RZ, 0xc0, !PT ;  /* 0xffffe00051127812 */ /* 0x000fe200078ec0ff */
[----:B------:R-:W-:Y:S01]  /*13870*/  FADD R188, R20, R188 ;  /* 0x000000bc14bc7221 */ /* 0x000fe20000000000 */
[----:B------:R-:W-:Y:S01]  /*13880*/  LOP3.LUT R17, R82, 0xffffe000, RZ, 0xc0, !PT ;  /* 0xffffe00052117812 */ /* 0x000fe200078ec0ff */
[----:B------:R-:W-:Y:S01]  /*13890*/  FADD R189, R21, R189 ;  /* 0x000000bd15bd7221 */ /* 0x000fe20000000000 */
[----:B------:R-:W-:Y:S01]  /*138a0*/  LOP3.LUT R16, R83, 0xffffe000, RZ, 0xc0, !PT ;  /* 0xffffe00053107812 */ /* 0x000fe200078ec0ff */
[----:B------:R-:W-:Y:S01]  /*138b0*/  HMMA.1688.F32.TF32 R36, R68, R2, R36 ;  /* 0x000000024424723c */ /* 0x000fe20000081024 */
[----:B------:R-:W1:Y:S02]  /*138c0*/  LDS R68, [R0+0x1240] ;  /* 0x0012400000447984 */ /* 0x000e640000000800 */
[----:B------:R-:W-:Y:S01]  /*138d0*/  FADD R190, R22, R190 ;  /* 0x000000be16be7221 */ /* 0x000fe20000000000 */
[----:B------:R-:W-:Y:S01]  /*138e0*/  FADD R191, R23, R191 ;  /* 0x000000bf17bf7221 */ /* 0x000fe20000000000 */
[----:B------:R-:W-:Y:S01]  /*138f0*/  FADD R20, R80, -R19 ;  /* 0x8000001350147221 */ /* 0x000fe20000000000 */
[----:B------:R-:W-:Y:S01]  /*13900*/  FADD R21, R81, -R18 ;  /* 0x8000001251157221 */ /* 0x000fe20000000000 */
[----:B------:R-:W-:Y:S01]  /*13910*/  FADD R22, R82, -R17 ;  /* 0x8000001152167221 */ /* 0x000fe20000000000 */
[----:B------:R-:W-:Y:S01]  /*13920*/  FADD R23, R83, -R16 ;  /* 0x8000001053177221 */ /* 0x000fe20000000000 */
        /* <DEDUP_REMOVED lines=18> */
[--C-:B------:R-:W-:Y:S02]  /*13a50*/  @P5 IMAD.IADD.U32 R22, R22, 0x1, R13.reuse ;  /* 0x0000000116165824 */ /* 0x100fe400078e000d */
[----:B------:R-:W-:Y:S01]  /*13a60*/  FADD R39, R87, -R2 ;  /* 0x8000000257277221 */ /* 0x000fe20000000000 */
[----:B------:R-:W-:Y:S01]  /*13a70*/  @P4 IMAD.IADD.U32 R23, R23, 0x1, R13 ;  /* 0x0000000117174824 */ /* 0x000fe200078e000d */
[----:B------:R-:W2:Y:S01]  /*13a80*/  LDS R69, [R0+0x1b40] ;  /* 0x001b400000457984 */ /* 0x000ea20000000800 */
[----:B------:R-:W-:Y:S01]  /*13a90*/  FADD R2, R66, -R3 ;  /* 0x8000000342027221 */ /* 0x000fe20000000000 */
[----:B------:R-:W-:Y:S01]  /*13aa0*/  FADD R38, R86, -R11 ;  /* 0x8000000b56267221 */ /* 0x000fe20000000000 */
[----:B------:R-:W-:Y:S01]  /*13ab0*/  FADD R3, R67, -R10 ;  /* 0x8000000a43037221 */ /* 0x000fe20000000000 */
[----:B------:R-:W2:Y:S01]  /*13ac0*/  LDS R70, [R0+0x1250] ;  /* 0x0012500000467984 */ /* 0x000ea20000000800 */
[----:B------:R-:W-:-:S01]  /*13ad0*/  FADD R168, R36, R168 ;  /* 0x000000a824a87221 */ /* 0x000fc20000000000 */
[----:B------:R-:W-:Y:S02]  /*13ae0*/  HMMA.1688.F32.TF32 R4, R20, R66, RZ ;  /* 0x000000421404723c */ /* 0x000fe400000810ff */
[----:B------:R-:W2:Y:S01]  /*13af0*/  LDS R71, [R0+0x1b50] ;  /* 0x001b500000477984 */ /* 0x000ea20000000800 */
[----:B------:R-:W-:Y:S01]  /*13b00*/  FADD R169, R37, R169 ;  /* 0x000000a925a97221 */ /* 0x000fe20000000000 */
[----:B------:R-:W-:Y:S01]  /*13b10*/  FADD R40, R72, -R9 ;  /* 0x8000000948287221 */ /* 0x000fe20000000000 */
[----:B------:R-:W-:Y:S01]  /*13b20*/  FADD R36, R84, -R15 ;  /* 0x8000000f54247221 */ /* 0x000fe20000000000 */
[----:B------:R-:W-:Y:S01]  /*13b30*/  FADD R37, R85, -R14 ;  /* 0x8000000e55257221 */ /* 0x000fe20000000000 */
[----:B-1----:R-:W-:-:S01]  /*13b40*/  MOV R227, R48 ;  /* 0x0000003000e37202 */ /* 0x002fc20000000f00 */
[C---:B------:R-:W-:Y:S03]  /*13b50*/  HMMA.1688.F32.TF32 R8, R20.reuse, R72, RZ ;  /* 0x000000481408723c */ /* 0x040fe600000810ff */
[----:B------:R-:W-:Y:S01]  /*13b60*/  FSETP.NE.AND P3, PT, |R36|, +INF , PT ;  /* 0x7f8000002400780b */ /* 0x000fe20003f65200 */
[----:B------:R-:W-:Y:S01]  /*13b70*/  FADD R192, R24, R192 ;  /* 0x000000c018c07221 */ /* 0x000fe20000000000 */
[----:B------:R-:W-:Y:S01]  /*13b80*/  FSETP.NE.AND P2, PT, |R37|, +INF , PT ;  /* 0x7f8000002500780b */ /* 0x000fe20003f45200 */
[----:B------:R-:W-:Y:S01]  /*13b90*/  FADD R193, R25, R193 ;  /* 0x000000c119c17221 */ /* 0x000fe20000000000 */
[----:B------:R-:W-:Y:S01]  /*13ba0*/  FSETP.NE.AND P1, PT, |R38|, +INF , PT ;  /* 0x7f8000002600780b */ /* 0x000fe20003f25200 */
[C---:B------:R-:W-:Y:S01]  /*13bb0*/  HMMA.1688.F32.TF32 R16, R20.reuse, R74, RZ ;  /* 0x0000004a1410723c */ /* 0x040fe200000810ff */
[----:B------:R-:W-:Y:S01]  /*13bc0*/  FSETP.NE.AND P0, PT, |R39|, +INF , PT ;  /* 0x7f8000002700780b */ /* 0x000fe20003f05200 */
[----:B------:R-:W-:Y:S01]  /*13bd0*/  FADD R194, R26, R194 ;  /* 0x000000c21ac27221 */ /* 0x000fe20000000000 */
[----:B------:R-:W-:Y:S01]  /*13be0*/  MOV R226, R49 ;  /* 0x0000003100e27202 */ /* 0x000fe20000000f00 */
[----:B------:R-:W-:Y:S01]  /*13bf0*/  FADD R195, R27, R195 ;  /* 0x000000c31bc37221 */ /* 0x000fe20000000000 */
[----:B------:R-:W-:Y:S01]  /*13c00*/  MOV R225, R50 ;  /* 0x0000003200e17202 */ /* 0x000fe20000000f00 */
[----:B------:R-:W-:Y:S01]  /*13c10*/  FADD R184, R28, R184 ;  /* 0x000000b81cb87221 */ /* 0x000fe20000000000 */
[----:B------:R-:W-:Y:S01]  /*13c20*/  MOV R224, R51 ;  /* 0x0000003300e07202 */ /* 0x000fe20000000f00 */
[-C--:B------:R-:W-:Y:S01]  /*13c30*/  HMMA.1688.F32.TF32 R20, R20, R76.reuse, RZ ;  /* 0x0000004c1414723c */ /* 0x080fe200000810ff */
[----:B------:R-:W-:Y:S02]  /*13c40*/  @P3 IMAD.IADD.U32 R36, R36, 0x1, R13 ;  /* 0x0000000124243824 */ /* 0x000fe400078e000d */
[----:B------:R-:W-:Y:S01]  /*13c50*/  FADD R185, R29, R185 ;  /* 0x000000b91db97221 */ /* 0x000fe20000000000 */
[--C-:B------:R-:W-:Y:S02]  /*13c60*/  @P2 IMAD.IADD.U32 R37, R37, 0x1, R13.reuse ;  /* 0x0000000125252824 */ /* 0x100fe400078e000d */
[----:B------:R-:W-:Y:S01]  /*13c70*/  FADD R186, R30, R186 ;  /* 0x000000ba1eba7221 */ /* 0x000fe20000000000 */
[----:B------:R-:W-:Y:S01]  /*13c80*/  @P1 IMAD.IADD.U32 R38, R38, 0x1, R13 ;  /* 0x0000000126261824 */ /* 0x000fe200078e000d */
[----:B------:R-:W-:Y:S01]  /*13c90*/  @P0 LEA R39, R39, R13, 0x0 ;  /* 0x0000000d27270211 */ /* 0x000fe200078e00ff */
[----:B------:R-:W-:Y:S01]  /*13ca0*/  FADD R187, R31, R187 ;  /* 0x000000bb1fbb7221 */ /* 0x000fe20000000000 */
[----:B------:R-:W-:Y:S01]  /*13cb0*/  MOV R229, R46 ;  /* 0x0000002e00e57202 */ /* 0x000fe20000000f00 */
[----:B------:R-:W-:Y:S01]  /*13cc0*/  FADD R176, R32, R176 ;  /* 0x000000b020b07221 */ /* 0x000fe20000000000 */
[----:B------:R-:W-:Y:S01]  /*13cd0*/  MOV R228, R47 ;  /* 0x0000002f00e47202 */ /* 0x000fe20000000f00 */
[----:B------:R-:W-:Y:S01]  /*13ce0*/  FADD R177, R33, R177 ;  /* 0x000000b121b17221 */ /* 0x000fe20000000000 */
[----:B------:R-:W-:Y:S01]  /*13cf0*/  MOV R223, R60 ;  /* 0x0000003c00df7202 */ /* 0x000fe20000000f00 */
[C---:B------:R-:W-:Y:S02]  /*13d00*/  HMMA.1688.F32.TF32 R24, R36.reuse, R76, RZ ;  /* 0x0000004c2418723c */ /* 0x040fe400000810ff */
[----:B------:R-:W-:Y:S01]  /*13d10*/  MOV R222, R61 ;  /* 0x0000003d00de7202 */ /* 0x000fe20000000f00 */
[----:B------:R-:W-:Y:S01]  /*13d20*/  FADD R178, R34, R178 ;  /* 0x000000b222b27221 */ /* 0x000fe20000000000 */
[----:B------:R-:W-:Y:S01]  /*13d30*/  MOV R221, R62 ;  /* 0x0000003e00dd7202 */ /* 0x000fe20000000f00 */
[----:B------:R-:W-:Y:S01]  /*13d40*/  FADD R179, R35, R179 ;  /* 0x000000b323b37221 */ /* 0x000fe20000000000 */
[----:B------:R-:W-:Y:S02]  /*13d50*/  LOP3.LUT R65, R52, 0xffffe000, RZ, 0xc0, !PT ;  /* 0xffffe00034417812 */ /* 0x000fe400078ec0ff */
        /* <DEDUP_REMOVED lines=8> */
[----:B--2---:R-:W-:Y:S01]  /*13de0*/  MOV R102, R69 ;  /* 0x0000004500667202 */ /* 0x004fe20000000f00 */
        /* <DEDUP_REMOVED lines=18> */
[-C--:B------:R-:W-:Y:S01]  /*13f10*/  @P0 LEA R44, R44, R13.reuse, 0x0 ;  /* 0x0000000d2c2c0211 */ /* 0x080fe200078e00ff */
        /* <DEDUP_REMOVED lines=11> */
[C---:B------:R-:W-:Y:S02]  /*13fd0*/  LOP3.LUT R42, R61.reuse, 0xffffe000, RZ, 0xc0, !PT ;  /* 0xffffe0003d2a7812 */ /* 0x040fe400078ec0ff */
[----:B------:R-:W-:Y:S03]  /*13fe0*/  LOP3.LUT R43, R62, 0xffffe000, RZ, 0xc0, !PT ;  /* 0xffffe0003e2b7812 */ /* 0x000fe600078ec0ff */
[C---:B------:R-:W-:Y:S03]  /*13ff0*/  HMMA.1688.F32.TF32 R32, R84.reuse, R40, R32 ;  /* 0x000000285420723c */ /* 0x040fe60000081020 */
[C---:B------:R-:W-:Y:S05]  /*14000*/  LOP3.LUT R41, R60.reuse, 0xffffe000, RZ, 0xc0, !PT ;  /* 0xffffe0003c297812 */ /* 0x040fea00078ec0ff */
[----:B------:R-:W-:Y:S03]  /*14010*/  HMMA.1688.F32.TF32 R36, R84, R2, R36 ;  /* 0x000000025424723c */ /* 0x000fe60000081024 */
[----:B------:R-:W-:Y:S01]  /*14020*/  FADD R40, R60, -R41 ;  /* 0x800000293c287221 */ /* 0x000fe20000000000 */
[----:B------:R-:W-:Y:S01]  /*14030*/  FADD R41, R61, -R42 ;  /* 0x8000002a3d297221 */ /* 0x000fe20000000000 */
[----:B------:R-:W-:Y:S01]  /*14040*/  FADD R42, R62, -R43 ;  /* 0x8000002b3e2a7221 */ /* 0x000fe20000000000 */
[----:B------:R-:W-:Y:S01]  /*14050*/  FADD R43, R63, -R56 ;  /* 0x800000383f2b7221 */ /* 0x000fe20000000000 */
[----:B------:R-:W-:Y:S01]  /*14060*/  FADD R56, R68, -R57 ;  /* 0x8000003944387221 */ /* 0x000fe20000000000 */
[C---:B------:R-:W-:Y:S05]  /*14070*/  HMMA.1688.F32.TF32 R4, R80.reuse, R66, R4 ;  /* 0x000000425004723c */ /* 0x040fea0000081004 */
[----:B------:R-:W-:Y:S01]  /*14080*/  FSETP.NE.AND P0, PT, |R40|, +INF , PT ;  /* 0x7f8000002800780b */ /* 0x000fe20003f05200 */
[----:B------:R-:W-:Y:S01]  /*14090*/  FADD R57, R69, -R58 ;  /* 0x8000003a45397221 */ /* 0x000fe20000000000 */
[----:B------:R-:W-:Y:S01]  /*140a0*/  FSETP.NE.AND P6, PT, |R41|, +INF , PT ;  /* 0x7f8000002900780b */ /* 0x000fe20003fc5200 */
[C---:B------:R-:W-:Y:S03]  /*140b0*/  HMMA.1688.F32.TF32 R8, R80.reuse, R72, R8 ;  /* 0x000000485008723c */ /* 0x040fe60000081008 */
[----:B------:R-:W-:Y:S01]  /*140c0*/  FSETP.NE.AND P5, PT, |R42|, +INF , PT ;  /* 0x7f8000002a00780b */ /* 0x000fe20003fa5200 */
[----:B------:R-:W-:Y:S01]  /*140d0*/  FADD R58, R70, -R59 ;  /* 0x8000003b463a7221 */ /* 0x000fe20000000000 */
[----:B------:R-:W-:Y:S02]  /*140e0*/  FSETP.NE.AND P4, PT, |R43|, +INF , PT ;  /* 0x7f8000002b00780b */ /* 0x000fe40003f85200 */
[----:B------:R-:W-:Y:S01]  /*140f0*/  FSETP.NE.AND P3, PT, |R56|, +INF , PT ;  /* 0x7f8000003800780b */ /* 0x000fe20003f65200 */
[C---:B------:R-:W-:Y:S03]  /*14100*/  HMMA.1688.F32.TF32 R16, R80.reuse, R74, R16 ;  /* 0x0000004a5010723c */ /* 0x040fe60000081010 */
[--C-:B------:R-:W-:Y:S01]  /*14110*/  @P0 IMAD.IADD.U32 R40, R40, 0x1, R13.reuse ;  /* 0x0000000128280824 */ /* 0x100fe200078e000d */
[----:B------:R-:W-:Y:S01]  /*14120*/  FSETP.NE.AND P2, PT, |R57|, +INF , PT ;  /* 0x7f8000003900780b */ /* 0x000fe20003f45200 */
[--C-:B------:R-:W-:Y:S01]  /*14130*/  @P6 IMAD.IADD.U32 R41, R41, 0x1, R13.reuse ;  /* 0x0000000129296824 */ /* 0x100fe200078e000d */
[----:B------:R-:W-:Y:S02]  /*14140*/  FSETP.NE.AND P1, PT, |R58|, +INF , PT ;  /* 0x7f8000003a00780b */ /* 0x000fe40003f25200 */
[-C--:B------:R-:W-:Y:S01]  /*14150*/  HMMA.1688.F32.TF32 R20, R80, R76.reuse, R20 ;  /* 0x0000004c5014723c */ /* 0x080fe20000081014 */
[----:B------:R-:W-:Y:S02]  /*14160*/  LDS R80, [R0+0x60] ;  /* 0x0000600000507984 */ /* 0x000fe40000000800 */
[--C-:B------:R-:W-:Y:S01]  /*14170*/  @P5 IMAD.IADD.U32 R42, R42, 0x1, R13.reuse ;  /* 0x000000012a2a5824 */ /* 0x100fe200078e000d */
[----:B------:R-:W-:Y:S01]  /*14180*/  LOP3.LUT R2, R71, 0xffffe000, RZ, 0xc0, !PT ;  /* 0xffffe00047027812 */ /* 0x000fe200078ec0ff */
[----:B------:R-:W-:Y:S01]  /*14190*/  LDS R81, [R0+0x960] ;  /* 0x0009600000517984 */ /* 0x000fe20000000800 */
[--C-:B------:R-:W-:Y:S01]  /*141a0*/  @P4 IMAD.IADD.U32 R43, R43, 0x1, R13.reuse ;  /* 0x000000012b2b4824 */ /* 0x100fe200078e000d */
[----:B------:R-:W-:Y:S01]  /*141b0*/  LOP3.LUT R3, R46, 0xffffe000, RZ, 0xc0, !PT ;  /* 0xffffe0002e037812 */ /* 0x000fe200078ec0ff */
[C---:B------:R-:W-:Y:S01]  /*141c0*/  HMMA.1688.F32.TF32 R24, R84.reuse, R76, R24 ;  /* 0x0000004c5418723c */ /* 0x040fe20000081018 */
[----:B------:R-:W-:Y:S03]  /*141d0*/  LDS R82, [R0+0x70] ;  /* 0x0000700000527984 */ /* 0x000fe60000000800 */
[--C-:B------:R-:W-:Y:S01]  /*141e0*/  @P3 IMAD.IADD.U32 R56, R56, 0x1, R13.reuse ;  /* 0x0000000138383824 */ /* 0x100fe200078e000d */
[----:B------:R-:W-:Y:S01]  /*141f0*/  LDS R83, [R0+0x970] ;  /* 0x0009700000537984 */ /* 0x000fe20000000800 */
[----:B------:R-:W-:Y:S01]  /*14200*/  @P2 LEA R57, R57, R13, 0x0 ;  /* 0x0000000d39392211 */ /* 0x000fe200078e00ff */
[----:B------:R-:W-:Y:S01]  /*14210*/  @P1 IMAD.IADD.U32 R58, R58, 0x1, R13 ;  /* 0x000000013a3a1824 */ /* 0x000fe200078e000d */
[C---:B------:R-:W-:Y:S01]  /*14220*/  HMMA.1688.F32.TF32 R28, R84.reuse, R74, R28 ;  /* 0x0000004a541c723c */ /* 0x040fe2000008101c */
[----:B------:R-:W-:Y:S02]  /*14230*/  LDS R74, [R89+UR4+0x1000] ;  /* 0x00100004594a7984 */ /* 0x000fe40008000800 */
[----:B------:R-:W-:Y:S01]  /*14240*/  FADD R59, R71, -R2 ;  /* 0x80000002473b7221 */ /* 0x000fe20000000000 */
[----:B------:R-:W-:Y:S01]  /*14250*/  FADD R2, R46, -R3 ;  /* 0x800000032e027221 */ /* 0x000fe20000000000 */
[----:B------:R-:W-:Y:S01]  /*14260*/  LDS R75, [R89+UR4+0x1400] ;  /* 0x00140004594b7984 */ /* 0x000fe20008000800 */
[----:B------:R-:W-:Y:S01]  /*14270*/  FADD R3, R47, -R44 ;  /* 0x8000002c2f037221 */ /* 0x000fe20000000000 */
[----:B------:R-:W-:Y:S01]  /*14280*/  FADD R44, R48, -R45 ;  /* 0x8000002d302c7221 */ /* 0x000fe20000000000 */
[C---:B------:R-:W-:Y:S01]  /*14290*/  HMMA.1688.F32.TF32 R32, R84.reuse, R72, R32 ;  /* 0x000000485420723c */ /* 0x040fe20000081020 */
[----:B------:R-:W-:Y:S02]  /*142a0*/  LDS R73, [R90+UR4+0x1400] ;  /* 0x001400045a497984 */ /* 0x000fe40008000800 */
[----:B------:R-:W-:Y:S01]  /*142b0*/  LOP3.LUT R72, R53, 0xffffe000, RZ, 0xc0, !PT ;  /* 0xffffe00035487812 */ /* 0x000fe200078ec0ff */
[----:B------:R-:W-:Y:S01]  /*142c0*/  FADD R45, R49, -R54 ;  /* 0x80000036312d7221 */ /* 0x000fe20000000000 */
[----:B------:R-:W-:Y:S01]  /*142d0*/  LDS R76, [R88+UR4+0x1000] ;  /* 0x00100004584c7984 */ /* 0x000fe20008000800 */
[----:B------:R-:W-:Y:S01]  /*142e0*/  FSETP.NE.AND P0, PT, |R59|, +INF , PT ;  /* 0x7f8000003b00780b */ /* 0x000fe20003f05200 */
[----:B------:R-:W-:Y:S01]  /*142f0*/  FADD R54, R50, -R55 ;  /* 0x8000003732367221 */ /* 0x000fe20000000000 */
[----:B------:R-:W-:Y:S01]  /*14300*/  HMMA.1688.F32.TF32 R36, R84, R66, R36 ;  /* 0x000000425424723c */ /* 0x000fe20000081024 */
[----:B------:R-:W-:Y:S02]  /*14310*/  LDS R84, [R0+0x1260] ;  /* 0x0012600000547984 */ /* 0x000fe40000000800 */
[----:B------:R-:W-:Y:S01]  /*14320*/  FADD R55, R51, -R64 ;  /* 0x8000004033377221 */ /* 0x000fe20000000000 */
[----:B------:R-:W-:Y:S01]  /*14330*/  FADD R64, R52, -R65 ;  /* 0x8000004134407221 */ /* 0x000fe20000000000 */
[----:B------:R-:W-:Y:S01]  /*14340*/  LDS R85, [R0+0x1b60] ;  /* 0x001b600000557984 */ /* 0x000fe20000000800 */
[----:B------:R-:W-:Y:S01]  /*14350*/  FADD R65, R53, -R72 ;  /* 0x8000004835417221 */ /* 0x000fe20000000000 */
[----:B------:R-:W-:-:S01]  /*14360*/  FSETP.NE.AND P6, PT, |R2|, +INF , PT ;  /* 0x7f8000000200780b */ /* 0x000fc20003fc5200 */
[C---:B------:R-:W-:Y:S01]  /*14370*/  HMMA.1688.F32.TF32 R4, R40.reuse, R46, R4 ;  /* 0x0000002e2804723c */ /* 0x040fe20000081004 */
[----:B------:R-:W-:Y:S04]  /*14380*/  LDS R66, [R91+UR4+0x1000] ;  /* 0x001000045b427984 */ /* 0x000fe80008000800 */
[----:B------:R-:W-:Y:S01]  /*14390*/  LDS R67, [R91+UR4+0x1400] ;  /* 0x001400045b437984 */ /* 0x000fe20008000800 */
[--C-:B------:R-:W-:Y:S01]  /*143a0*/  @P0 IMAD.IADD.U32 R59, R59, 0x1, R13.reuse ;  /* 0x000000013b3b0824 */ /* 0x100fe200078e000d */
[----:B------:R-:W-:Y:S01]  /*143b0*/  FSETP.NE.AND P0, PT, |R64|, +INF , PT ;  /* 0x7f8000004000780b */ /* 0x000fe20003f05200 */
[C---:B------:R-:W-:Y:S01]  /*143c0*/  HMMA.1688.F32.TF32 R8, R40.reuse, R48, R8 ;  /* 0x000000302808723c */ /* 0x040fe20000081008 */
[----:B------:R-:W-:Y:S02]  /*143d0*/  LDS R86, [R0+0x1270] ;  /* 0x0012700000567984 */ /* 0x000fe40000000800 */
[----:B------:R-:W-:Y:S01]  /*143e0*/  FSETP.NE.AND P2, PT, |R54|, +INF , PT ;  /* 0x7f8000003600780b */ /* 0x000fe20003f45200 */
[--C-:B------:R-:W-:Y:S01]  /*143f0*/  @P6 IMAD.IADD.U32 R2, R2, 0x1, R13.reuse ;  /* 0x0000000102026824 */ /* 0x100fe200078e000d */
[----:B------:R-:W-:Y:S01]  /*14400*/  LDS R87, [R0+0x1b70] ;  /* 0x001b700000577984 */ /* 0x000fe20000000800 */
[----:B------:R-:W-:Y:S02]  /*14410*/  FSETP.NE.AND P6, PT, |R65|, +INF , PT ;  /* 0x7f8000004100780b */ /* 0x000fe40003fc5200 */
[C---:B------:R-:W-:Y:S01]  /*14420*/  HMMA.1688.F32.TF32 R16, R40.reuse, R50, R16 ;  /* 0x000000322810723c */ /* 0x040fe20000081010 */
[----:B------:R-:W-:Y:S02]  /*14430*/  LDS R72, [R90+UR4+0x1000] ;  /* 0x001000045a487984 */ /* 0x000fe40008000800 */
[----:B------:R-:W-:Y:S01]  /*14440*/  FSETP.NE.AND P1, PT, |R55|, +INF , PT ;  /* 0x7f8000003700780b */ /* 0x000fe20003f25200 */
[--C-:B------:R-:W-:Y:S01]  /*14450*/  @P0 IMAD.IADD.U32 R64, R64, 0x1, R13.reuse ;  /* 0x0000000140400824 */ /* 0x100fe200078e000d */
[----:B------:R-:W1:Y:S01]  /*14460*/  LDS R77, [R88+UR4+0x1400] ;  /* 0x00140004584d7984 */ /* 0x000e620008000800 */
[----:B------:R-:W-:Y:S02]  /*14470*/  FSETP.NE.AND P5, PT, |R3|, +INF , PT ;  /* 0x7f8000000300780b */ /* 0x000fe40003fa5200 */
[-C--:B------:R-:W-:Y:S03]  /*14480*/  HMMA.1688.F32.TF32 R20, R40, R52.reuse, R20 ;  /* 0x000000342814723c */ /* 0x080fe60000081014 */
[--C-:B------:R-:W-:Y:S01]  /*14490*/  @P6 IMAD.IADD.U32 R65, R65, 0x1, R13.reuse ;  /* 0x0000000141416824 */ /* 0x100fe200078e000d */
[----:B------:R-:W-:Y:S02]  /*144a0*/  @P2 LEA R54, R54, R13, 0x0 ;  /* 0x0000000d36362211 */ /* 0x000fe400078e00ff */
[C---:B------:R-:W-:Y:S02]  /*144b0*/  FSETP.NE.AND P4, PT, |R44|.reuse, +INF , PT ;  /* 0x7f8000002c00780b */ /* 0x040fe40003f85200 */
[C---:B------:R-:W-:Y:S04]  /*144c0*/  HMMA.1688.F32.TF32 R24, R56.reuse, R52, R24 ;  /* 0x000000343818723c */ /* 0x040fe80000081018 */
[--C-:B------:R-:W-:Y:S01]  /*144d0*/  @P1 IMAD.IADD.U32 R55, R55, 0x1, R13.reuse ;  /* 0x0000000137371824 */ /* 0x100fe200078e000d */
[----:B------:R-:W-:Y:S01]  /*144e0*/  FSETP.NE.AND P3, PT, |R45|, +INF , PT ;  /* 0x7f8000002d00780b */ /* 0x000fe20003f65200 */
[--C-:B------:R-:W-:Y:S02]  /*144f0*/  @P5 IMAD.IADD.U32 R3, R3, 0x1, R13.reuse ;  /* 0x0000000103035824 */ /* 0x100fe400078e000d */
[C---:B------:R-:W-:Y:S03]  /*14500*/  HMMA.1688.F32.TF32 R28, R56.reuse, R50, R28 ;  /* 0x00000032381c723c */ /* 0x040fe6000008101c */
[--C-:B------:R-:W-:Y:S05]  /*14510*/  @P4 IMAD.IADD.U32 R44, R44, 0x1, R13.reuse ;  /* 0x000000012c2c4824 */ /* 0x100fea00078e000d */
[C---:B------:R-:W-:Y:S03]  /*14520*/  HMMA.1688.F32.TF32 R32, R56.reuse, R48, R32 ;  /* 0x000000303820723c */ /* 0x040fe60000081020 */
[----:B------:R-:W-:Y:S05]  /*14530*/  @P3 IMAD.IADD.U32 R45, R45, 0x1, R13 ;  /* 0x000000012d2d3824 */ /* 0x000fea00078e000d */
[----:B------:R-:W-:Y:S03]  /*14540*/  HMMA.1688.F32.TF32 R36, R56, R46, R36 ;  /* 0x0000002e3824723c */ /* 0x000fe60000081024 */
[----:B-1----:R-:W-:Y:S02]  /*14550*/  LOP3.LUT R58, R77, 0xffffe000, RZ, 0xc0, !PT ;  /* 0xffffe0004d3a7812 */ /* 0x002fe400078ec0ff */
[----:B------:R-:W-:Y:S03]  /*14560*/  LOP3.LUT R42, R81, 0xffffe000, RZ, 0xc0, !PT ;  /* 0xffffe000512a7812 */ /* 0x000fe600078ec0ff */
[C---:B------:R-:W-:Y:S01]  /*14570*/  HMMA.1688.F32.TF32 R4, R60.reuse, R2, R4 ;  /* 0x000000023c04723c */ /* 0x040fe20000081004 */
[----:B------:R-:W-:Y:S04]  /*14580*/  DEPBAR.LE SB0, 0x1 ;  /* 0x000080400000791a */ /* 0x000fe80000000000 */
[----:B------:R-:W-:Y:S01]  /*14590*/  BAR.SYNC.DEFER_BLOCKING 0x0 ;  /* 0x0000000000007b1d */ /* 0x000fe20000010000 */
[----:B------:R-:W-:Y:S02]  /*145a0*/  LOP3.LUT R43, R82, 0xffffe000, RZ, 0xc0, !PT ;  /* 0xffffe000522b7812 */ /* 0x000fe400078ec0ff */
[C---:B------:R-:W-:Y:S05]  /*145b0*/  HMMA.1688.F32.TF32 R8, R60.reuse, R44, R8 ;  /* 0x0000002c3c08723c */ /* 0x040fea0000081008 */
[C---:B------:R-:W-:Y:S02]  /*145c0*/  LOP3.LUT R41, R80.reuse, 0xffffe000, RZ, 0xc0, !PT ;  /* 0xffffe00050297812 */ /* 0x040fe400078ec0ff */
[----:B------:R-:W-:Y:S01]  /*145d0*/  LOP3.LUT R56, R75, 0xffffe000, RZ, 0xc0, !PT ;  /* 0xffffe0004b387812 */ /* 0x000fe200078ec0ff */
[C---:B------:R-:W-:Y:S03]  /*145e0*/  HMMA.1688.F32.TF32 R16, R60.reuse, R54, R16 ;  /* 0x000000363c10723c */ /* 0x040fe60000081010 */
[----:B------:R-:W-:Y:S01]  /*145f0*/  FADD R40, R80, -R41 ;  /* 0x8000002950287221 */ /* 0x000fe20000000000 */
[----:B------:R-:W-:Y:S01]  /*14600*/  FADD R41, R81, -R42 ;  /* 0x8000002a51297221 */ /* 0x000fe20000000000 */
[----:B------:R-:W-:Y:S01]  /*14610*/  FADD R42, R82, -R43 ;  /* 0x8000002b522a7221 */ /* 0x000fe20000000000 */
[----:B------:R-:W-:Y:S02]  /*14620*/  LOP3.LUT R57, R76, 0xffffe000, RZ, 0xc0, !PT ;  /* 0xffffe0004c397812 */ /* 0x000fe400078ec0ff */
[-C--:B------:R-:W-:Y:S03]  /*14630*/  HMMA.1688.F32.TF32 R20, R60, R64.reuse, R20 ;  /* 0x000000403c14723c */ /* 0x080fe60000081014 */
[----:B------:R-:W-:Y:S02]  /*14640*/  FSETP.NE.AND P0, PT, |R42|, +INF , PT ;  /* 0x7f8000002a00780b */ /* 0x000fe40003f05200 */
[----:B------:R-:W-:Y:S02]  /*14650*/  FSETP.NE.AND P2, PT, |R40|, +INF , PT ;  /* 0x7f8000002800780b */ /* 0x000fe40003f45200 */
[----:B------:R-:W-:Y:S01]  /*14660*/  FSETP.NE.AND P1, PT, |R41|, +INF , PT ;  /* 0x7f8000002900780b */ /* 0x000fe20003f25200 */
[C---:B------:R-:W-:Y:S08]  /*14670*/  HMMA.1688.F32.TF32 R24, R68.reuse, R64, R24 ;  /* 0x000000404418723c */ /* 0x040ff00000081018 */
[C---:B------:R-:W-:Y:S03]  /*14680*/  HMMA.1688.F32.TF32 R28, R68.reuse, R54, R28 ;  /* 0x00000036441c723c */ /* 0x040fe6000008101c */
[--C-:B------:R-:W-:Y:S01]  /*14690*/  @P0 IMAD.IADD.U32 R42, R42, 0x1, R12.reuse ;  /* 0x000000012a2a0824 */ /* 0x100fe200078e000c */
[----:B------:R-:W-:Y:S01]  /*146a0*/  LOP3.LUT R54, R73, 0xffffe000, RZ, 0xc0, !PT ;  /* 0xffffe00049367812 */ /* 0x000fe200078ec0ff */
[--C-:B------:R-:W-:Y:S01]  /*146b0*/  @P2 IMAD.IADD.U32 R40, R40, 0x1, R12.reuse ;  /* 0x0000000128282824 */ /* 0x100fe200078e000c */
[----:B------:R-:W-:Y:S01]  /*146c0*/  LOP3.LUT R55, R74, 0xffffe000, RZ, 0xc0, !PT ;  /* 0xffffe0004a377812 */ /* 0x000fe200078ec0ff */
[----:B------:R-:W-:Y:S01]  /*146d0*/  @P1 IMAD.IADD.U32 R41, R41, 0x1, R12 ;  /* 0x0000000129291824 */ /* 0x000fe200078e000c */
[C---:B------:R-:W-:Y:S03]  /*146e0*/  HMMA.1688.F32.TF32 R32, R68.reuse, R44, R32 ;  /* 0x0000002c4420723c */ /* 0x040fe60000081020 */
[----:B------:R-:W-:Y:S02]  /*146f0*/  LOP3.LUT R44, R67, 0xffffe000, RZ, 0xc0, !PT ;  /* 0xffffe000432c7812 */ /* 0x000fe400078ec0ff */
[----:B------:R-:W-:Y:S03]  /*14700*/  LOP3.LUT R45, R72, 0xffffe000, RZ, 0xc0, !PT ;  /* 0xffffe000482d7812 */ /* 0x000fe600078ec0ff */
[----:B------:R-:W-:Y:S03]  /*14710*/  HMMA.1688.F32.TF32 R36, R68, R2, R36 ;  /* 0x000000024424723c */ /* 0x000fe60000081024 */
[----:B------:R-:W-:Y:S02]  /*14720*/  LOP3.LUT R3, R66, 0xffffe000, RZ, 0xc0, !PT ;  /* 0xffffe00042037812 */ /* 0x000fe400078ec0ff */
[----:B------:R-:W-:Y:S03]  /*14730*/  LOP3.LUT R2, R87, 0xffffe000, RZ, 0xc0, !PT ;  /* 0xffffe00057027812 */ /* 0x000fe600078ec0ff */
[C---:B------:R-:W-:Y:S08]  /*14740*/  HMMA.1688.F32.TF32 R4, R60.reuse, R46, R4 ;  /* 0x0000002e3c04723c */ /* 0x040ff00000081004 */
[C---:B------:R-:W-:Y:S08]  /*14750*/  HMMA.1688.F32.TF32 R8, R60.reuse, R48, R8 ;  /* 0x000000303c08723c */ /* 0x040ff00000081008 */
[C---:B------:R-:W-:Y:S08]  /*14760*/  HMMA.1688.F32.TF32 R16, R60.reuse, R50, R16 ;  /* 0x000000323c10723c */ /* 0x040ff00000081010 */
[-C--:B------:R-:W-:Y:S08]  /*14770*/  HMMA.1688.F32.TF32 R20, R60, R52.reuse, R20 ;  /* 0x000000343c14723c */ /* 0x080ff00000081014 */
[C---:B------:R-:W-:Y:S08]  /*14780*/  HMMA.1688.F32.TF32 R24, R68.reuse, R52, R24 ;  /* 0x000000344418723c */ /* 0x040ff00000081018 */
[C---:B------:R-:W-:Y:S03]  /*14790*/  HMMA.1688.F32.TF32 R28, R68.reuse, R50, R28 ;  /* 0x00000032441c723c */ /* 0x040fe6000008101c */
[----:B------:R-:W-:Y:S02]  /*147a0*/  LOP3.LUT R51, R86, 0xffffe000, RZ, 0xc0, !PT ;  /* 0xffffe00056337812 */ /* 0x000fe400078ec0ff */
[----:B------:R-:W-:Y:S03]  /*147b0*/  LOP3.LUT R50, R85, 0xffffe000, RZ, 0xc0, !PT ;  /* 0xffffe00055327812 */ /* 0x000fe600078ec0ff */
[C---:B------:R-:W-:Y:S03]  /*147c0*/  HMMA.1688.F32.TF32 R32, R68.reuse, R48, R32 ;  /* 0x000000304420723c */ /* 0x040fe60000081020 */
[C---:B------:R-:W-:Y:S02]  /*147d0*/  LOP3.LUT R48, R83.reuse, 0xffffe000, RZ, 0xc0, !PT ;  /* 0xffffe00053307812 */ /* 0x040fe400078ec0ff */
[C---:B------:R-:W-:Y:S03]  /*147e0*/  LOP3.LUT R49, R84.reuse, 0xffffe000, RZ, 0xc0, !PT ;  /* 0xffffe00054317812 */ /* 0x040fe600078ec0ff */
        /* <DEDUP_REMOVED lines=20> */
[----:B------:R-:W-:Y:S01]  /*14930*/  @P6 LEA R43, R43, R12, 0x0 ;  /* 0x0000000c2b2b6211 */ /* 0x000fe200078e00ff */
[--C-:B------:R-:W-:Y:S01]  /*14940*/  @P5 IMAD.IADD.U32 R48, R48, 0x1, R12.reuse ;  /* 0x0000000130305824 */ /* 0x100fe200078e000c */
[----:B------:R-:W-:Y:S01]  /*14950*/  FSETP.NE.AND P6, PT, |R44|, +INF , PT ;  /* 0x7f8000002c00780b */ /* 0x000fe20003fc5200 */
[--C-:B------:R-:W-:Y:S01]  /*14960*/  @P4 IMAD.IADD.U32 R49, R49, 0x1, R12.reuse ;  /* 0x0000000131314824 */ /* 0x100fe200078e000c */
[----:B------:R-:W-:Y:S01]  /*14970*/  FSETP.NE.AND P5, PT, |R45|, +INF , PT ;  /* 0x7f8000002d00780b */ /* 0x000fe20003fa5200 */
[----:B------:R-:W-:Y:S01]  /*14980*/  @P3 IMAD.IADD.U32 R50, R50, 0x1, R12 ;  /* 0x0000000132323824 */ /* 0x000fe200078e000c */
[----:B------:R-:W-:-:S01]  /*14990*/  FSETP.NE.AND P4, PT, |R54|, +INF , PT ;  /* 0x7f8000003600780b */ /* 0x000fc20003f85200 */
[C---:B------:R-:W-:Y:S05]  /*149a0*/  HMMA.1688.F32.TF32 R4, R40.reuse, R66, R4 ;  /* 0x000000422804723c */ /* 0x040fea0000081004 */
[--C-:B------:R-:W-:Y:S01]  /*149b0*/  @P0 IMAD.IADD.U32 R3, R3, 0x1, R12.reuse ;  /* 0x0000000103030824 */ /* 0x100fe200078e000c */
[----:B------:R-:W-:Y:S01]  /*149c0*/  PLOP3.LUT P0, PT, PT, PT, UP0, 0x80, 0x8 ;  /* 0x000000000008781c */ /* 0x000fe20003f0f008 */
[--C-:B------:R-:W-:Y:S01]  /*149d0*/  @P2 IMAD.IADD.U32 R51, R51, 0x1, R12.reuse ;  /* 0x0000000133332824 */ /* 0x100fe200078e000c */
[C---:B------:R-:W-:Y:S01]  /*149e0*/  HMMA.1688.F32.TF32 R8, R40.reuse, R72, R8 ;  /* 0x000000482808723c */ /* 0x040fe20000081008 */
[----:B------:R-:W-:Y:S02]  /*149f0*/  UISETP.GT.AND UP0, UPT, UR5, 0x1, UPT ;  /* 0x000000010500788c */ /* 0x000fe4000bf04270 */
[----:B------:R-:W-:Y:S01]  /*14a00*/  FSETP.NE.AND P3, PT, |R55|, +INF , PT ;  /* 0x7f8000003700780b */ /* 0x000fe20003f65200 */
[----:B------:R-:W-:Y:S02]  /*14a10*/  @P1 IMAD.IADD.U32 R2, R2, 0x1, R12 ;  /* 0x0000000102021824 */ /* 0x000fe400078e000c */
[----:B------:R-:W-:Y:S01]  /*14a20*/  FADD R57, R77, -R58 ;  /* 0x8000003a4d397221 */ /* 0x000fe20000000000 */
[----:B------:R-:W-:Y:S01]  /*14a30*/  @P6 LEA R44, R44, R12, 0x0 ;  /* 0x0000000c2c2c6211 */ /* 0x000fe200078e00ff */
[--C-:B------:R-:W-:Y:S01]  /*14a40*/  @P5 IMAD.IADD.U32 R45, R45, 0x1, R12.reuse ;  /* 0x000000012d2d5824 */ /* 0x100fe200078e000c */
[C---:B------:R-:W-:Y:S01]  /*14a50*/  HMMA.1688.F32.TF32 R16, R40.reuse, R74, R16 ;  /* 0x0000004a2810723c */ /* 0x040fe20000081010 */
[----:B------:R-:W-:Y:S01]  /*14a60*/  UIADD3 UR5, UPT, UPT, UR5, -0x1, URZ ;  /* 0xffffffff05057890 */ /* 0x000fe2000fffe0ff */
[----:B------:R-:W-:Y:S01]  /*14a70*/  @P0 LDS R229, [R91+UR4+0x1800] ;  /* 0x001800045be50984 */ /* 0x000fe20008000800 */
[----:B------:R-:W-:Y:S01]  /*14a80*/  FSETP.NE.AND P2, PT, |R56|, +INF , PT ;  /* 0x7f8000003800780b */ /* 0x000fe20003f45200 */
[--C-:B------:R-:W-:Y:S01]  /*14a90*/  @P4 IMAD.IADD.U32 R54, R54, 0x1, R12.reuse ;  /* 0x0000000136364824 */ /* 0x100fe200078e000c */
[----:B------:R-:W-:Y:S01]  /*14aa0*/  FSETP.NE.AND P1, PT, |R57|, +INF , PT ;  /* 0x7f8000003900780b */ /* 0x000fe20003f25200 */
[----:B------:R-:W-:Y:S02]  /*14ab0*/  @P0 LDS R228, [R91+UR4+0x1c00] ;  /* 0x001c00045be40984 */ /* 0x000fe40008000800 */
[-C--:B------:R-:W-:Y:S02]  /*14ac0*/  HMMA.1688.F32.TF32 R20, R40, R76.reuse, R20 ;  /* 0x0000004c2814723c */ /* 0x080fe40000081014 */
[----:B------:R-:W-:Y:S01]  /*14ad0*/  @P0 LDS R227, [R90+UR4+0x1800] ;  /* 0x001800045ae30984 */ /* 0x000fe20008000800 */
[--C-:B------:R-:W-:Y:S03]  /*14ae0*/  @P3 IMAD.IADD.U32 R55, R55, 0x1, R12.reuse ;  /* 0x0000000137373824 */ /* 0x100fe600078e000c */
[----:B------:R-:W-:Y:S02]  /*14af0*/  @P0 LDS R226, [R90+UR4+0x1c00] ;  /* 0x001c00045ae20984 */ /* 0x000fe40008000800 */
[C---:B------:R-:W-:Y:S02]  /*14b00*/  HMMA.1688.F32.TF32 R24, R48.reuse, R76, R24 ;  /* 0x0000004c3018723c */ /* 0x040fe40000081018 */
[----:B------:R-:W-:Y:S02]  /*14b10*/  @P0 LDS R225, [R89+UR4+0x1800] ;  /* 0x0018000459e10984 */ /* 0x000fe40008000800 */
[--C-:B------:R-:W-:Y:S02]  /*14b20*/  @P2 IMAD.IADD.U32 R56, R56, 0x1, R12.reuse ;  /* 0x0000000138382824 */ /* 0x100fe400078e000c */
[----:B------:R-:W-:Y:S01]  /*14b30*/  @P1 IMAD.IADD.U32 R57, R57, 0x1, R12 ;  /* 0x0000000139391824 */ /* 0x000fe200078e000c */
[----:B------:R-:W-:Y:S01]  /*14b40*/  @P0 LDS R224, [R89+UR4+0x1c00] ;  /* 0x001c000459e00984 */ /* 0x000fe20008000800 */
[C---:B------:R-:W-:Y:S03]  /*14b50*/  HMMA.1688.F32.TF32 R28, R48.reuse, R74, R28 ;  /* 0x0000004a301c723c */ /* 0x040fe6000008101c */
[----:B------:R-:W-:Y:S04]  /*14b60*/  @P0 LDS R52, [R88+UR4+0x1800] ;  /* 0x0018000458340984 */ /* 0x000fe80008000800 */
[----:B------:R-:W-:Y:S01]  /*14b70*/  @P0 LDS R53, [R88+UR4+0x1c00] ;  /* 0x001c000458350984 */ /* 0x000fe20008000800 */
[C---:B------:R-:W-:Y:S01]  /*14b80*/  HMMA.1688.F32.TF32 R32, R48.reuse, R72, R32 ;  /* 0x000000483020723c */ /* 0x040fe20000081020 */
[----:B------:R-:W-:Y:S02]  /*14b90*/  UIADD3 UR4, UPT, UPT, UR4, 0x2000, URZ ;  /* 0x0000200004047890 */ /* 0x000fe4000fffe0ff */
[----:B------:R-:W-:Y:S04]  /*14ba0*/  @P0 LDS R223, [R0+0x80] ;  /* 0x0000800000df0984 */ /* 0x000fe80000000800 */
[----:B------:R-:W-:Y:S01]  /*14bb0*/  @P0 LDS R222, [R0+0x980] ;  /* 0x0009800000de0984 */ /* 0x000fe20000000800 */
[----:B------:R-:W-:Y:S03]  /*14bc0*/  HMMA.1688.F32.TF32 R36, R48, R66, R36 ;  /* 0x000000423024723c */ /* 0x000fe60000081024 */
[----:B------:R-:W-:Y:S04]  /*14bd0*/  @P0 LDS R221, [R0+0x90] ;  /* 0x0000900000dd0984 */ /* 0x000fe80000000800 */
[----:B------:R-:W-:Y:S01]  /*14be0*/  @P0 LDS R220, [R0+0x990] ;  /* 0x0009900000dc0984 */ /* 0x000fe20000000800 */
[C---:B------:R-:W-:Y:S03]  /*14bf0*/  HMMA.1688.F32.TF32 R4, R80.reuse, R2, R4 ;  /* 0x000000025004723c */ /* 0x040fe60000081004 */
[----:B------:R-:W-:Y:S04]  /*14c00*/  @P0 LDS R215, [R0+0x1280] ;  /* 0x0012800000d70984 */ /* 0x000fe80000000800 */
[----:B------:R-:W-:Y:S01]  /*14c10*/  @P0 LDS R102, [R0+0x1b80] ;  /* 0x001b800000660984 */ /* 0x000fe20000000800 */
[C---:B------:R-:W-:Y:S03]  /*14c20*/  HMMA.1688.F32.TF32 R8, R80.reuse, R44, R8 ;  /* 0x0000002c5008723c */ /* 0x040fe60000081008 */
[----:B------:R-:W-:Y:S04]  /*14c30*/  @P0 LDS R15, [R0+0x1290] ;  /* 0x00129000000f0984 */ /* 0x000fe80000000800 */
[----:B------:R1:W2:Y:S01]  /*14c40*/  @P0 LDS R14, [R0+0x1b90] ;  /* 0x001b9000000e0984 */ /* 0x0002a20000000800 */
[C---:B------:R-:W-:Y:S08]  /*14c50*/  HMMA.1688.F32.TF32 R16, R80.reuse, R54, R16 ;  /* 0x000000365010723c */ /* 0x040ff00000081010 */
[-C--:B------:R-:W-:Y:S08]  /*14c60*/  HMMA.1688.F32.TF32 R20, R80, R56.reuse, R20 ;  /* 0x000000385014723c */ /* 0x080ff00000081014 */
[C---:B------:R-:W-:Y:S04]  /*14c70*/  HMMA.1688.F32.TF32 R24, R84.reuse, R56, R24 ;  /* 0x000000385418723c */ /* 0x040fe80000081018 */
[----:B-1----:R-:W-:Y:S04]  /*14c80*/  IADD3 R0, PT, PT, R0, 0x80, RZ ;  /* 0x0000008000007810 */ /* 0x002fe80007ffe0ff */
[C---:B------:R-:W-:Y:S08]  /*14c90*/  HMMA.1688.F32.TF32 R28, R84.reuse, R54, R28 ;  /* 0x00000036541c723c */ /* 0x040ff0000008101c */
[C---:B------:R-:W-:Y:S03]  /*14ca0*/  HMMA.1688.F32.TF32 R32, R84.reuse, R44, R32 ;  /* 0x0000002c5420723c */ /* 0x040fe60000081020 */
[----:B--2---:R-:W-:Y:S05]  /*14cb0*/  LOP3.LUT R71, R14, 0xffffe000, RZ, 0xc0, !PT ;  /* 0xffffe0000e477812 */ /* 0x004fea00078ec0ff */
[----:B------:R-:W-:Y:S03]  /*14cc0*/  HMMA.1688.F32.TF32 R36, R84, R2, R36 ;  /* 0x000000025424723c */ /* 0x000fe60000081024 */
[----:B------:R-:W-:Y:S01]  /*14cd0*/  LOP3.LUT R2, R229, 0xffffe000, RZ, 0xc0, !PT ;  /* 0xffffe000e5027812 */ /* 0x000fe200078ec0ff */
[----:B------:R-:W-:Y:S01]  /*14ce0*/  FADD R55, -R71, R14 ;  /* 0x0000000e47377221 */ /* 0x000fe20000000100 */
[----:B------:R-:W-:Y:S02]  /*14cf0*/  LOP3.LUT R3, R228, 0xffffe000, RZ, 0xc0, !PT ;  /* 0xffffe000e4037812 */ /* 0x000fe400078ec0ff */
[----:B------:R-:W-:Y:S01]  /*14d00*/  LOP3.LUT R44, R227, 0xffffe000, RZ, 0xc0, !PT ;  /* 0xffffe000e32c7812 */ /* 0x000fe200078ec0ff */
[----:B------:R-:W-:Y:S05]  /*14d10*/  HMMA.1688.F32.TF32 R4, R80, R66, R4 ;  /* 0x000000425004723c */ /* 0x000fea0000081004 */
[----:B------:R-:W-:Y:S01]  /*14d20*/  LOP3.LUT R45, R226, 0xffffe000, RZ, 0xc0, !PT ;  /* 0xffffe000e22d7812 */ /* 0x000fe200078ec0ff */
[----:B------:R-:W-:Y:S01]  /*14d30*/  FADD R50, -R2, R229 ;  /* 0x000000e502327221 */ /* 0x000fe20000000100 */
[----:B------:R-:W-:-:S01]  /*14d40*/  LOP3.LUT R46, R225, 0xffffe000, RZ, 0xc0, !PT ;  /* 0xffffe000e12e7812 */ /* 0x000fc200078ec0ff */
[C---:B------:R-:W-:Y:S05]  /*14d50*/  HMMA.1688.F32.TF32 R8, R80.reuse, R72, R8 ;  /* 0x000000485008723c */ /* 0x040fea0000081008 */
[----:B------:R-:W-:Y:S01]  /*14d60*/  FSETP.NE.AND P1, PT, |R50|, +INF , PT ;  /* 0x7f8000003200780b */ /* 0x000fe20003f25200 */
[----:B------:R-:W-:Y:S01]  /*14d70*/  FADD R51, -R3, R228 ;  /* 0x000000e403337221 */ /* 0x000fe20000000100 */
[----:B------:R-:W-:Y:S01]  /*14d80*/  LOP3.LUT R47, R224, 0xffffe000, RZ, 0xc0, !PT ;  /* 0xffffe000e02f7812 */ /* 0x000fe200078ec0ff */
[C---:B------:R-:W-:Y:S03]  /*14d90*/  HMMA.1688.F32.TF32 R16, R80.reuse, R74, R16 ;  /* 0x0000004a5010723c */ /* 0x040fe60000081010 */
[----:B------:R-:W-:Y:S01]  /*14da0*/  FSETP.NE.AND P0, PT, |R51|, +INF , PT ;  /* 0x7f8000003300780b */ /* 0x000fe20003f05200 */
[----:B------:R-:W-:Y:S01]  /*14db0*/  FADD R60, -R44, R227 ;  /* 0x000000e32c3c7221 */ /* 0x000fe20000000100 */
[----:B------:R-:W-:Y:S01]  /*14dc0*/  LOP3.LUT R48, R52, 0xffffe000, RZ, 0xc0, !PT ;  /* 0xffffe00034307812 */ /* 0x000fe200078ec0ff */
[----:B------:R-:W-:Y:S01]  /*14dd0*/  FADD R61, -R45, R226 ;  /* 0x000000e22d3d7221 */ /* 0x000fe20000000100 */
[----:B------:R-:W-:Y:S01]  /*14de0*/  LOP3.LUT R49, R53, 0xffffe000, RZ, 0xc0, !PT ;  /* 0xffffe00035317812 */ /* 0x000fe200078ec0ff */
[-C--:B------:R-:W-:Y:S03]  /*14df0*/  HMMA.1688.F32.TF32 R20, R80, R76.reuse, R20 ;  /* 0x0000004c5014723c */ /* 0x080fe60000081014 */
[----:B------:R-:W-:Y:S01]  /*14e00*/  LOP3.LUT R56, R223, 0xffffe000, RZ, 0xc0, !PT ;  /* 0xffffe000df387812 */ /* 0x000fe200078ec0ff */
[----:B------:R-:W-:Y:S01]  /*14e10*/  FADD R62, -R46, R225 ;  /* 0x000000e12e3e7221 */ /* 0x000fe20000000100 */
[----:B------:R-:W-:Y:S01]  /*14e20*/  FSETP.NE.AND P6, PT, |R60|, +INF , PT ;  /* 0x7f8000003c00780b */ /* 0x000fe20003fc5200 */
[----:B------:R-:W-:Y:S01]  /*14e30*/  FADD R63, -R47, R224 ;  /* 0x000000e02f3f7221 */ /* 0x000fe20000000100 */
[----:B------:R-:W-:Y:S01]  /*14e40*/  FSETP.NE.AND P5, PT, |R61|, +INF , PT ;  /* 0x7f8000003d00780b */ /* 0x000fe20003fa5200 */
[C---:B------:R-:W-:Y:S04]  /*14e50*/  HMMA.1688.F32.TF32 R24, R84.reuse, R76, R24 ;  /* 0x0000004c5418723c */ /* 0x040fe80000081018 */
[-C--:B------:R-:W-:Y:S01]  /*14e60*/  @P0 LEA R51, R51, R12.reuse, 0x0 ;  /* 0x0000000c33330211 */ /* 0x080fe200078e00ff */
[----:B------:R-:W-:Y:S01]  /*14e70*/  FADD R64, -R48, R52 ;  /* 0x0000003430407221 */ /* 0x000fe20000000100 */
[----:B------:R-:W-:Y:S01]  /*14e80*/  FSETP.NE.AND P4, PT, |R62|, +INF , PT ;  /* 0x7f8000003e00780b */ /* 0x000fe20003f85200 */
[----:B------:R-:W-:Y:S01]  /*14e90*/  FADD R65, -R49, R53 ;  /* 0x0000003531417221 */ /* 0x000fe20000000100 */
[----:B------:R-:W-:Y:S01]  /*14ea0*/  FSETP.NE.AND P3, PT, |R63|, +INF , PT ;  /* 0x7f8000003f00780b */ /* 0x000fe20003f65200 */
[C---:B------:R-:W-:Y:S03]  /*14eb0*/  HMMA.1688.F32.TF32 R28, R84.reuse, R74, R28 ;  /* 0x0000004a541c723c */ /* 0x040fe6000008101c */
[----:B------:R-:W-:Y:S01]  /*14ec0*/  FSETP.NE.AND P2, PT, |R64|, +INF , PT ;  /* 0x7f8000004000780b */ /* 0x000fe20003f45200 */
[----:B------:R-:W-:Y:S01]  /*14ed0*/  FADD R40, -R56, R223 ;  /* 0x000000df38287221 */ /* 0x000fe20000000100 */
[----:B------:R-:W-:Y:S01]  /*14ee0*/  LOP3.LUT R57, R222, 0xffffe000, RZ, 0xc0, !PT ;  /* 0xffffe000de397812 */ /* 0x000fe200078ec0ff */
[----:B------:R-:W-:Y:S01]  /*14ef0*/  @P1 IMAD.IADD.U32 R50, R50, 0x1, R12 ;  /* 0x0000000132321824 */ /* 0x000fe200078e000c */
[----:B------:R-:W-:Y:S01]  /*14f00*/  FSETP.NE.AND P1, PT, |R65|, +INF , PT ;  /* 0x7f8000004100780b */ /* 0x000fe20003f25200 */
[C---:B------:R-:W-:Y:S03]  /*14f10*/  HMMA.1688.F32.TF32 R32, R84.reuse, R72, R32 ;  /* 0x000000485420723c */ /* 0x040fe60000081020 */
[----:B------:R-:W-:Y:S01]  /*14f20*/  FSETP.NE.AND P0, PT, |R40|, +INF , PT ;  /* 0x7f8000002800780b */ /* 0x000fe20003f05200 */
[----:B------:R-:W-:Y:S01]  /*14f30*/  FADD R41, -R57, R222 ;  /* 0x000000de39297221 */ /* 0x000fe20000000100 */
[----:B------:R-:W-:Y:S01]  /*14f40*/  LOP3.LUT R58, R221, 0xffffe000, RZ, 0xc0, !PT ;  /* 0xffffe000dd3a7812 */ /* 0x000fe200078ec0ff */
[--C-:B------:R-:W-:Y:S01]  /*14f50*/  @P6 IMAD.IADD.U32 R60, R60, 0x1, R12.reuse ;  /* 0x000000013c3c6824 */ /* 0x100fe200078e000c */
        /* <DEDUP_REMOVED lines=8> */
[----:B------:R-:W-:Y:S01]  /*14fe0*/  FSETP.NE.AND P6, PT, |R41|, +INF , PT ;  /* 0x7f8000002900780b */ /* 0x000fe20003fc5200 */
[----:B------:R-:W-:Y:S01]  /*14ff0*/  @P1 IMAD.IADD.U32 R65, R65, 0x1, R12 ;  /* 0x0000000141411824 */ /* 0x000fe200078e000c */
[----:B------:R-:W-:Y:S01]  /*15000*/  @P0 LEA R40, R40, R12, 0x0 ;  /* 0x0000000c28280211 */ /* 0x000fe200078e00ff */
[----:B------:R-:W-:Y:S03]  /*15010*/  HMMA.1688.F32.TF32 R36, R84, R66, R36 ;  /* 0x000000425424723c */ /* 0x000fe60000081024 */
[----:B------:R-:W-:Y:S01]  /*15020*/  FADD R42, -R58, R221 ;  /* 0x000000dd3a2a7221 */ /* 0x000fe20000000100 */
[----:B------:R-:W-:Y:S01]  /*15030*/  FADD R43, -R59, R220 ;  /* 0x000000dc3b2b7221 */ /* 0x000fe20000000100 */
[----:B------:R-:W-:Y:S01]  /*15040*/  FADD R52, -R68, R215 ;  /* 0x000000d744347221 */ /* 0x000fe20000000100 */
[----:B------:R-:W-:Y:S01]  /*15050*/  FADD R53, -R69, R102 ;  /* 0x0000006645357221 */ /* 0x000fe20000000100 */
[----:B------:R-:W-:Y:S01]  /*15060*/  FADD R54, -R70, R15 ;  /* 0x0000000f46367221 */ /* 0x000fe20000000100 */
[----:B------:R-:W-:Y:S02]  /*15070*/  FSETP.NE.AND P5, PT, |R42|, +INF , PT ;  /* 0x7f8000002a00780b */ /* 0x000fe40003fa5200 */
[--C-:B------:R-:W-:Y:S01]  /*15080*/  @P6 IMAD.IADD.U32 R41, R41, 0x1, R12.reuse ;  /* 0x0000000129296824 */ /* 0x100fe200078e000c */
[----:B------:R-:W-:Y:S02]  /*15090*/  FSETP.NE.AND P4, PT, |R43|, +INF , PT ;  /* 0x7f8000002b00780b */ /* 0x000fe40003f85200 */
[----:B------:R-:W-:Y:S02]  /*150a0*/  FSETP.NE.AND P3, PT, |R52|, +INF , PT ;  /* 0x7f8000003400780b */ /* 0x000fe40003f65200 */
[----:B------:R-:W-:Y:S02]  /*150b0*/  FSETP.NE.AND P2, PT, |R53|, +INF , PT ;  /* 0x7f8000003500780b */ /* 0x000fe40003f45200 */
[----:B------:R-:W-:Y:S02]  /*150c0*/  FSETP.NE.AND P1, PT, |R54|, +INF , PT ;  /* 0x7f8000003600780b */ /* 0x000fe40003f25200 */
[----:B------:R-:W-:Y:S02]  /*150d0*/  FSETP.NE.AND P0, PT, |R55|, +INF , PT ;  /* 0x7f8000003700780b */ /* 0x000fe40003f05200 */
[--C-:B------:R-:W-:Y:S03]  /*150e0*/  @P5 IMAD.IADD.U32 R42, R42, 0x1, R12.reuse ;  /* 0x000000012a2a5824 */ /* 0x100fe600078e000c */
[--C-:B------:R-:W-:Y:S02]  /*150f0*/  @P4 IMAD.IADD.U32 R43, R43, 0x1, R12.reuse ;  /* 0x000000012b2b4824 */ /* 0x100fe400078e000c */
[--C-:B------:R-:W-:Y:S02]  /*15100*/  @P3 IMAD.IADD.U32 R52, R52, 0x1, R12.reuse ;  /* 0x0000000134343824 */ /* 0x100fe400078e000c */
[--C-:B------:R-:W-:Y:S02]  /*15110*/  @P2 IMAD.IADD.U32 R53, R53, 0x1, R12.reuse ;  /* 0x0000000135352824 */ /* 0x100fe400078e000c */
[--C-:B------:R-:W-:Y:S02]  /*15120*/  @P1 IMAD.IADD.U32 R54, R54, 0x1, R12.reuse ;  /* 0x0000000136361824 */ /* 0x100fe400078e000c */
[----:B------:R-:W-:Y:S01]  /*15130*/  @P0 IMAD.IADD.U32 R55, R55, 0x1, R12 ;  /* 0x0000000137370824 */ /* 0x000fe200078e000c */
[----:B------:R-:W-:Y:S05]  /*15140*/  BRA.U UP0, `(.L_x_44) ;  /* 0xffffffe100a07547 */ /* 0x000fea000b83ffff */
.L_x_43:
[----:B------:R-:W-:Y:S01]  /*15150*/  ISETP.GT.AND P0, PT, R131, R116, PT ;  /* 0x000000748300720c */ /* 0x000fe20003f04270 */
[----:B------:R-:W-:Y:S01]  /*15160*/  BAR.SYNC.DEFER_BLOCKING 0x0 ;  /* 0x0000000000007b1d */ /* 0x000fe20000010000 */
[----:B-----5:R-:W-:Y:S01]  /*15170*/  FADD R164, R4, R164 ;  /* 0x000000a404a47221 */ /* 0x020fe20000000000 */
[----:B------:R-:W-:Y:S01]  /*15180*/  FADD R165, R5, R165 ;  /* 0x000000a505a57221 */ /* 0x000fe20000000000 */
[----:B------:R-:W-:Y:S01]  /*15190*/  FADD R166, R6, R166 ;  /* 0x000000a606a67221 */ /* 0x000fe20000000000 */
[----:B------:R-:W-:Y:S01]  /*151a0*/  FADD R167, R7, R167 ;  /* 0x000000a707a77221 */ /* 0x000fe20000000000 */
[----:B------:R-:W-:Y:S01]  /*151b0*/  FADD R36, R36, R168 ;  /* 0x000000a824247221 */ /* 0x000fe20000000000 */
[----:B------:R-:W-:Y:S01]  /*151c0*/  BSSY.RECONVERGENT B0, `(.L_x_45) ;  /* 0x000002a000007945 */ /* 0x000fe20003800200 */
        /* <DEDUP_REMOVED lines=25> */
[----:B------:R-:W-:Y:S01]  /*15360*/  MOV R2, 0x1 ;  /* 0x0000000100027802 */ /* 0x000fe20000000f00 */
[----:B------:R-:W-:Y:S01]  /*15370*/  FADD R26, R26, R194 ;  /* 0x000000c21a1a7221 */ /* 0x000fe20000000000 */
[----:B------:R-:W-:Y:S01]  /*15380*/  FADD R27, R27, R195 ;  /* 0x000000c31b1b7221 */ /* 0x000fe20000000000 */
[----:B------:R-:W-:Y:S01]  /*15390*/  MOV R3, 0x1 ;  /* 0x0000000100037802 */ /* 0x000fe20000000f00 */
[----:B------:R-:W-:Y:S06]  /*153a0*/  @!P0 BRA `(.L_x_46) ;  /* 0x00000000002c8947 */ /* 0x000fec0003800000 */
[----:B------:R-:W-:-:S04]  /*153b0*/  LOP3.LUT R0, R129, 0xff, RZ, 0xc0, !PT ;  /* 0x000000ff81007812 */ /* 0x000fc800078ec0ff */
[----:B------:R-:W-:-:S13]  /*153c0*/  ISETP.NE.AND P0, PT, R0, 0x2, PT ;  /* 0x000000020000780c */ /* 0x000fda0003f05270 */
[----:B------:R-:W-:Y:S05]  /*153d0*/  @!P0 BRA `(.L_x_47) ;  /* 0x0000000000148947 */ /* 0x000fea0003800000 */
[----:B------:R-:W-:Y:S02]  /*153e0*/  ISETP.NE.AND P0, PT, R0, 0x1, PT ;  /* 0x000000010000780c */ /* 0x000fe40003f05270 */
[----:B------:R-:W-:-:S11]  /*153f0*/  MOV R5, RZ ;  /* 0x000000ff00057202 */ /* 0x000fd60000000f00 */
[----:B------:R-:W-:Y:S05]  /*15400*/  @P0 BRA `(.L_x_48) ;  /* 0x00000000000c0947 */ /* 0x000fea0003800000 */
[----:B------:R-:W-:Y:S01]  /*15410*/  MOV R5, R148 ;  /* 0x0000009400057202 */ /* 0x000fe20000000f00 */
[----:B------:R-:W-:Y:S06]  /*15420*/  BRA `(.L_x_48) ;  /* 0x0000000000047947 */ /* 0x000fec0003800000 */
.L_x_47:
[----:B------:R-:W-:-:S07]  /*15430*/  MOV R5, R149 ;  /* 0x0000009500057202 */ /* 0x000fce0000000f00 */
.L_x_48:
[----:B------:R-:W-:-:S04]  /*15440*/  ISETP.GE.AND P0, PT, R154, R5, PT ;  /* 0x000000059a00720c */ /* 0x000fc80003f06270 */
[----:B------:R-:W-:-:S09]  /*15450*/  SEL R2, RZ, 0x1, P0 ;  /* 0x00000001ff027807 */ /* 0x000fd20000000000 */
.L_x_46:
[----:B------:R-:W-:Y:S05]  /*15460*/  BSYNC.RECONVERGENT B0 ;  /* 0x0000000000007941 */ /* 0x000fea0003800200 */
.L_x_45:
[----:B------:R-:W-:-:S04]  /*15470*/  PRMT R0, R106, 0x9910, RZ ;  /* 0x000099106a007816 */ /* 0x000fc800000000ff */
[----:B------:R-:W-:-:S13]  /*15480*/  ISETP.GE.AND P0, PT, R0, 0x2, PT ;  /* 0x000000020000780c */ /* 0x000fda0003f06270 */
[----:B------:R-:W-:Y:S05]  /*15490*/  @!P0 BRA `(.L_x_49) ;  /* 0x0000000000fc8947 */ /* 0x000fea0003800000 */
[----:B------:R-:W-:Y:S01]  /*154a0*/  PRMT R2, R2, 0x9910, RZ ;  /* 0x0000991002027816 */ /* 0x000fe200000000ff */
[----:B------:R-:W-:Y:S01]  /*154b0*/  BSSY.RECONVERGENT B0, `(.L_x_50) ;  /* 0x0000009000007945 */ /* 0x000fe20003800200 */
[----:B------:R-:W-:-:S04]  /*154c0*/  ISETP.NE.AND P0, PT, R212, RZ, PT ;  /* 0x000000ffd400720c */ /* 0x000fc80003f05270 */
[----:B------:R-:W-:Y:S01]  /*154d0*/  ISETP.EQ.OR P0, PT, R2, RZ, P0 ;  /* 0x000000ff0200720c */ /* 0x000fe20000702670 */
[----:B------:R-:W-:-:S12]  /*154e0*/  IMAD.MOV.U32 R2, RZ, RZ, -0x1 ;  /* 0xffffffffff027424 */ /* 0x000fd800078e00ff */
[----:B------:R-:W-:Y:S05]  /*154f0*/  @P0 BRA `(.L_x_51) ;  /* 0x0000000000100947 */ /* 0x000fea0003800000 */
[----:B------:R-:W-:Y:S02]  /*15500*/  R2UR UR4, R142 ;  /* 0x000000008e0472ca */ /* 0x000fe400000e0000 */
[----:B------:R-:W-:-:S13]  /*15510*/  R2UR UR5, R143 ;  /* 0x000000008f0572ca */ /* 0x000fda00000e0000 */
[----:B------:R-:W2:Y:S02]  /*15520*/  ATOM.E.ADD.STRONG.GPU PT, R3, desc[UR4][R216.64+0x4], R3 ;  /* 0x80000403d803798a */ /* 0x000ea400081ef104 */
[----:B--2---:R-:W-:Y:S02]  /*15530*/  VIADD R2, R3, 0x1 ;  /* 0x0000000103027836 */ /* 0x004fe40000000000 */
.L_x_51:
[----:B------:R-:W-:Y:S05]  /*15540*/  BSYNC.RECONVERGENT B0 ;  /* 0x0000000000007941 */ /* 0x000fea0003800200 */
.L_x_50:
[----:B------:R-:W-:-:S04]  /*15550*/  LOP3.LUT R3, R129, 0xff, RZ, 0xc0, !PT ;  /* 0x000000ff81037812 */ /* 0x000fc800078ec0ff */
[----:B------:R-:W-:-:S13]  /*15560*/  ISETP.NE.AND P0, PT, R3, 0x2, PT ;  /* 0x000000020300780c */ /* 0x000fda0003f05270 */
[----:B------:R-:W-:Y:S05]  /*15570*/  @!P0 BRA `(.L_x_52) ;  /* 0x0000000000148947 */ /* 0x000fea0003800000 */
[----:B------:R-:W-:Y:S02]  /*15580*/  ISETP.NE.AND P1, PT, R3, 0x1, PT ;  /* 0x000000010300780c */ /* 0x000fe40003f25270 */
[----:B------:R-:W-:-:S11]  /*15590*/  MOV R0, R131 ;  /* 0x0000008300007202 */ /* 0x000fd60000000f00 */
[----:B------:R-:W-:Y:S05]  /*155a0*/  @P1 BRA `(.L_x_53) ;  /* 0x00000000000c1947 */ /* 0x000fea0003800000 */
[----:B------:R-:W-:Y:S01]  /*155b0*/  MOV R0, R208 ;  /* 0x000000d000007202 */ /* 0x000fe20000000f00 */
[----:B------:R-:W-:Y:S06]  /*155c0*/  BRA `(.L_x_53) ;  /* 0x0000000000047947 */ /* 0x000fec0003800000 */
.L_x_52:
[----:B------:R-:W-:-:S07]  /*155d0*/  MOV R0, R209 ;  /* 0x000000d100007202 */ /* 0x000fce0000000f00 */
.L_x_53:
[----:B------:R-:W-:-:S05]  /*155e0*/  VIADD R5, R0, 0x3f ;  /* 0x0000003f00057836 */ /* 0x000fca0000000000 */
[----:B------:R-:W-:-:S04]  /*155f0*/  SHF.R.S32.HI R0, RZ, 0x1f, R5 ;  /* 0x0000001fff007819 */ /* 0x000fc80000011405 */
[----:B------:R-:W-:-:S04]  /*15600*/  LEA.HI R0, R0, R5, RZ, 0x6 ;  /* 0x0000000500007211 */ /* 0x000fc800078f30ff */
[----:B------:R-:W-:-:S04]  /*15610*/  SHF.R.U32.HI R0, RZ, 0x6, R0 ;  /* 0x00000006ff007819 */ /* 0x000fc80000011600 */
[----:B------:R-:W-:-:S04]  /*15620*/  VIMNMX.S16x2 R0, PT, PT, R0, R106, PT ;  /* 0x0000006a00007248 */ /* 0x000fc80003fe0300 */
[----:B------:R-:W-:-:S04]  /*15630*/  PRMT R0, R0, 0x9910, RZ ;  /* 0x0000991000007816 */ /* 0x000fc800000000ff */
[----:B------:R-:W-:-:S13]  /*15640*/  ISETP.NE.AND P1, PT, R2, R0, PT ;  /* 0x000000000200720c */ /* 0x000fda0003f25270 */
[----:B------:R-:W-:Y:S06]  /*15650*/  BAR.RED.OR.DEFER_BLOCKING 0x0, !P1 ;  /* 0x0000000000007b1d */ /* 0x000fec0004814800 */
[----:B------:R-:W1:Y:S01]  /*15660*/  B2R.RESULT RZ, P1 ;  /* 0x0000000000ff731c */ /* 0x000e620000024000 */
[----:B------:R-:W-:Y:S05]  /*15670*/  @!P0 BRA `(.L_x_54) ;  /* 0x0000000000148947 */ /* 0x000fea0003800000 */
[----:B------:R-:W-:Y:S02]  /*15680*/  ISETP.NE.AND P0, PT, R3, 0x1, PT ;  /* 0x000000010300780c */ /* 0x000fe40003f05270 */
[----:B------:R-:W-:-:S11]  /*15690*/  MOV R0, R131 ;  /* 0x0000008300007202 */ /* 0x000fd60000000f00 */
[----:B------:R-:W-:Y:S05]  /*156a0*/  @P0 BRA `(.L_x_55) ;  /* 0x00000000000c0947 */ /* 0x000fea0003800000 */
[----:B------:R-:W-:Y:S01]  /*156b0*/  MOV R0, R208 ;  /* 0x000000d000007202 */ /* 0x000fe20000000f00 */
[----:B------:R-:W-:Y:S06]  /*156c0*/  BRA `(.L_x_55) ;  /* 0x0000000000047947 */ /* 0x000fec0003800000 */
.L_x_54:
[----:B------:R-:W-:-:S07]  /*156d0*/  MOV R0, R209 ;  /* 0x000000d100007202 */ /* 0x000fce0000000f00 */
.L_x_55:
[----:B------:R-:W-:Y:S01]  /*156e0*/  VIADD R3, R0, 0x3f ;  /* 0x0000003f00037836 */ /* 0x000fe20000000000 */
[----:B------:R-:W-:Y:S04]  /*156f0*/  BSSY.RECONVERGENT B6, `(.L_x_49) ;  /* 0x0000019000067945 */ /* 0x000fe80003800200 */
[----:B------:R-:W-:-:S04]  /*15700*/  SHF.R.S32.HI R0, RZ, 0x1f, R3 ;  /* 0x0000001fff007819 */ /* 0x000fc80000011403 */
[----:B------:R-:W-:-:S04]  /*15710*/  LEA.HI R0, R0, R3, RZ, 0x6 ;  /* 0x0000000300007211 */ /* 0x000fc800078f30ff */
[----:B------:R-:W-:-:S04]  /*15720*/  SHF.R.U32.HI R0, RZ, 0x6, R0 ;  /* 0x00000006ff007819 */ /* 0x000fc80000011600 */
[----:B------:R-:W-:-:S04]  /*15730*/  VIMNMX.S16x2 R0, PT, PT, R0, R106, PT ;  /* 0x0000006a00007248 */ /* 0x000fc80003fe0300 */
[----:B------:R-:W-:-:S04]  /*15740*/  PRMT R0, R0, 0x9910, RZ ;  /* 0x0000991000007816 */ /* 0x000fc800000000ff */
[----:B------:R-:W-:Y:S02]  /*15750*/  ISETP.GT.AND P0, PT, R2, R0, PT ;  /* 0x000000000200720c */ /* 0x000fe40003f04270 */
[----:B-1----:R-:W-:-:S11]  /*15760*/  SEL R2, RZ, 0x1, !P1 ;  /* 0x00000001ff027807 */ /* 0x002fd60004800000 */
        /* <DEDUP_REMOVED lines=17> */
.L_x_56:
[----:B------:R-:W-:Y:S05]  /*15880*/  BSYNC.RECONVERGENT B6 ;  /* 0x0000000000067941 */ /* 0x000fea0003800200 */
.L_x_49:
[----:B------:R-:W-:Y:S01]  /*15890*/  PRMT R2, R2, 0x9910, RZ ;  /* 0x0000991002027816 */ /* 0x000fe200000000ff */
[----:B------:R-:W-:Y:S03]  /*158a0*/  BSSY.RECONVERGENT B0, `(.L_x_57) ;  /* 0x0000092000007945 */ /* 0x000fe60003800200 */
[----:B------:R-:W-:-:S13]  /*158b0*/  ISETP.NE.AND P0, PT, R2, RZ, PT ;  /* 0x000000ff0200720c */ /* 0x000fda0003f05270 */
[----:B------:R-:W-:Y:S05]  /*158c0*/  @P0 BRA `(.L_x_58) ;  /* 0x0000000000d00947 */ /* 0x000fea0003800000 */
[----:B------:R-:W-:Y:S02]  /*158d0*/  PRMT R0, R106, 0x9910, RZ ;  /* 0x000099106a007816 */ /* 0x000fe400000000ff */
[C---:B------:R-:W-:Y:S02]  /*158e0*/  R2UR UR18, R142.reuse ;  /* 0x000000008e1272ca */ /* 0x040fe400000e0000 */
[C---:B------:R-:W-:Y:S02]  /*158f0*/  R2UR UR19, R143.reuse ;  /* 0x000000008f1372ca */ /* 0x040fe400000e0000 */
[C---:B------:R-:W-:Y:S02]  /*15900*/  R2UR UR16, R142.reuse ;  /* 0x000000008e1072ca */ /* 0x040fe400000e0000 */
[----:B------:R-:W-:Y:S02]  /*15910*/  R2UR UR17, R143 ;  /* 0x000000008f1172ca */ /* 0x000fe400000e0000 */
[----:B------:R-:W-:-:S02]  /*15920*/  R2UR UR14, R142 ;  /* 0x000000008e0e72ca */ /* 0x000fc400000e0000 */
[C---:B------:R-:W-:Y:S02]  /*15930*/  R2UR UR15, R143.reuse ;  /* 0x000000008f0f72ca */ /* 0x040fe400000e0000 */
[C---:B------:R-:W-:Y:S02]  /*15940*/  R2UR UR12, R142.reuse ;  /* 0x000000008e0c72ca */ /* 0x040fe400000e0000 */
[C---:B------:R-:W-:Y:S01]  /*15950*/  R2UR UR13, R143.reuse ;  /* 0x000000008f0d72ca */ /* 0x040fe200000e0000 */
[----:B------:R2:W-:Y:S01]  /*15960*/  STG.E.128 desc[UR18][R218.64], R164 ;  /* 0x000000a4da007986 */ /* 0x0005e2000c101d12 */
[C---:B------:R-:W-:Y:S02]  /*15970*/  R2UR UR10, R142.reuse ;  /* 0x000000008e0a72ca */ /* 0x040fe400000e0000 */
[----:B------:R-:W-:Y:S01]  /*15980*/  R2UR UR11, R143 ;  /* 0x000000008f0b72ca */ /* 0x000fe200000e0000 */
[----:B------:R2:W-:Y:S01]  /*15990*/  STG.E.128 desc[UR16][R218.64+0x1000], R36 ;  /* 0x00100024da007986 */ /* 0x0005e2000c101d10 */
[----:B------:R-:W-:-:S02]  /*159a0*/  R2UR UR8, R142 ;  /* 0x000000008e0872ca */ /* 0x000fc400000e0000 */
[C---:B------:R-:W-:Y:S01]  /*159b0*/  R2UR UR9, R143.reuse ;  /* 0x000000008f0972ca */ /* 0x040fe200000e0000 */
[----:B------:R2:W-:Y:S01]  /*159c0*/  STG.E.128 desc[UR14][R218.64+0x2000], R172 ;  /* 0x002000acda007986 */ /* 0x0005e2000c101d0e */
[C---:B------:R-:W-:Y:S02]  /*159d0*/  R2UR UR6, R142.reuse ;  /* 0x000000008e0672ca */ /* 0x040fe400000e0000 */
[C---:B------:R-:W-:Y:S01]  /*159e0*/  R2UR UR7, R143.reuse ;  /* 0x000000008f0772ca */ /* 0x040fe200000e0000 */
[----:B------:R2:W-:Y:S01]  /*159f0*/  STG.E.128 desc[UR12][R218.64+0x3000], R32 ;  /* 0x00300020da007986 */ /* 0x0005e2000c101d0c */
[----:B------:R-:W-:Y:S02]  /*15a00*/  R2UR UR4, R142 ;  /* 0x000000008e0472ca */ /* 0x000fe400000e0000 */
[----:B------:R-:W-:Y:S01]  /*15a10*/  R2UR UR5, R143 ;  /* 0x000000008f0572ca */ /* 0x000fe200000e0000 */
[----:B------:R2:W-:Y:S01]  /*15a20*/  STG.E.128 desc[UR10][R218.64+0x4000], R16 ;  /* 0x00400010da007986 */ /* 0x0005e2000c101d0a */
[----:B------:R-:W-:-:S03]  /*15a30*/  ISETP.GE.AND P0, PT, R0, 0x2, PT ;  /* 0x000000020000780c */ /* 0x000fc60003f06270 */
[----:B------:R2:W-:Y:S04]  /*15a40*/  STG.E.128 desc[UR8][R218.64+0x5000], R28 ;  /* 0x0050001cda007986 */ /* 0x0005e8000c101d08 */
[----:B------:R2:W-:Y:S04]  /*15a50*/  STG.E.128 desc[UR6][R218.64+0x6000], R188 ;  /* 0x006000bcda007986 */ /* 0x0005e8000c101d06 */
[----:B------:R2:W-:Y:S02]  /*15a60*/  STG.E.128 desc[UR4][R218.64+0x7000], R24 ;  /* 0x00700018da007986 */ /* 0x0005e4000c101d04 */
[----:B------:R-:W-:Y:S05]  /*15a70*/  @!P0 BRA `(.L_x_59) ;  /* 0x0000000400d08947 */ /* 0x000fea0003800000 */
        /* <DEDUP_REMOVED lines=9> */
[----:B------:R-:W-:Y:S01]  /*15b10*/  ISETP.NE.AND P0, PT, R212, RZ, PT ;  /* 0x000000ffd400720c */ /* 0x000fe20003f05270 */
[----:B------:R-:W-:Y:S05]  /*15b20*/  WARPSYNC.ALL ;  /* 0x0000000000007948 */ /* 0x000fea0003800000 */
[----:B------:R-:W-:Y:S07]  /*15b30*/  BAR.SYNC.DEFER_BLOCKING 0x0 ;  /* 0x0000000000007b1d */ /* 0x000fee0000010000 */
[----:B------:R-:W-:Y:S05]  /*15b40*/  @P0 BRA `(.L_x_59) ;  /* 0x00000004009c0947 */ /* 0x000fea0003800000 */
[----:B------:R-:W-:Y:S02]  /*15b50*/  R2UR UR4, R142 ;  /* 0x000000008e0472ca */ /* 0x000fe400000e0000 */
[----:B------:R-:W-:Y:S01]  /*15b60*/  R2UR UR5, R143 ;  /* 0x000000008f0572ca */ /* 0x000fe200000e0000 */
[----:B------:R-:W-:Y:S01]  /*15b70*/  @!PT LDS RZ, [RZ] ;  /* 0x00000000fffff984 */ /* 0x000fe20000000800 */
[----:B------:R-:W-:Y:S01]  /*15b80*/  @!PT LDS RZ, [RZ] ;  /* 0x00000000fffff984 */ /* 0x000fe20000000800 */
[----:B------:R-:W-:Y:S01]  /*15b90*/  @!PT LDS RZ, [RZ] ;  /* 0x00000000fffff984 */ /* 0x000fe20000000800 */
[----:B------:R-:W-:Y:S01]  /*15ba0*/  @!PT LDS RZ, [RZ] ;  /* 0x00000000fffff984 */ /* 0x000fe20000000800 */
[----:B------:R-:W-:-:S00]  /*15bb0*/  MEMBAR.ALL.CTA ;  /* 0x0000000000007992 */ /* 0x000fc00000008000 */
[----:B------:R-:W-:Y:S06]  /*15bc0*/  MEMBAR.ALL.GPU ;  /* 0x0000000000007992 */ /* 0x000fec000000a000 */
[----:B------:R-:W-:-:S00]  /*15bd0*/  ERRBAR ;  /* 0x00000000000079ab */ /* 0x000fc00000000000 */
[----:B------:R-:W-:Y:S06]  /*15be0*/  CGAERRBAR ;  /* 0x00000000000075ab */ /* 0x000fec0000000000 */
[----:B------:R3:W-:Y:S01]  /*15bf0*/  STG.E.STRONG.GPU desc[UR4][R216.64], RZ ;  /* 0x000000ffd8007986 */ /* 0x0007e2000c10f904 */
[----:B------:R-:W-:Y:S05]  /*15c00*/  BRA `(.L_x_59) ;  /* 0x00000004006c7947 */ /* 0x000fea0003800000 */
.L_x_58:
[----:B------:R-:W-:Y:S05]  /*15c10*/  WARPSYNC.ALL ;  /* 0x0000000000007948 */ /* 0x000fea0003800000 */
[----:B------:R-:W-:Y:S01]  /*15c20*/  BAR.SYNC.DEFER_BLOCKING 0x0 ;  /* 0x0000000000007b1d */ /* 0x000fe20000010000 */
[----:B------:R-:W-:Y:S01]  /*15c30*/  LOP3.LUT R3, R206, 0x4, R205, 0xf8, !PT ;  /* 0x00000004ce037812 */ /* 0x000fe200078ef8cd */
[----:B------:R-:W-:Y:S01]  /*15c40*/  IMAD R2, R207, R154, RZ ;  /* 0x0000009acf027224 */ /* 0x000fe200078e02ff */
[----:B------:R-:W-:Y:S02]  /*15c50*/  ISETP.GE.AND P0, PT, R198, R79, PT ;  /* 0x0000004fc600720c */ /* 0x000fe40003f06270 */
[----:B------:R-:W-:-:S02]  /*15c60*/  LOP3.LUT R41, R3, 0x2, RZ, 0xfc, !PT ;  /* 0x0000000203297812 */ /* 0x000fc400078efcff */
[----:B------:R-:W-:Y:S02]  /*15c70*/  ISETP.NE.U32.AND P1, PT, R124, RZ, PT ;  /* 0x000000ff7c00720c */ /* 0x000fe40003f25070 */
[-C--:B------:R-:W-:Y:S02]  /*15c80*/  ISETP.LT.AND P6, PT, R3, R156.reuse, !P0 ;  /* 0x0000009c0300720c */ /* 0x080fe400047c1270 */
[----:B------:R-:W-:Y:S02]  /*15c90*/  ISETP.LT.AND P5, PT, R41, R156, !P0 ;  /* 0x0000009c2900720c */ /* 0x000fe400047a1270 */
[C---:B------:R-:W-:Y:S02]  /*15ca0*/  ISETP.NE.AND.EX P6, PT, R123.reuse, RZ, P6, P1 ;  /* 0x000000ff7b00720c */ /* 0x040fe400037c5310 */
[----:B------:R-:W-:Y:S02]  /*15cb0*/  ISETP.NE.AND.EX P5, PT, R123, RZ, P5, P1 ;  /* 0x000000ff7b00720c */ /* 0x000fe40002fa5310 */
[----:B------:R-:W-:Y:S01]  /*15cc0*/  IADD3 R0, P2, PT, R2, R213, RZ ;  /* 0x000000d502007210 */ /* 0x000fe20007f5e0ff */
[----:B------:R-:W-:Y:S08]  /*15cd0*/  STS.64 [R99], R164 ;  /* 0x000000a463007388 */ /* 0x000ff00000000a00 */
[----:B------:R-:W-:Y:S01]  /*15ce0*/  @P6 R2UR UR10, R142 ;  /* 0x000000008e0a62ca */ /* 0x000fe200000e0000 */
[----:B------:R-:W-:Y:S01]  /*15cf0*/  STS.64 [R99+0x20], R172 ;  /* 0x000020ac63007388 */ /* 0x000fe20000000a00 */
[----:B------:R-:W-:-:S02]  /*15d00*/  @P6 R2UR UR11, R143 ;  /* 0x000000008f0b62ca */ /* 0x000fc400000e0000 */
[----:B------:R-:W-:Y:S01]  /*15d10*/  @P5 R2UR UR8, R142 ;  /* 0x000000008e0852ca */ /* 0x000fe200000e0000 */
[----:B------:R1:W-:Y:S01]  /*15d20*/  STS.64 [R99+0x40], R16 ;  /* 0x0000401063007388 */ /* 0x0003e20000000a00 */
[----:B------:R-:W-:-:S03]  /*15d30*/  @P5 R2UR UR9, R143 ;  /* 0x000000008f0952ca */ /* 0x000fc600000e0000 */
[----:B------:R-:W-:Y:S04]  /*15d40*/  STS.64 [R99+0x60], R188 ;  /* 0x000060bc63007388 */ /* 0x000fe80000000a00 */
[----:B------:R-:W-:Y:S04]  /*15d50*/  STS.64 [R99+0x2400], R166 ;  /* 0x002400a663007388 */ /* 0x000fe80000000a00 */
[----:B------:R-:W-:Y:S04]  /*15d60*/  STS.64 [R99+0x2420], R174 ;  /* 0x002420ae63007388 */ /* 0x000fe80000000a00 */
[----:B------:R2:W-:Y:S04]  /*15d70*/  STS.64 [R99+0x2440], R18 ;  /* 0x0024401263007388 */ /* 0x0005e80000000a00 */
[----:B------:R-:W-:Y:S01]  /*15d80*/  STS.64 [R99+0x2460], R190 ;  /* 0x002460be63007388 */ /* 0x000fe20000000a00 */
[----:B------:R-:W-:Y:S01]  /*15d90*/  BAR.SYNC.DEFER_BLOCKING 0x0 ;  /* 0x0000000000007b1d */ /* 0x000fe20000010000 */
[----:B-1----:R-:W-:-:S04]  /*15da0*/  LOP3.LUT R17, R3, 0xa, RZ, 0xfc, !PT ;  /* 0x0000000a03117812 */ /* 0x002fc800078efcff */
[----:B------:R-:W-:Y:S02]  /*15db0*/  ISETP.LT.AND P3, PT, R17, R156, !P0 ;  /* 0x0000009c1100720c */ /* 0x000fe40004761270 */
[----:B------:R-:W-:Y:S02]  /*15dc0*/  LEA.HI.X.SX32 R17, R2, RZ, 0x1, P2 ;  /* 0x000000ff02117211 */ /* 0x000fe400010f0eff */
[----:B------:R-:W-:Y:S02]  /*15dd0*/  ISETP.NE.AND.EX P3, PT, R123, RZ, P3, P1 ;  /* 0x000000ff7b00720c */ /* 0x000fe40001f65310 */
[----:B------:R-:W-:-:S04]  /*15de0*/  LEA R16, P2, R0, R101, 0x2 ;  /* 0x0000006500107211 */ /* 0x000fc800078410ff */
[----:B------:R-:W-:Y:S02]  /*15df0*/  LEA.HI.X R17, R0, R100, R17, 0x2, P2 ;  /* 0x0000006400117211 */ /* 0x000fe400010f1411 */
[----:B--2---:R-:W-:Y:S01]  /*15e00*/  LOP3.LUT R19, R3, 0x8, RZ, 0xfc, !PT ;  /* 0x0000000803137812 */ /* 0x004fe200078efcff */
[----:B------:R-:W-:-:S03]  /*15e10*/  IMAD.WIDE R42, R207, 0x8, R16 ;  /* 0x00000008cf2a7825 */ /* 0x000fc600078e0210 */
[----:B------:R-:W-:Y:S01]  /*15e20*/  ISETP.LT.AND P4, PT, R19, R156, !P0 ;  /* 0x0000009c1300720c */ /* 0x000fe20004781270 */
[----:B------:R-:W1:Y:S01]  /*15e30*/  LDS.128 R20, [R214+UR48+0x11a00] ;  /* 0x011a0030d6147984 */ /* 0x000e620008000c00 */
[----:B------:R-:W-:Y:S02]  /*15e40*/  @P3 R2UR UR4, R142 ;  /* 0x000000008e0432ca */ /* 0x000fe400000e0000 */
[----:B------:R-:W-:Y:S01]  /*15e50*/  ISETP.NE.AND.EX P4, PT, R123, RZ, P4, P1 ;  /* 0x000000ff7b00720c */ /* 0x000fe20002785310 */
[----:B------:R-:W2:Y:S01]  /*15e60*/  LDS.128 R12, [R214+UR48+0x11c40] ;  /* 0x011c4030d60c7984 */ /* 0x000ea20008000c00 */
[----:B------:R-:W-:Y:S01]  /*15e70*/  @P3 R2UR UR5, R143 ;  /* 0x000000008f0532ca */ /* 0x000fe200000e0000 */
[C-C-:B------:R-:W-:Y:S02]  /*15e80*/  IMAD.WIDE R18, R207.reuse, 0x18, R42.reuse ;  /* 0x00000018cf127825 */ /* 0x140fe400078e022a */
[----:B------:R-:W3:Y:S02]  /*15e90*/  LDS.128 R8, [R214+UR48+0x13e00] ;  /* 0x013e0030d6087984 */ /* 0x000ee40008000c00 */
[----:B------:R-:W-:-:S02]  /*15ea0*/  IMAD.WIDE R40, R207, 0x20, R42 ;  /* 0x00000020cf287825 */ /* 0x000fc400078e022a */
[----:B------:R-:W4:Y:S04]  /*15eb0*/  LDS.128 R4, [R214+UR48+0x14040] ;  /* 0x01404030d6047984 */ /* 0x000f280008000c00 */
[----:B------:R-:W-:Y:S02]  /*15ec0*/  @P4 R2UR UR6, R142 ;  /* 0x000000008e0642ca */ /* 0x000fe400000e0000 */
[----:B------:R-:W-:Y:S01]  /*15ed0*/  @P4 R2UR UR7, R143 ;  /* 0x000000008f0742ca */ /* 0x000fe200000e0000 */
[----:B-1----:R1:W-:Y:S04]  /*15ee0*/  @P6 STG.E.128 desc[UR10][R16.64], R20 ;  /* 0x0000001410006986 */ /* 0x0023e8000c101d0a */
[----:B--2---:R-:W-:Y:S08]  /*15ef0*/  @P5 STG.E.128 desc[UR8][R42.64], R12 ;  /* 0x0000000c2a005986 */ /* 0x004ff0000c101d08 */
[----:B---3--:R-:W-:Y:S04]  /*15f00*/  @P4 STG.E.128 desc[UR6][R18.64], R8 ;  /* 0x0000000812004986 */ /* 0x008fe8000c101d06 */
[----:B----4-:R-:W-:Y:S01]  /*15f10*/  @P3 STG.E.128 desc[UR4][R40.64], R4 ;  /* 0x0000000428003986 */ /* 0x010fe2000c101d04 */
[----:B------:R-:W-:Y:S01]  /*15f20*/  BAR.SYNC.DEFER_BLOCKING 0x0 ;  /* 0x0000000000007b1d */ /* 0x000fe20000010000 */
[----:B-1----:R-:W-:-:S02]  /*15f30*/  LOP3.LUT R23, R3, 0x12, RZ, 0xfc, !PT ;  /* 0x0000001203177812 */ /* 0x002fc400078efcff */
[----:B------:R-:W-:Y:S02]  /*15f40*/  LOP3.LUT R21, R3, 0x18, RZ, 0xfc, !PT ;  /* 0x0000001803157812 */ /* 0x000fe400078efcff */
[-C--:B------:R-:W-:Y:S02]  /*15f50*/  ISETP.LT.AND P3, PT, R23, R156.reuse, !P0 ;  /* 0x0000009c1700720c */ /* 0x080fe40004761270 */
[----:B------:R-:W-:Y:S01]  /*15f60*/  ISETP.LT.AND P2, PT, R21, R156, !P0 ;  /* 0x0000009c1500720c */ /* 0x000fe20004741270 */
[----:B------:R-:W-:Y:S01]  /*15f70*/  STS.64 [R99], R36 ;  /* 0x0000002463007388 */ /* 0x000fe20000000a00 */
[C---:B------:R-:W-:Y:S02]  /*15f80*/  ISETP.NE.AND.EX P3, PT, R123.reuse, RZ, P3, P1 ;  /* 0x000000ff7b00720c */ /* 0x040fe40001f65310 */
[----:B------:R-:W-:Y:S01]  /*15f90*/  ISETP.NE.AND.EX P2, PT, R123, RZ, P2, P1 ;  /* 0x000000ff7b00720c */ /* 0x000fe20001745310 */
[----:B------:R-:W-:Y:S04]  /*15fa0*/  STS.64 [R99+0x20], R32 ;  /* 0x0000202063007388 */ /* 0x000fe80000000a00 */
[----:B------:R1:W-:Y:S04]  /*15fb0*/  STS.64 [R99+0x40], R28 ;  /* 0x0000401c63007388 */ /* 0x0003e80000000a00 */
[----:B------:R-:W-:Y:S02]  /*15fc0*/  STS.64 [R99+0x60], R24 ;  /* 0x0000601863007388 */ /* 0x000fe40000000a00 */
[----:B------:R-:W-:-:S02]  /*15fd0*/  @P3 R2UR UR8, R142 ;  /* 0x000000008e0832ca */ /* 0x000fc400000e0000 */
[----:B------:R-:W-:Y:S01]  /*15fe0*/  STS.64 [R99+0x2400], R38 ;  /* 0x0024002663007388 */ /* 0x000fe20000000a00 */
[C---:B------:R-:W-:Y:S02]  /*15ff0*/  @P3 R2UR UR9, R143.reuse ;  /* 0x000000008f0932ca */ /* 0x040fe400000e0000 */
[----:B------:R-:W-:Y:S01]  /*16000*/  @P2 R2UR UR6, R142 ;  /* 0x000000008e0622ca */ /* 0x000fe200000e0000 */
[----:B------:R-:W-:Y:S01]  /*16010*/  STS.64 [R99+0x2420], R34 ;  /* 0x0024202263007388 */ /* 0x000fe20000000a00 */
[----:B------:R-:W-:-:S03]  /*16020*/  @P2 R2UR UR7, R143 ;  /* 0x000000008f0722ca */ /* 0x000fc600000e0000 */
[----:B------:R-:W-:Y:S04]  /*16030*/  STS.64 [R99+0x2440], R30 ;  /* 0x0024401e63007388 */ /* 0x000fe80000000a00 */
[----:B------:R-:W-:Y:S01]  /*16040*/  STS.64 [R99+0x2460], R26 ;  /* 0x0024601a63007388 */ /* 0x000fe20000000a00 */
[----:B------:R-:W-:Y:S01]  /*16050*/  BAR.SYNC.DEFER_BLOCKING 0x0 ;  /* 0x0000000000007b1d */ /* 0x000fe20000010000 */
[C---:B-1----:R-:W-:Y:S02]  /*16060*/  LOP3.LUT R29, R3.reuse, 0x10, RZ, 0xfc, !PT ;  /* 0x00000010031d7812 */ /* 0x042fe400078efcff */
[----:B------:R-:W-:Y:S02]  /*16070*/  LOP3.LUT R3, R3, 0x1a, RZ, 0xfc, !PT ;  /* 0x0000001a03037812 */ /* 0x000fe400078efcff */
[----:B------:R-:W-:-:S02]  /*16080*/  ISETP.LT.AND P4, PT, R29, R156, !P0 ;  /* 0x0000009c1d00720c */ /* 0x000fc40004781270 */
[----:B------:R-:W-:Y:S01]  /*16090*/  ISETP.LT.AND P0, PT, R3, R156, !P0 ;  /* 0x0000009c0300720c */ /* 0x000fe20004701270 */
[--C-:B------:R-:W-:Y:S01]  /*160a0*/  IMAD.WIDE R2, R207, 0x20, R40.reuse ;  /* 0x00000020cf027825 */ /* 0x100fe200078e0228 */
[C---:B------:R-:W-:Y:S02]  /*160b0*/  ISETP.NE.AND.EX P4, PT, R123.reuse, RZ, P4, P1 ;  /* 0x000000ff7b00720c */ /* 0x040fe40002785310 */
[----:B------:R-:W-:Y:S01]  /*160c0*/  ISETP.NE.AND.EX P0, PT, R123, RZ, P0, P1 ;  /* 0x000000ff7b00720c */ /* 0x000fe20000705310 */
[----:B------:R-:W-:-:S04]  /*160d0*/  IMAD.WIDE R40, R207, 0x18, R40 ;  /* 0x00000018cf287825 */ /* 0x000fc800078e0228 */
[----:B------:R-:W-:-:S04]  /*160e0*/  IMAD.WIDE R22, R207, 0x18, R2 ;  /* 0x00000018cf167825 */ /* 0x000fc800078e0202 */
[----:B------:R-:W-:Y:S01]  /*160f0*/  IMAD.WIDE R20, R207, 0x20, R2 ;  /* 0x00000020cf147825 */ /* 0x000fe200078e0202 */
[----:B------:R-:W1:Y:S01]  /*16100*/  LDS.128 R16, [R214+UR48+0x11a00] ;  /* 0x011a0030d6107984 */ /* 0x000e620008000c00 */
[C---:B------:R-:W-:Y:S02]  /*16110*/  @P4 R2UR UR10, R142.reuse ;  /* 0x000000008e0a42ca */ /* 0x040fe400000e0000 */
[C---:B------:R-:W-:Y:S01]  /*16120*/  @P4 R2UR UR11, R143.reuse ;  /* 0x000000008f0b42ca */ /* 0x040fe200000e0000 */
[----:B------:R-:W2:Y:S01]  /*16130*/  LDS.128 R12, [R214+UR48+0x11c40] ;  /* 0x011c4030d60c7984 */ /* 0x000ea20008000c00 */
[----:B------:R-:W-:Y:S02]  /*16140*/  @P0 R2UR UR4, R142 ;  /* 0x000000008e0402ca */ /* 0x000fe400000e0000 */
[----:B------:R-:W-:Y:S01]  /*16150*/  @P0 R2UR UR5, R143 ;  /* 0x000000008f0502ca */ /* 0x000fe200000e0000 */
[----:B------:R-:W3:Y:S04]  /*16160*/  LDS.128 R8, [R214+UR48+0x13e00] ;  /* 0x013e0030d6087984 */ /* 0x000ee80008000c00 */
[----:B------:R-:W4:Y:S04]  /*16170*/  LDS.128 R4, [R214+UR48+0x14040] ;  /* 0x01404030d6047984 */ /* 0x000f280008000c00 */
[----:B-1----:R1:W-:Y:S04]  /*16180*/  @P4 STG.E.128 desc[UR10][R40.64], R16 ;  /* 0x0000001028004986 */ /* 0x0023e8000c101d0a */
[----:B--2---:R1:W-:Y:S04]  /*16190*/  @P3 STG.E.128 desc[UR8][R2.64], R12 ;  /* 0x0000000c02003986 */ /* 0x0043e8000c101d08 */
[----:B---3--:R1:W-:Y:S04]  /*161a0*/  @P2 STG.E.128 desc[UR6][R22.64], R8 ;  /* 0x0000000816002986 */ /* 0x0083e8000c101d06 */
[----:B----4-:R1:W-:Y:S02]  /*161b0*/  @P0 STG.E.128 desc[UR4][R20.64], R4 ;  /* 0x0000000414000986 */ /* 0x0103e4000c101d04 */
.L_x_59:
[----:B------:R-:W-:Y:S05]  /*161c0*/  BSYNC.RECONVERGENT B0 ;  /* 0x0000000000007941 */ /* 0x000fea0003800200 */
.L_x_57:
[----:B------:R-:W-:-:S04]  /*161d0*/  IADD3 R213, PT, PT, R213, 0x40, RZ ;  /* 0x00000040d5d57810 */ /* 0x000fc80007ffe0ff */
[----:B------:R-:W-:-:S13]  /*161e0*/  ISETP.GE.AND P0, PT, R213, UR39, PT ;  /* 0x00000027d5007c0c */ /* 0x000fda000bf06270 */
[----:B------:R-:W-:Y:S05]  /*161f0*/  @!P0 BRA `(.L_x_60) ;  /* 0xffffffc000b88947 */ /* 0x000fea000383ffff */
.L_x_39:
[C---:B-1----:R-:W-:Y:S01]  /*16200*/  VIADD R2, R156.reuse, 0xffffffff ;  /* 0xffffffff9c027836 */ /* 0x042fe20000000000 */
[----:B------:R-:W-:Y:S01]  /*16210*/  UMOV UR4, 0xffffffff ;  /* 0xffffffff00047882 */ /* 0x000fe20000000000 */
[----:B------:R-:W-:Y:S01]  /*16220*/  IMAD.U32 R0, RZ, RZ, UR46 ;  /* 0x0000002eff007e24 */ /* 0x000fe2000f8e00ff */
[C---:B------:R-:W-:Y:S01]  /*16230*/  ISETP.GE.AND P2, PT, R156.reuse, 0x1, PT ;  /* 0x000000019c00780c */ /* 0x040fe20003f46270 */
[----:B------:R-:W-:Y:S01]  /*16240*/  VIADD R3, R156, 0x3e ;  /* 0x0000003e9c037836 */ /* 0x000fe20000000000 */
[----:B------:R-:W-:Y:S01]  /*16250*/  ISETP.GE.U32.AND P3, PT, R2, 0x20, PT ;  /* 0x000000200200780c */ /* 0x000fe20003f66070 */
[----:B------:R-:W-:Y:S01]  /*16260*/  IMAD.MOV.U32 R2, RZ, RZ, 0x1000 ;  /* 0x00001000ff027424 */ /* 0x000fe200078e00ff */
[----:B------:R-:W-:Y:S02]  /*16270*/  ISETP.NE.AND P0, PT, R0, 0x1, PT ;  /* 0x000000010000780c */ /* 0x000fe40003f05270 */
[----:B------:R-:W-:Y:S02]  /*16280*/  ISETP.GE.U32.AND P4, PT, R3, 0x3f, PT ;  /* 0x0000003f0300780c */ /* 0x000fe40003f86070 */
[----:B------:R-:W-:-:S02]  /*16290*/  ISETP.NE.AND P1, PT, RZ, UR46, PT ;  /* 0x0000002eff007c0c */ /* 0x000fc4000bf25270 */
[----:B------:R-:W-:Y:S01]  /*162a0*/  SHF.R.U32.HI R13, RZ, 0x5, R212 ;  /* 0x00000005ff0d7819 */ /* 0x000fe200000116d4 */
[----:B------:R-:W-:Y:S10]  /*162b0*/  BRA.DIV UR4, `(.L_x_61) ;  /* 0x0000007204087947 */ /* 0x000ff4000b800000 */
[----:B------:R1:W4:Y:S02]  /*162c0*/  SHFL.IDX PT, R14, R13, RZ, 0x1f ;  /* 0x00001fff0d0e7589 */ /* 0x00032400000e0000 */
.L_x_144:
[----:B------:R-:W-:Y:S01]  /*162d0*/  VIADD R0, R196, 0x40 ;  /* 0x00000040c4007836 */ /* 0x000fe20000000000 */
[----:B------:R-:W-:Y:S01]  /*162e0*/  ISETP.GE.AND P5, PT, R109, UR39, PT ;  /* 0x000000276d007c0c */ /* 0x000fe2000bfa6270 */
[----:B----4-:R-:W-:Y:S01]  /*162f0*/  IMAD.SHL.U32 R3, R14, 0x4, RZ ;  /* 0x000000040e037824 */ /* 0x010fe200078e00ff */
[----:B------:R-:W4:Y:S01]  /*16300*/  S2R R12, SR_CgaCtaId ;  /* 0x00000000000c7919 */ /* 0x000f220000008800 */
[----:B------:R-:W-:Y:S01]  /*16310*/  VIADD R196, R196, 0x60 ;  /* 0x00000060c4c47836 */ /* 0x000fe20000000000 */
[----:B------:R-:W-:Y:S01]  /*16320*/  ISETP.GE.AND P6, PT, R0, UR39, PT ;  /* 0x0000002700007c0c */ /* 0x000fe2000bfc6270 */
[----:B------:R-:W5:Y:S01]  /*16330*/  LDC R199, c[0x0][0x424] ;  /* 0x00010900ffc77b82 */ /* 0x000f620000000800 */
[----:B------:R-:W-:Y:S01]  /*16340*/  LOP3.LUT R0, R3, 0x3fc, RZ, 0xc0, !PT ;  /* 0x000003fc03007812 */ /* 0x000fe200078ec0ff */
[----:B------:R-:W-:Y:S05]  /*16350*/  WARPSYNC.ALL ;  /* 0x0000000000007948 */ /* 0x000fea0003800000 */
[----:B------:R-:W-:Y:S01]  /*16360*/  SEL R5, RZ, 0x2, P5 ;  /* 0x00000002ff057807 */ /* 0x000fe20002800000 */
[----:B------:R-:W-:Y:S01]  /*16370*/  IMAD.SHL.U32 R66, R14, 0x800, RZ ;  /* 0x000008000e427824 */ /* 0x000fe200078e00ff */
[----:B------:R-:W-:Y:S01]  /*16380*/  ISETP.GE.AND P5, PT, R196, UR39, PT ;  /* 0x00000027c4007c0c */ /* 0x000fe2000bfa6270 */
[----:B------:R-:W-:Y:S01]  /*16390*/  IMAD.SHL.U32 R78, R14, 0x20, RZ ;  /* 0x000000200e4e7824 */ /* 0x000fe200078e00ff */
[----:B------:R-:W-:-:S02]  /*163a0*/  SEL R4, RZ, 0x4, P6 ;  /* 0x00000004ff047807 */ /* 0x000fc40003000000 */
[----:B------:R-:W-:Y:S02]  /*163b0*/  CS2R R46, SRZ ;  /* 0x00000000002e7805 */ /* 0x000fe4000001ff00 */
[----:B------:R-:W-:Y:S02]  /*163c0*/  ISETP.GE.AND P6, PT, R112, UR39, PT ;  /* 0x0000002770007c0c */ /* 0x000fe4000bfc6270 */
[----:B------:R-:W-:Y:S02]  /*163d0*/  CS2R R40, SRZ ;  /* 0x0000000000287805 */ /* 0x000fe4000001ff00 */
[----:B------:R-:W-:Y:S02]  /*163e0*/  LEA.HI R3, R115, R0, RZ, 0x1d ;  /* 0x0000000073037211 */ /* 0x000fe400078fe8ff */
[----:B--2---:R-:W-:Y:S02]  /*163f0*/  CS2R R36, SRZ ;  /* 0x0000000000247805 */ /* 0x004fe4000001ff00 */
[----:B------:R-:W-:-:S02]  /*16400*/  SEL R0, RZ, 0x8, P5 ;  /* 0x00000008ff007807 */ /* 0x000fc40002800000 */
[----:B------:R-:W-:Y:S02]  /*16410*/  CS2R R52, SRZ ;  /* 0x0000000000347805 */ /* 0x000fe4000001ff00 */
[----:B------:R-:W-:Y:S02]  /*16420*/  ISETP.LT.AND P5, PT, R3, R158, !P6 ;  /* 0x0000009e0300720c */ /* 0x000fe400077a1270 */
[----:B------:R-:W-:Y:S02]  /*16430*/  CS2R R48, SRZ ;  /* 0x0000000000307805 */ /* 0x000fe4000001ff00 */
[----:B------:R-:W-:Y:S02]  /*16440*/  SEL R7, RZ, 0x1, P6 ;  /* 0x00000001ff077807 */ /* 0x000fe40003000000 */
[----:B------:R-:W-:Y:S02]  /*16450*/  CS2R R56, SRZ ;  /* 0x0000000000387805 */ /* 0x000fe4000001ff00 */
[----:B------:R-:W-:-:S02]  /*16460*/  SEL R6, RZ, 0x1, !P5 ;  /* 0x00000001ff067807 */ /* 0x000fc40006800000 */
[----:B------:R-:W-:Y:S02]  /*16470*/  CS2R R54, SRZ ;  /* 0x0000000000367805 */ /* 0x000fe4000001ff00 */
[----:B------:R-:W-:Y:S02]  /*16480*/  ISETP.GE.AND P5, PT, R3, R158, PT ;  /* 0x0000009e0300720c */ /* 0x000fe40003fa6270 */
[----:B------:R-:W-:Y:S02]  /*16490*/  CS2R R42, SRZ ;  /* 0x00000000002a7805 */ /* 0x000fe4000001ff00 */
[----:B------:R-:W-:Y:S02]  /*164a0*/  IADD3 R7, PT, PT, R4, R5, R7 ;  /* 0x0000000504077210 */ /* 0x000fe40007ffe007 */
[----:B------:R-:W-:Y:S02]  /*164b0*/  CS2R R38, SRZ ;  /* 0x0000000000267805 */ /* 0x000fe4000001ff00 */
[----:B------:R-:W-:-:S02]  /*164c0*/  SEL R8, R5, RZ, !P5 ;  /* 0x000000ff05087207 */ /* 0x000fc40006800000 */
[----:B------:R-:W-:Y:S02]  /*164d0*/  CS2R R58, SRZ ;  /* 0x00000000003a7805 */ /* 0x000fe4000001ff00 */
[----:B------:R-:W-:Y:S02]  /*164e0*/  SEL R9, R4, RZ, !P5 ;  /* 0x000000ff04097207 */ /* 0x000fe40006800000 */
[----:B------:R-:W-:Y:S02]  /*164f0*/  CS2R R50, SRZ ;  /* 0x0000000000327805 */ /* 0x000fe4000001ff00 */
[C---:B------:R-:W-:Y:S01]  /*16500*/  SEL R101, R0.reuse, RZ, !P5 ;  /* 0x000000ff00657207 */ /* 0x040fe20006800000 */
[----:B------:R-:W-:Y:S01]  /*16510*/  IMAD.IADD R0, R0, 0x1, R7 ;  /* 0x0000000100007824 */ /* 0x000fe200078e0207 */
[----:B------:R-:W-:Y:S02]  /*16520*/  IADD3 R6, PT, PT, R9, R8, R6 ;  /* 0x0000000809067210 */ /* 0x000fe40007ffe006 */
[----:B------:R-:W-:-:S02]  /*16530*/  CS2R R44, SRZ ;  /* 0x00000000002c7805 */ /* 0x000fc4000001ff00 */
[----:B------:R-:W-:Y:S02]  /*16540*/  MOV R5, 0x400 ;  /* 0x0000040000057802 */ /* 0x000fe40000000f00 */
[----:B------:R-:W-:Y:S01]  /*16550*/  R2UR UR8, R142 ;  /* 0x000000008e0872ca */ /* 0x000fe200000e0000 */
[----:B------:R-:W-:Y:S01]  /*16560*/  IMAD.IADD R101, R6, 0x1, R101 ;  /* 0x0000000106657824 */ /* 0x000fe200078e0265 */
[----:B----4-:R-:W-:Y:S02]  /*16570*/  LEA R12, R12, R5, 0x18 ;  /* 0x000000050c0c7211 */ /* 0x010fe400078ec0ff */
[----:B------:R-:W-:Y:S02]  /*16580*/  R2UR UR9, R143 ;  /* 0x000000008f0972ca */ /* 0x000fe400000e0000 */
[----:B------:R-:W-:Y:S02]  /*16590*/  SEL R0, R101, R0, !P3 ;  /* 0x0000000065007207 */ /* 0x000fe40005800000 */
[----:B------:R-:W-:-:S02]  /*165a0*/  R2UR UR6, R142 ;  /* 0x000000008e0672ca */ /* 0x000fc400000e0000 */
[----:B------:R-:W-:Y:S02]  /*165b0*/  SEL R4, R0, RZ, P4 ;  /* 0x000000ff00047207 */ /* 0x000fe40002000000 */
[----:B------:R-:W-:Y:S02]  /*165c0*/  R2UR UR7, R143 ;  /* 0x000000008f0772ca */ /* 0x000fe400000e0000 */
[----:B------:R-:W-:Y:S01]  /*165d0*/  SEL R26, R101, R4, !P0 ;  /* 0x00000004651a7207 */ /* 0x000fe20004000000 */
[----:B------:R-:W-:Y:S01]  /*165e0*/  IMAD.SHL.U32 R0, R4, 0x10, RZ ;  /* 0x0000001004007824 */ /* 0x000fe200078e00ff */
[----:B------:R-:W-:Y:S01]  /*165f0*/  R2UR UR4, R142 ;  /* 0x000000008e0472ca */ /* 0x000fe200000e0000 */
[----:B------:R-:W-:Y:S01]  /*16600*/  IMAD.SHL.U32 R7, R4, 0x8, RZ ;  /* 0x0000000804077824 */ /* 0x000fe200078e00ff */
[----:B------:R-:W-:Y:S01]  /*16610*/  SEL R26, R26, RZ, P1 ;  /* 0x000000ff1a1a7207 */ /* 0x000fe20000800000 */
[----:B------:R-:W-:Y:S01]  /*16620*/  IMAD.SHL.U32 R6, R4, 0x4, RZ ;  /* 0x0000000404067824 */ /* 0x000fe200078e00ff */
[----:B------:R-:W-:Y:S01]  /*16630*/  LOP3.LUT P6, RZ, R0, 0x10, RZ, 0xc0, !PT ;  /* 0x0000001000ff7812 */ /* 0x000fe200078cc0ff */
[----:B------:R-:W-:Y:S01]  /*16640*/  IMAD.SHL.U32 R5, R4, 0x2, RZ ;  /* 0x0000000204057824 */ /* 0x000fe200078e00ff */
[----:B-----5:R-:W-:Y:S01]  /*16650*/  SHF.R.S32.HI R0, RZ, 0x1f, R199 ;  /* 0x0000001fff007819 */ /* 0x020fe200000114c7 */
[----:B------:R-:W-:Y:S01]  /*16660*/  IMAD.SHL.U32 R4, R26, 0x10, RZ ;  /* 0x000000101a047824 */ /* 0x000fe200078e00ff */
[----:B------:R-:W-:Y:S01]  /*16670*/  LOP3.LUT P5, RZ, R7, 0x10, RZ, 0xc0, !PT ;  /* 0x0000001007ff7812 */ /* 0x000fe200078ac0ff */
[----:B------:R-:W-:Y:S01]  /*16680*/  IMAD.MOV.U32 R7, RZ, RZ, RZ ;  /* 0x000000ffff077224 */ /* 0x000fe200078e00ff */
[----:B------:R-:W-:Y:S01]  /*16690*/  LOP3.LUT P4, RZ, R6, 0x10, RZ, 0xc0, !PT ;  /* 0x0000001006ff7812 */ /* 0x000fe2000788c0ff */
[----:B------:R-:W-:Y:S01]  /*166a0*/  IMAD.MOV.U32 R6, RZ, RZ, R112 ;  /* 0x000000ffff067224 */ /* 0x000fe200078e0070 */
[----:B------:R-:W-:Y:S01]  /*166b0*/  R2UR UR5, R143 ;  /* 0x000000008f0572ca */ /* 0x000fe200000e0000 */
[----:B------:R-:W-:Y:S01]  /*166c0*/  IMAD R0, R0, R3, RZ ;  /* 0x0000000300007224 */ /* 0x000fe200078e02ff */
[----:B------:R-:W-:Y:S01]  /*166d0*/  LOP3.LUT P3, RZ, R5, 0x10, RZ, 0xc0, !PT ;  /* 0x0000001005ff7812 */ /* 0x000fe2000786c0ff */
[----:B------:R-:W-:Y:S01]  /*166e0*/  IMAD.WIDE.U32 R10, R3, R199, R6 ;  /* 0x000000c7030a7225 */ /* 0x000fe200078e0006 */
[----:B------:R-:W-:-:S02]  /*166f0*/  LOP3.LUT R6, R66, 0x7f800, RZ, 0xc0, !PT ;  /* 0x0007f80042067812 */ /* 0x000fc400078ec0ff */
[----:B------:R-:W-:Y:S01]  /*16700*/  R2UR UR12, R142 ;  /* 0x000000008e0c72ca */ /* 0x000fe200000e0000 */
[----:B------:R-:W-:Y:S01]  /*16710*/  IMAD R3, R154, R199, RZ ;  /* 0x000000c79a037224 */ /* 0x000fe200078e02ff */
[----:B------:R-:W-:Y:S01]  /*16720*/  R2UR UR13, R143 ;  /* 0x000000008f0d72ca */ /* 0x000fe200000e0000 */
[----:B------:R-:W-:Y:S01]  /*16730*/  IMAD.IADD R0, R11, 0x1, R0 ;  /* 0x000000010b007824 */ /* 0x000fe200078e0200 */
[----:B------:R-:W-:Y:S01]  /*16740*/  LOP3.LUT P1, RZ, R4, 0x10, RZ, 0xc0, !PT ;  /* 0x0000001004ff7812 */ /* 0x000fe2000782c0ff */
[----:B------:R-:W-:Y:S01]  /*16750*/  IMAD.WIDE R8, R3, 0x4, R138 ;  /* 0x0000000403087825 */ /* 0x000fe200078e028a */
[----:B------:R-:W-:Y:S02]  /*16760*/  R2UR UR10, R142 ;  /* 0x000000008e0a72ca */ /* 0x000fe400000e0000 */
[----:B------:R-:W-:Y:S01]  /*16770*/  R2UR UR11, R143 ;  /* 0x000000008f0b72ca */ /* 0x000fe200000e0000 */
[----:B------:R-:W-:Y:S01]  /*16780*/  IMAD.SHL.U32 R3, R26, 0x8, RZ ;  /* 0x000000081a037824 */ /* 0x000fe200078e00ff */
[----:B------:R-:W-:Y:S01]  /*16790*/  BAR.SYNC.DEFER_BLOCKING 0x0 ;  /* 0x0000000000007b1d */ /* 0x000fe20000010000 */
[----:B------:R-:W-:Y:S01]  /*167a0*/  LEA R8, P0, R10, R8, 0x2 ;  /* 0x000000080a087211 */ /* 0x000fe200078010ff */
[----:B------:R-:W-:Y:S01]  /*167b0*/  IMAD R5, R107, 0x4, R6 ;  /* 0x000000046b057824 */ /* 0x000fe200078e0206 */
[----:B------:R-:W-:Y:S01]  /*167c0*/  LOP3.LUT R66, R66, 0x7c000, RZ, 0xc0, !PT ;  /* 0x0007c00042427812 */ /* 0x000fe200078ec0ff */
[----:B------:R-:W-:Y:S01]  /*167d0*/  IMAD.WIDE R198, R199, 0x80, RZ ;  /* 0x00000080c7c67825 */ /* 0x000fe200078e02ff */
[----:B------:R-:W-:-:S02]  /*167e0*/  LEA.HI.X R9, R10, R9, R0, 0x2, P0 ;  /* 0x000000090a097211 */ /* 0x000fc400000f1400 */
[----:B------:R-:W-:Y:S01]  /*167f0*/  LOP3.LUT P0, RZ, R3, 0x10, RZ, 0xc0, !PT ;  /* 0x0000001003ff7812 */ /* 0x000fe2000780c0ff */
[----:B------:R-:W-:Y:S01]  /*16800*/  IMAD.IADD R100, R12, 0x1, R5 ;  /* 0x000000010c647824 */ /* 0x000fe200078e0205 */
[----:B------:R-:W-:Y:S01]  /*16810*/  LOP3.LUT R15, R14, 0x1, RZ, 0xc0, !PT ;  /* 0x000000010e0f7812 */ /* 0x000fe200078ec0ff */
[C---:B------:R-:W-:Y:S01]  /*16820*/  IMAD.SHL.U32 R3, R26.reuse, 0x4, RZ ;  /* 0x000000041a037824 */ /* 0x040fe200078e00ff */
[----:B------:R-:W-:Y:S01]  /*16830*/  SHF.R.U32.HI R67, RZ, 0x3, R14 ;  /* 0x00000003ff437819 */ /* 0x000fe2000001160e */
[----:B------:R-:W-:Y:S01]  /*16840*/  IMAD.SHL.U32 R0, R26, 0x2, RZ ;  /* 0x000000021a007824 */ /* 0x000fe200078e00ff */
[----:B------:R-:W-:-:S04]  /*16850*/  LOP3.LUT R78, R78, 0x1fe0, RZ, 0xc0, !PT ;  /* 0x00001fe04e4e7812 */ /* 0x000fc800078ec0ff */
[----:B------:R-:W-:Y:S01]  /*16860*/  LOP3.LUT R78, R78, 0x1f, R105, 0xf8, !PT ;  /* 0x0000001f4e4e7812 */ /* 0x000fe200078ef869 */
[----:B------:R-:W-:Y:S01]  /*16870*/  @!PT LDS RZ, [RZ] ;  /* 0x00000000fffff984 */ /* 0x000fe20000000800 */
[----:B------:R-:W-:Y:S01]  /*16880*/  @!PT LDS RZ, [RZ] ;  /* 0x00000000fffff984 */ /* 0x000fe20000000800 */
[----:B------:R-:W-:Y:S01]  /*16890*/  @!PT LDS RZ, [RZ] ;  /* 0x00000000fffff984 */ /* 0x000fe20000000800 */
[----:B------:R-:W-:Y:S01]  /*168a0*/  LDGSTS.E.BYPASS.LTC128B.128 [R100+0x11a00], desc[UR8][R8.64], P6 ;  /* 0x11a0000008647fae */ /* 0x000fe2000b181a08 */
[----:B------:R-:W-:Y:S02]  /*168b0*/  R2UR UR8, R142 ;  /* 0x000000008e0872ca */ /* 0x000fe400000e0000 */
[----:B------:R-:W-:Y:S01]  /*168c0*/  R2UR UR9, R143 ;  /* 0x000000008f0972ca */ /* 0x000fe200000e0000 */
[----:B------:R-:W-:Y:S01]  /*168d0*/  LDGSTS.E.BYPASS.LTC128B.128 [R100+0x11a80], desc[UR6][R8.64+0x80], P5 ;  /* 0x11a8008008647fae */ /* 0x000fe2000a981a06 */
[----:B------:R-:W-:Y:S01]  /*168e0*/  LOP3.LUT P6, RZ, R3, 0x10, RZ, 0xc0, !PT ;  /* 0x0000001003ff7812 */ /* 0x000fe200078cc0ff */
[----:B------:R-:W-:Y:S01]  /*168f0*/  IMAD.SHL.U32 R3, R14, 0x40, RZ ;  /* 0x000000400e037824 */ /* 0x000fe200078e00ff */
[----:B------:R-:W-:Y:S01]  /*16900*/  R2UR UR6, R142 ;  /* 0x000000008e0672ca */ /* 0x000fe200000e0000 */
[----:B------:R-:W-:Y:S01]  /*16910*/  LDGSTS.E.BYPASS.LTC128B.128 [R100+0x11b00], desc[UR4][R8.64+0x100], P4 ;  /* 0x11b0010008647fae */ /* 0x000fe2000a181a04 */
[----:B------:R-:W-:-:S02]  /*16920*/  R2UR UR7, R143 ;  /* 0x000000008f0772ca */ /* 0x000fc400000e0000 */
[----:B------:R-:W-:Y:S01]  /*16930*/  LOP3.LUT P5, RZ, R0, 0x10, RZ, 0xc0, !PT ;  /* 0x0000001000ff7812 */ /* 0x000fe200078ac0ff */
[----:B------:R2:W-:Y:S01]  /*16940*/  LDGSTS.E.BYPASS.LTC128B.128 [R100+0x11b80], desc[UR12][R8.64+0x180], P3 ;  /* 0x11b8018008647fae */ /* 0x0005e20009981a0c */
[----:B------:R-:W-:Y:S01]  /*16950*/  IADD3 R164, P4, PT, R198, R8, RZ ;  /* 0x00000008c6a47210 */ /* 0x000fe20007f9e0ff */
[----:B------:R-:W-:Y:S01]  /*16960*/  IMAD.SHL.U32 R0, R14, 0x10, RZ ;  /* 0x000000100e007824 */ /* 0x000fe200078e00ff */
[----:B------:R-:W-:Y:S01]  /*16970*/  R2UR UR4, R142 ;  /* 0x000000008e0472ca */ /* 0x000fe200000e0000 */
[----:B------:R-:W0:Y:S01]  /*16980*/  LDGDEPBAR ;  /* 0x00000000000079af */ /* 0x000e220000000000 */
[----:B------:R-:W-:Y:S01]  /*16990*/  R2UR UR5, R143 ;  /* 0x000000008f0572ca */ /* 0x000fe200000e0000 */
[----:B------:R-:W-:Y:S01]  /*169a0*/  IMAD.X R165, R199, 0x1, R9, P4 ;  /* 0x00000001c7a57824 */ /* 0x000fe200020e0609 */
[----:B------:R-:W-:Y:S02]  /*169b0*/  LOP3.LUT R66, R66, 0x180, R3, 0xf8, !PT ;  /* 0x0000018042427812 */ /* 0x000fe400078ef803 */
[----:B------:R-:W-:-:S02]  /*169c0*/  LOP3.LUT R0, R0, 0xf80, RZ, 0xc0, !PT ;  /* 0x00000f8000007812 */ /* 0x000fc400078ec0ff */
[----:B------:R4:W-:Y:S01]  /*169d0*/  LDGSTS.E.BYPASS.LTC128B.128 [R100+0x15a00], desc[UR10][R164.64], P1 ;  /* 0x15a00000a4647fae */ /* 0x0009e20008981a0a */
[--C-:B------:R-:W-:Y:S02]  /*169e0*/  IMAD.IADD R4, R96, 0x1, R66.reuse ;  /* 0x0000000160047824 */ /* 0x100fe400078e0242 */
[----:B------:R-:W-:Y:S01]  /*169f0*/  IMAD.IADD R3, R95, 0x1, R66 ;  /* 0x000000015f037824 */ /* 0x000fe200078e0242 */
[----:B------:R4:W-:Y:S01]  /*16a00*/  LDGSTS.E.BYPASS.LTC128B.128 [R100+0x15a80], desc[UR8][R164.64+0x80], P0 ;  /* 0x15a80080a4647fae */ /* 0x0009e20008181a08 */
[----:B------:R-:W-:Y:S02]  /*16a10*/  IMAD R5, R15, 0x1100, R0 ;  /* 0x000011000f057824 */ /* 0x000fe400078e0200 */
[----:B------:R-:W-:Y:S01]  /*16a20*/  IMAD.IADD R10, R94, 0x1, R66 ;  /* 0x000000015e0a7824 */ /* 0x000fe200078e0242 */
[----:B------:R4:W-:Y:S01]  /*16a30*/  LDGSTS.E.BYPASS.LTC128B.128 [R100+0x15b00], desc[UR6][R164.64+0x100], P6 ;  /* 0x15b00100a4647fae */ /* 0x0009e2000b181a06 */
[----:B------:R-:W-:-:S03]  /*16a40*/  IMAD.IADD R5, R108, 0x1, R5 ;  /* 0x000000016c057824 */ /* 0x000fc600078e0205 */
[----:B------:R4:W-:Y:S01]  /*16a50*/  LDGSTS.E.BYPASS.LTC128B.128 [R100+0x15b80], desc[UR4][R164.64+0x180], P5 ;  /* 0x15b80180a4647fae */ /* 0x0009e2000a981a04 */
[----:B------:R-:W-:-:S03]  /*16a60*/  IMAD R0, R5, 0x4, R12 ;  /* 0x0000000405007824 */ /* 0x000fc600078e020c */
[----:B------:R-:W0:Y:S01]  /*16a70*/  LDGDEPBAR ;  /* 0x00000000000079af */ /* 0x000e220000000000 */
[----:B--2---:R-:W-:Y:S01]  /*16a80*/  IMAD.IADD R8, R93, 0x1, R66 ;  /* 0x000000015d087824 */ /* 0x004fe200078e0242 */
[----:B------:R-:W-:-:S04]  /*16a90*/  DEPBAR.LE SB0, 0x1 ;  /* 0x000080400000791a */ /* 0x000fc80000000000 */
[----:B------:R-:W-:Y:S06]  /*16aa0*/  BAR.SYNC.DEFER_BLOCKING 0x0 ;  /* 0x0000000000007b1d */ /* 0x000fec0000010000 */
[----:B------:R-:W2:Y:S04]  /*16ab0*/  LDS R30, [R4+0x9000] ;  /* 0x00900000041e7984 */ /* 0x000ea80000000800 */
[----:B------:R-:W5:Y:S04]  /*16ac0*/  LDS R34, [R4+0x9800] ;  /* 0x0098000004227984 */ /* 0x000f680000000800 */
[----:B------:R-:W3:Y:S04]  /*16ad0*/  LDS R33, [R3+0x9000] ;  /* 0x0090000003217984 */ /* 0x000ee80000000800 */
[----:B------:R-:W4:Y:S04]  /*16ae0*/  LDS R32, [R3+0x9800] ;  /* 0x0098000003207984 */ /* 0x000f280000000800 */
[----:B------:R-:W4:Y:S04]  /*16af0*/  LDS R29, [R10+0x9000] ;  /* 0x009000000a1d7984 */ /* 0x000f280000000800 */
[----:B------:R-:W4:Y:S04]  /*16b00*/  LDS R28, [R10+0x9800] ;  /* 0x009800000a1c7984 */ /* 0x000f280000000800 */
[----:B-1----:R-:W1:Y:S04]  /*16b10*/  LDS R13, [R8+0x9000] ;  /* 0x00900000080d7984 */ /* 0x002e680000000800 */
[----:B------:R-:W1:Y:S04]  /*16b20*/  LDS R6, [R8+0x9800] ;  /* 0x0098000008067984 */ /* 0x000e680000000800 */
[----:B------:R-:W1:Y:S04]  /*16b30*/  LDS R17, [R0+0x200] ;  /* 0x0002000000117984 */ /* 0x000e680000000800 */
[----:B------:R-:W1:Y:S04]  /*16b40*/  LDS R5, [R0+0x2400] ;  /* 0x0024000000057984 */ /* 0x000e680000000800 */
[----:B------:R-:W1:Y:S01]  /*16b50*/  LDS R4, [R0+0x3500] ;  /* 0x0035000000047984 */ /* 0x000e620000000800 */
[----:B--2---:R-:W-:-:S03]  /*16b60*/  LOP3.LUT R31, R30, 0xffffe000, RZ, 0xc0, !PT ;  /* 0xffffe0001e1f7812 */ /* 0x004fc600078ec0ff */
[----:B------:R-:W2:Y:S01]  /*16b70*/  LDS R11, [R0+0x1300] ;  /* 0x00130000000b7984 */ /* 0x000ea20000000800 */
[----:B-----5:R-:W-:Y:S01]  /*16b80*/  LOP3.LUT R27, R34, 0xffffe000, RZ, 0xc0, !PT ;  /* 0xffffe000221b7812 */ /* 0x020fe200078ec0ff */
[----:B------:R-:W-:Y:S02]  /*16b90*/  FADD R30, R30, -R31 ;  /* 0x8000001f1e1e7221 */ /* 0x000fe40000000000 */
[----:B------:R-:W5:Y:S01]  /*16ba0*/  LDS R9, [R0+0x210] ;  /* 0x0002100000097984 */ /* 0x000f620000000800 */
[C---:B---3--:R-:W-:Y:S01]  /*16bb0*/  LOP3.LUT R24, R33.reuse, 0xffffe000, RZ, 0xc0, !PT ;  /* 0xffffe00021187812 */ /* 0x048fe200078ec0ff */
[----:B------:R-:W-:Y:S01]  /*16bc0*/  FADD R25, R34, -R27 ;  /* 0x8000001b22197221 */ /* 0x000fe20000000000 */
[----:B------:R-:W-:Y:S01]  /*16bd0*/  FSETP.NE.AND P3, PT, |R30|, +INF , PT ;  /* 0x7f8000001e00780b */ /* 0x000fe20003f65200 */
[----:B------:R-:W3:Y:S01]  /*16be0*/  LDS R7, [R0+0x1310] ;  /* 0x0013100000077984 */ /* 0x000ee20000000800 */
[C---:B----4-:R-:W-:Y:S01]  /*16bf0*/  LOP3.LUT R23, R32.reuse, 0xffffe000, RZ, 0xc0, !PT ;  /* 0xffffe00020177812 */ /* 0x050fe200078ec0ff */
[----:B------:R-:W-:Y:S01]  /*16c00*/  FADD R60, R33, -R24 ;  /* 0x80000018213c7221 */ /* 0x000fe20000000000 */
[----:B------:R-:W-:Y:S01]  /*16c10*/  FSETP.NE.AND P1, PT, |R25|, +INF , PT ;  /* 0x7f8000001900780b */ /* 0x000fe20003f25200 */
[----:B------:R-:W4:Y:S01]  /*16c20*/  LDS R3, [R0+0x2410] ;  /* 0x0024100000037984 */ /* 0x000f220000000800 */
[----:B------:R-:W-:Y:S01]  /*16c30*/  LOP3.LUT R22, R29, 0xffffe000, RZ, 0xc0, !PT ;  /* 0xffffe0001d167812 */ /* 0x000fe200078ec0ff */
[----:B------:R-:W-:Y:S01]  /*16c40*/  FADD R61, R32, -R23 ;  /* 0x80000017203d7221 */ /* 0x000fe20000000000 */
[----:B------:R-:W-:-:S02]  /*16c50*/  FSETP.NE.AND P0, PT, |R60|, +INF , PT ;  /* 0x7f8000003c00780b */ /* 0x000fc40003f05200 */
[----:B------:R-:W-:Y:S02]  /*16c60*/  CS2R R32, SRZ ;  /* 0x0000000000207805 */ /* 0x000fe4000001ff00 */
[----:B------:R-:W-:Y:S01]  /*16c70*/  LOP3.LUT R21, R28, 0xffffe000, RZ, 0xc0, !PT ;  /* 0xffffe0001c157812 */ /* 0x000fe200078ec0ff */
[----:B------:R-:W-:Y:S01]  /*16c80*/  FADD R62, R29, -R22 ;  /* 0x800000161d3e7221 */ /* 0x000fe20000000000 */
[----:B------:R-:W-:Y:S01]  /*16c90*/  FSETP.NE.AND P6, PT, |R61|, +INF , PT ;  /* 0x7f8000003d00780b */ /* 0x000fe20003fc5200 */
[--C-:B------:R-:W-:Y:S01]  /*16ca0*/  @P3 IMAD.IADD.U32 R30, R30, 0x1, R2.reuse ;  /* 0x000000011e1e3824 */ /* 0x100fe200078e0002 */
[----:B-1----:R-:W-:Y:S01]  /*16cb0*/  LOP3.LUT R20, R13, 0xffffe000, RZ, 0xc0, !PT ;  /* 0xffffe0000d147812 */ /* 0x002fe200078ec0ff */
[----:B------:R-:W-:Y:S01]  /*16cc0*/  FADD R63, R28, -R21 ;  /* 0x800000151c3f7221 */ /* 0x000fe20000000000 */
[----:B------:R-:W-:Y:S01]  /*16cd0*/  FSETP.NE.AND P5, PT, |R62|, +INF , PT ;  /* 0x7f8000003e00780b */ /* 0x000fe20003fa5200 */
[----:B------:R-:W-:Y:S01]  /*16ce0*/  @P1 IMAD.IADD.U32 R25, R25, 0x1, R2 ;  /* 0x0000000119191824 */ /* 0x000fe200078e0002 */
[----:B------:R-:W-:Y:S01]  /*16cf0*/  LOP3.LUT R19, R6, 0xffffe000, RZ, 0xc0, !PT ;  /* 0xffffe00006137812 */ /* 0x000fe200078ec0ff */
[----:B------:R-:W-:Y:S01]  /*16d00*/  FADD R64, R13, -R20 ;  /* 0x800000140d407221 */ /* 0x000fe20000000000 */
[----:B------:R-:W-:Y:S01]  /*16d10*/  FSETP.NE.AND P4, PT, |R63|, +INF , PT ;  /* 0x7f8000003f00780b */ /* 0x000fe20003f85200 */
[--C-:B------:R-:W-:Y:S01]  /*16d20*/  @P0 IMAD.IADD.U32 R60, R60, 0x1, R2.reuse ;  /* 0x000000013c3c0824 */ /* 0x100fe200078e0002 */
[----:B------:R-:W-:Y:S01]  /*16d30*/  LOP3.LUT R18, R17, 0xffffe000, RZ, 0xc0, !PT ;  /* 0xffffe00011127812 */ /* 0x000fe200078ec0ff */
[----:B------:R-:W-:Y:S01]  /*16d40*/  FADD R65, R6, -R19 ;  /* 0x8000001306417221 */ /* 0x000fe20000000000 */
[----:B------:R-:W-:Y:S01]  /*16d50*/  FSETP.NE.AND P3, PT, |R64|, +INF , PT ;  /* 0x7f8000004000780b */ /* 0x000fe20003f65200 */
[----:B------:R-:W-:Y:S01]  /*16d60*/  @P6 IMAD.IADD.U32 R61, R61, 0x1, R2 ;  /* 0x000000013d3d6824 */ /* 0x000fe200078e0002 */
[----:B------:R-:W-:Y:S01]  /*16d70*/  LOP3.LUT R68, R5, 0xffffe000, RZ, 0xc0, !PT ;  /* 0xffffe00005447812 */ /* 0x000fe200078ec0ff */
[----:B------:R-:W-:Y:S01]  /*16d80*/  FADD R17, R17, -R18 ;  /* 0x8000001211117221 */ /* 0x000fe20000000000 */
[----:B------:R-:W-:Y:S01]  /*16d90*/  FSETP.NE.AND P1, PT, |R65|, +INF , PT ;  /* 0x7f8000004100780b */ /* 0x000fe20003f25200 */
[----:B------:R-:W-:Y:S01]  /*16da0*/  @P5 IMAD.IADD.U32 R62, R62, 0x1, R2 ;  /* 0x000000013e3e5824 */ /* 0x000fe200078e0002 */
[C---:B------:R-:W-:Y:S01]  /*16db0*/  LOP3.LUT R69, R4.reuse, 0xffffe000, RZ, 0xc0, !PT ;  /* 0xffffe00004457812 */ /* 0x040fe200078ec0ff */
[----:B------:R-:W-:Y:S01]  /*16dc0*/  FADD R6, R5, -R68 ;  /* 0x8000004405067221 */ /* 0x000fe20000000000 */
[----:B------:R-:W-:Y:S01]  /*16dd0*/  FSETP.NE.AND P0, PT, |R17|, +INF , PT ;  /* 0x7f8000001100780b */ /* 0x000fe20003f05200 */
[----:B------:R-:W-:Y:S01]  /*16de0*/  @P4 IMAD.IADD.U32 R63, R63, 0x1, R2 ;  /* 0x000000013f3f4824 */ /* 0x000fe200078e0002 */
[----:B--2---:R-:W-:Y:S01]  /*16df0*/  LOP3.LUT R16, R11, 0xffffe000, RZ, 0xc0, !PT ;  /* 0xffffe0000b107812 */ /* 0x004fe200078ec0ff */
[----:B------:R-:W-:Y:S01]  /*16e00*/  FADD R5, R4, -R69 ;  /* 0x8000004504057221 */ /* 0x000fe20000000000 */
[----:B------:R-:W-:Y:S01]  /*16e10*/  SHF.R.U32.HI R13, RZ, 0x1, R14 ;  /* 0x00000001ff0d7819 */ /* 0x000fe2000001160e */
[----:B------:R-:W-:Y:S01]  /*16e20*/  @P3 IMAD.IADD.U32 R64, R64, 0x1, R2 ;  /* 0x0000000140403824 */ /* 0x000fe200078e0002 */
[----:B-----5:R-:W-:Y:S01]  /*16e30*/  LOP3.LUT R10, R9, 0xffffe000, RZ, 0xc0, !PT ;  /* 0xffffe000090a7812 */ /* 0x020fe200078ec0ff */
[----:B------:R-:W-:Y:S01]  /*16e40*/  FADD R11, R11, -R16 ;  /* 0x800000100b0b7221 */ /* 0x000fe20000000000 */
[----:B------:R-:W-:Y:S01]  /*16e50*/  FSETP.NE.AND P3, PT, |R6|, +INF , PT ;  /* 0x7f8000000600780b */ /* 0x000fe20003f65200 */
[----:B------:R-:W-:Y:S01]  /*16e60*/  @P1 IMAD.IADD.U32 R65, R65, 0x1, R2 ;  /* 0x0000000141411824 */ /* 0x000fe200078e0002 */
[----:B---3--:R-:W-:Y:S01]  /*16e70*/  LOP3.LUT R8, R7, 0xffffe000, RZ, 0xc0, !PT ;  /* 0xffffe00007087812 */ /* 0x008fe200078ec0ff */
[----:B------:R-:W-:Y:S01]  /*16e80*/  FADD R9, R9, -R10 ;  /* 0x8000000a09097221 */ /* 0x000fe20000000000 */
[----:B------:R-:W-:Y:S01]  /*16e90*/  FSETP.NE.AND P6, PT, |R11|, +INF , PT ;  /* 0x7f8000000b00780b */ /* 0x000fe20003fc5200 */
[----:B------:R-:W-:Y:S01]  /*16ea0*/  @P0 IMAD.IADD.U32 R17, R17, 0x1, R2 ;  /* 0x0000000111110824 */ /* 0x000fe200078e0002 */
[----:B----4-:R-:W-:Y:S01]  /*16eb0*/  LOP3.LUT R70, R3, 0xffffe000, RZ, 0xc0, !PT ;  /* 0xffffe00003467812 */ /* 0x010fe200078ec0ff */
[----:B------:R-:W-:Y:S01]  /*16ec0*/  FADD R7, R7, -R8 ;  /* 0x8000000807077221 */ /* 0x000fe20000000000 */
[----:B------:R-:W-:-:S02]  /*16ed0*/  FSETP.NE.AND P5, PT, |R9|, +INF , PT ;  /* 0x7f8000000900780b */ /* 0x000fc40003fa5200 */
[----:B------:R-:W-:Y:S02]  /*16ee0*/  CS2R R34, SRZ ;  /* 0x0000000000227805 */ /* 0x000fe4000001ff00 */
[----:B------:R-:W-:Y:S01]  /*16ef0*/  FSETP.NE.AND P1, PT, |R5|, +INF , PT ;  /* 0x7f8000000500780b */ /* 0x000fe20003f25200 */
[----:B------:R-:W-:Y:S01]  /*16f00*/  FADD R4, R3, -R70 ;  /* 0x8000004603047221 */ /* 0x000fe20000000000 */
[----:B------:R-:W-:Y:S01]  /*16f10*/  FSETP.NE.AND P4, PT, |R7|, +INF , PT ;  /* 0x7f8000000700780b */ /* 0x000fe20003f85200 */
[--C-:B------:R-:W-:Y:S01]  /*16f20*/  @P3 IMAD.IADD.U32 R6, R6, 0x1, R2.reuse ;  /* 0x0000000106063824 */ /* 0x100fe200078e0002 */
[----:B------:R-:W-:Y:S02]  /*16f30*/  CS2R R28, SRZ ;  /* 0x00000000001c7805 */ /* 0x000fe4000001ff00 */
[----:B------:R-:W-:Y:S02]  /*16f40*/  LOP3.LUT R14, R67, 0x1f, RZ, 0xc0, !PT ;  /* 0x0000001f430e7812 */ /* 0x000fe400078ec0ff */
[----:B------:R-:W-:Y:S01]  /*16f50*/  FSETP.NE.AND P0, PT, |R4|, +INF , PT ;  /* 0x7f8000000400780b */ /* 0x000fe20003f05200 */
[--C-:B------:R-:W-:Y:S01]  /*16f60*/  @P6 IMAD.IADD.U32 R11, R11, 0x1, R2.reuse ;  /* 0x000000010b0b6824 */ /* 0x100fe200078e0002 */
[----:B------:R-:W-:Y:S01]  /*16f70*/  LOP3.LUT R13, R13, 0x3, RZ, 0xc0, !PT ;  /* 0x000000030d0d7812 */ /* 0x000fe200078ec0ff */
[----:B------:R-:W-:-:S02]  /*16f80*/  @P5 IMAD.IADD.U32 R9, R9, 0x1, R2 ;  /* 0x0000000109095824 */ /* 0x000fc400078e0002 */
[--C-:B------:R-:W-:Y:S02]  /*16f90*/  @P1 IMAD.IADD.U32 R5, R5, 0x1, R2.reuse ;  /* 0x0000000105051824 */ /* 0x100fe400078e0002 */
[----:B------:R-:W-:-:S06]  /*16fa0*/  @P4 IMAD.IADD.U32 R7, R7, 0x1, R2 ;  /* 0x0000000107074824 */ /* 0x000fcc00078e0002 */
[----:B------:R-:W-:Y:S01]  /*16fb0*/  @P0 IMAD.IADD.U32 R4, R4, 0x1, R2 ;  /* 0x0000000104040824 */ /* 0x000fe200078e0002 */
[----:B------:R-:W-:Y:S01]  /*16fc0*/  CS2R R2, SRZ ;  /* 0x0000000000027805 */ /* 0x000fe2000001ff00 */
[----:B------:R-:W-:Y:S06]  /*16fd0*/  @!P2 BRA `(.L_x_62) ;  /* 0x0000002400d8a947 */ /* 0x000fec0003800000 */
[----:B------:R-:W1:Y:S01]  /*16fe0*/  LDS R2, [R0+0x3510] ;  /* 0x0035100000027984 */ /* 0x000e620000000800 */
[----:B------:R-:W-:Y:S01]  /*16ff0*/  UISETP.NE.AND UP0, UPT, UR45, 0x1, UPT ;  /* 0x000000012d00788c */ /* 0x000fe2000bf05270 */
[----:B------:R-:W-:Y:S01]  /*17000*/  R2UR UR4, R66 ;  /* 0x00000000420472ca */ /* 0x000fe200000e0000 */
[----:B------:R-:W-:Y:S01]  /*17010*/  IMAD.MOV.U32 R50, RZ, RZ, R30 ;  /* 0x000000ffff327224 */ /* 0x000fe200078e001e */
[----:B------:R-:W-:Y:S01]  /*17020*/  ISETP.NE.AND P1, PT, RZ, UR45, PT ;  /* 0x0000002dff007c0c */ /* 0x000fe2000bf25270 */
        /* <DEDUP_REMOVED lines=35> */
[----:B-1----:R-:W-:Y:S01]  /*17260*/  LOP3.LUT R71, R2, 0xffffe000, RZ, 0xc0, !PT ;  /* 0xffffe00002477812 */ /* 0x002fe200078ec0ff */
[----:B------:R-:W-:Y:S01]  /*17270*/  IMAD.MOV.U32 R54, RZ, RZ, R4 ;  /* 0x000000ffff367224 */ /* 0x000fe200078e0004 */
[----:B------:R-:W-:Y:S01]  /*17280*/  CS2R R4, SRZ ;  /* 0x0000000000047805 */ /* 0x000fe2000001ff00 */
[----:B------:R-:W-:Y:S01]  /*17290*/  VIADD R0, R0, 0x200 ;  /* 0x0000020000007836 */ /* 0x000fe20000000000 */
[----:B------:R-:W-:Y:S01]  /*172a0*/  CS2R R10, SRZ ;  /* 0x00000000000a7805 */ /* 0x000fe2000001ff00 */
[----:B------:R-:W-:Y:S01]  /*172b0*/  FADD R55, R2, -R71 ;  /* 0x8000004702377221 */ /* 0x000fe20000000000 */
[----:B------:R-:W-:Y:S01]  /*172c0*/  IMAD.MOV.U32 R2, RZ, RZ, 0x1000 ;  /* 0x00001000ff027424 */ /* 0x000fe200078e00ff */
[----:B------:R-:W-:Y:S01]  /*172d0*/  CS2R R32, SRZ ;  /* 0x0000000000207805 */ /* 0x000fe2000001ff00 */
[----:B------:R-:W-:Y:S01]  /*172e0*/  IMAD.MOV.U32 R197, RZ, RZ, RZ ;  /* 0x000000ffffc57224 */ /* 0x000fe200078e00ff */
[----:B------:R-:W-:-:S02]  /*172f0*/  CS2R R34, SRZ ;  /* 0x0000000000227805 */ /* 0x000fc4000001ff00 */
[----:B------:R-:W-:Y:S01]  /*17300*/  FSETP.NE.AND P0, PT, |R55|, +INF , PT ;  /* 0x7f8000003700780b */ /* 0x000fe20003f05200 */
[----:B------:R-:W-:Y:S01]  /*17310*/  IMAD.MOV.U32 R195, RZ, RZ, RZ ;  /* 0x000000ffffc37224 */ /* 0x000fe200078e00ff */
[----:B------:R-:W-:Y:S01]  /*17320*/  CS2R R16, SRZ ;  /* 0x0000000000107805 */ /* 0x000fe2000001ff00 */
[----:B------:R-:W-:Y:S01]  /*17330*/  IMAD.MOV.U32 R193, RZ, RZ, RZ ;  /* 0x000000ffffc17224 */ /* 0x000fe200078e00ff */
[----:B------:R-:W-:Y:S01]  /*17340*/  CS2R R18, SRZ ;  /* 0x0000000000127805 */ /* 0x000fe2000001ff00 */
[----:B------:R-:W-:Y:S01]  /*17350*/  IMAD.MOV.U32 R158, RZ, RZ, RZ ;  /* 0x000000ffff9e7224 */ /* 0x000fe200078e00ff */
[----:B------:R-:W-:Y:S01]  /*17360*/  CS2R R28, SRZ ;  /* 0x00000000001c7805 */ /* 0x000fe2000001ff00 */
[----:B------:R-:W-:Y:S01]  /*17370*/  IMAD.MOV.U32 R156, RZ, RZ, RZ ;  /* 0x000000ffff9c7224 */ /* 0x000fe200078e00ff */
[----:B------:R-:W-:Y:S01]  /*17380*/  CS2R R20, SRZ ;  /* 0x0000000000147805 */ /* 0x000fe2000001ff00 */
[----:B------:R-:W-:Y:S01]  /*17390*/  IMAD.MOV.U32 R102, RZ, RZ, RZ ;  /* 0x000000ffff667224 */ /* 0x000fe200078e00ff */
[----:B------:R-:W-:-:S02]  /*173a0*/  CS2R R22, SRZ ;  /* 0x0000000000167805 */ /* 0x000fc4000001ff00 */
[----:B------:R-:W-:Y:S01]  /*173b0*/  CS2R R24, SRZ ;  /* 0x0000000000187805 */ /* 0x000fe2000001ff00 */
[----:B------:R-:W-:Y:S01]  /*173c0*/  IMAD.MOV.U32 R99, RZ, RZ, 0x1000 ;  /* 0x00001000ff637424 */ /* 0x000fe200078e00ff */
[----:B------:R-:W-:Y:S01]  /*173d0*/  UMOV UR9, 0x2 ;  /* 0x0000000200097882 */ /* 0x000fe20000000000 */
[----:B------:R-:W-:Y:S01]  /*173e0*/  @P0 IMAD.IADD.U32 R55, R55, 0x1, R2 ;  /* 0x0000000137370824 */ /* 0x000fe200078e0002 */
[----:B------:R-:W-:Y:S01]  /*173f0*/  PLOP3.LUT P0, PT, PT, PT, UP0, 0x80, 0x8 ;  /* 0x000000000008781c */ /* 0x000fe20003f0f008 */
[----:B------:R-:W-:Y:S01]  /*17400*/  IMAD.MOV.U32 R2, RZ, RZ, R31 ;  /* 0x000000ffff027224 */ /* 0x000fe200078e001f */
[----:B------:R-:W-:Y:S01]  /*17410*/  CS2R R30, SRZ ;  /* 0x00000000001e7805 */ /* 0x000fe2000001ff00 */
[----:B------:R-:W-:Y:S01]  /*17420*/  IMAD.MOV.U32 R79, RZ, RZ, 0x1000 ;  /* 0x00001000ff4f7424 */ /* 0x000fe200078e00ff */
[----:B------:R-:W-:Y:S02]  /*17430*/  SEL R192, R101, R26, !P0 ;  /* 0x0000001a65c07207 */ /* 0x000fe40004000000 */
[----:B------:R-:W-:Y:S01]  /*17440*/  CS2R R26, SRZ ;  /* 0x00000000001a7805 */ /* 0x000fe2000001ff00 */
[----:B------:R-:W-:Y:S01]  /*17450*/  UMOV UR7, URZ ;  /* 0x000000ff00077c82 */ /* 0x000fe20008000000 */
[----:B------:R-:W-:Y:S01]  /*17460*/  UMOV UR10, 0x8000 ;  /* 0x00008000000a7882 */ /* 0x000fe20000000000 */
[----:B------:R-:W-:Y:S01]  /*17470*/  SEL R192, R192, RZ, P1 ;  /* 0x000000ffc0c07207 */ /* 0x000fe20000800000 */
[----:B------:R-:W-:-:S06]  /*17480*/  UMOV UR5, 0xffff8000 ;  /* 0xffff800000057882 */ /* 0x000fcc0000000000 */
.L_x_63:
[C---:B------:R-:W-:Y:S01]  /*17490*/  HMMA.1688.F32.TF32 R4, R40.reuse, R2, R4 ;  /* 0x000000022804723c */ /* 0x040fe20000081004 */
[----:B------:R-:W-:Y:S01]  /*174a0*/  LDS R80, [R0+0x20] ;  /* 0x0000200000507984 */ /* 0x000fe20000000800 */
[----:B------:R-:W-:Y:S02]  /*174b0*/  UISETP.NE.AND UP0, UPT, UR45, -0x1, UPT ;  /* 0xffffffff2d00788c */ /* 0x000fe4000bf05270 */
[----:B------:R-:W-:Y:S01]  /*174c0*/  UISETP.NE.AND UP1, UPT, UR7, 0x2, UPT ;  /* 0x000000020700788c */ /* 0x000fe2000bf25270 */
[----:B------:R-:W-:Y:S01]  /*174d0*/  LDS R81, [R0+0x1120] ;  /* 0x0011200000517984 */ /* 0x000fe20000000800 */
[----:B------:R-:W-:Y:S01]  /*174e0*/  IADD3 R164, P0, PT, R198, R164, RZ ;  /* 0x000000a4c6a47210 */ /* 0x000fe20007f1e0ff */
[----:B------:R-:W-:Y:S01]  /*174f0*/  UISETP.NE.AND UP3, UPT, UR45, 0x2, UPT ;  /* 0x000000022d00788c */ /* 0x000fe2000bf65270 */
[C---:B------:R-:W-:Y:S01]  /*17500*/  HMMA.1688.F32.TF32 R8, R40.reuse, R44, R8 ;  /* 0x0000002c2808723c */ /* 0x040fe20000081008 */
[----:B------:R-:W-:Y:S01]  /*17510*/  LDS R82, [R0+0x30] ;  /* 0x0000300000527984 */ /* 0x000fe20000000800 */
[----:B------:R-:W-:Y:S01]  /*17520*/  USEL UR6, UR5, 0x4000, !UP1 ;  /* 0x0000400005067887 */ /* 0x000fe2000c800000 */
[----:B------:R-:W-:Y:S01]  /*17530*/  IADD3 R201, PT, PT, R96, UR4, RZ ;  /* 0x0000000460c97c10 */ /* 0x000fe2000fffe0ff */
[----:B------:R-:W-:Y:S01]  /*17540*/  UISETP.NE.AND UP2, UPT, UR45, 0x1, UPT ;  /* 0x000000012d00788c */ /* 0x000fe2000bf45270 */
[----:B------:R-:W-:Y:S01]  /*17550*/  LDS R83, [R0+0x1130] ;  /* 0x0011300000537984 */ /* 0x000fe20000000800 */
[----:B------:R-:W-:Y:S01]  /*17560*/  IADD3.X R165, PT, PT, R199, R165, RZ, P0, !PT ;  /* 0x000000a5c7a57210 */ /* 0x000fe200007fe4ff */
        /* <DEDUP_REMOVED lines=10> */
[----:B------:R-:W-:Y:S01]  /*17610*/  IADD3 R194, PT, PT, R93, UR4, RZ ;  /* 0x000000045dc27c10 */ /* 0x000fe2000fffe0ff */
[----:B------:R-:W-:Y:S01]  /*17620*/  IMAD.SHL.U32 R40, R192, 0x10, RZ ;  /* 0x00000010c0287824 */ /* 0x000fe200078e00ff */
[----:B------:R-:W1:Y:S01]  /*17630*/  LDS R77, [R93+UR4+0xa800] ;  /* 0x00a800045d4d7984 */ /* 0x000e620008000800 */
[----:B------:R-:W-:Y:S02]  /*17640*/  R2UR UR12, R142 ;  /* 0x000000008e0c72ca */ /* 0x000fe400000e0000 */
[C---:B------:R-:W-:Y:S01]  /*17650*/  HMMA.1688.F32.TF32 R24, R52.reuse, R48, R24 ;  /* 0x000000303418723c */ /* 0x040fe20000081018 */
[----:B------:R-:W-:Y:S03]  /*17660*/  LDS R87, [R0+0x3330] ;  /* 0x0033300000577984 */ /* 0x000fe60000000800 */
[----:B------:R-:W-:Y:S01]  /*17670*/  LOP3.LUT P0, RZ, R40, 0x10, RZ, 0xc0, !PT ;  /* 0x0000001028ff7812 */ /* 0x000fe2000780c0ff */
[----:B------:R-:W-:Y:S01]  /*17680*/  LDS R66, [R96+UR4+0xa000] ;  /* 0x00a0000460427984 */ /* 0x000fe20008000800 */
[C---:B------:R-:W-:Y:S02]  /*17690*/  R2UR UR13, R143.reuse ;  /* 0x000000008f0d72ca */ /* 0x040fe400000e0000 */
[C---:B------:R-:W-:Y:S01]  /*176a0*/  HMMA.1688.F32.TF32 R28, R52.reuse, R46, R28 ;  /* 0x0000002e341c723c */ /* 0x040fe2000008101c */
[----:B------:R-:W-:Y:S02]  /*176b0*/  LDS R67, [R96+UR4+0xa800] ;  /* 0x00a8000460437984 */ /* 0x000fe40008000800 */
[----:B------:R-:W-:Y:S02]  /*176c0*/  IADD3 R217, PT, PT, R100, UR10, RZ ;  /* 0x0000000a64d97c10 */ /* 0x000fe4000fffe0ff */
[----:B------:R-:W-:Y:S01]  /*176d0*/  LDS R86, [R0+0x2230] ;  /* 0x0022300000567984 */ /* 0x000fe20000000800 */
[----:B------:R-:W-:Y:S02]  /*176e0*/  R2UR UR14, R142 ;  /* 0x000000008e0e72ca */ /* 0x000fe400000e0000 */
[C---:B------:R-:W-:Y:S01]  /*176f0*/  HMMA.1688.F32.TF32 R32, R52.reuse, R44, R32 ;  /* 0x0000002c3420723c */ /* 0x040fe20000081020 */
[----:B------:R-:W-:Y:S02]  /*17700*/  LDS R72, [R95+UR4+0xa000] ;  /* 0x00a000045f487984 */ /* 0x000fe40008000800 */
[----:B------:R-:W-:Y:S02]  /*17710*/  R2UR UR15, R143 ;  /* 0x000000008f0f72ca */ /* 0x000fe400000e0000 */
[----:B------:R-:W1:Y:S01]  /*17720*/  LDS R73, [R95+UR4+0xa800] ;  /* 0x00a800045f497984 */ /* 0x000e620008000800 */
[----:B------:R-:W-:Y:S02]  /*17730*/  IADD3 R216, PT, PT, R0, 0x80, RZ ;  /* 0x0000008000d87810 */ /* 0x000fe40007ffe0ff */
[----:B------:R-:W-:Y:S01]  /*17740*/  HMMA.1688.F32.TF32 R36, R52, R2, R36 ;  /* 0x000000023424723c */ /* 0x000fe20000081024 */
[----:B------:R-:W-:Y:S04]  /*17750*/  LDS R84, [R0+0x2220] ;  /* 0x0022200000547984 */ /* 0x000fe80000000800 */
        /* <DEDUP_REMOVED lines=174> */
[----:B------:R-:W-:Y:S05]  /*18240*/  LOP3.LUT R41, R60, 0xffffe000, RZ, 0xc0, !PT ;  /* 0xffffe0003c297812 */ /* 0x000fea00078ec0ff */
        /* <DEDUP_REMOVED lines=74> */
[----:B------:R-:W-:Y:S01]  /*186f0*/  SHF.L.U32 R40, R192, 0x1, RZ ;  /* 0x00000001c0287819 */ /* 0x000fe200000006ff */
        /* <DEDUP_REMOVED lines=61> */
[----:B------:R-:W-:Y:S01]  /*18ad0*/  @P0 LDS R215, [R201+UR6+0x9000] ;  /* 0x00900006c9d70984 */ /* 0x000fe20008000800 */
[----:B------:R-:W-:Y:S03]  /*18ae0*/  LOP3.LUT R45, R72, 0xffffe000, RZ, 0xc0, !PT ;  /* 0xffffe000482d7812 */ /* 0x000fe600078ec0ff */
[----:B------:R-:W-:Y:S01]  /*18af0*/  HMMA.1688.F32.TF32 R36, R68, R2, R36 ;  /* 0x000000024424723c */ /* 0x000fe20000081024 */
[----:B------:R-:W-:Y:S02]  /*18b00*/  @P0 LDS R214, [R201+UR6+0x9800] ;  /* 0x00980006c9d60984 */ /* 0x000fe40008000800 */
[----:B------:R-:W-:Y:S02]  /*18b10*/  LOP3.LUT R2, R87, 0xffffe000, RZ, 0xc0, !PT ;  /* 0xffffe00057027812 */ /* 0x000fe400078ec0ff */
[----:B------:R-:W-:Y:S01]  /*18b20*/  @P0 LDS R213, [R200+UR6+0x9000] ;  /* 0x00900006c8d50984 */ /* 0x000fe20008000800 */
[----:B------:R-:W-:Y:S02]  /*18b30*/  LOP3.LUT R3, R66, 0xffffe000, RZ, 0xc0, !PT ;  /* 0xffffe00042037812 */ /* 0x000fe400078ec0ff */
[C---:B------:R-:W-:Y:S01]  /*18b40*/  HMMA.1688.F32.TF32 R4, R60.reuse, R46, R4 ;  /* 0x0000002e3c04723c */ /* 0x040fe20000081004 */
[----:B------:R-:W-:Y:S04]  /*18b50*/  @P0 LDS R212, [R200+UR6+0x9800] ;  /* 0x00980006c8d40984 */ /* 0x000fe80008000800 */
[----:B-1----:R-:W1:Y:S03]  /*18b60*/  @P0 LDS R211, [R196+UR6+0x9000] ;  /* 0x00900006c4d30984 */ /* 0x002e660008000800 */
        /* <DEDUP_REMOVED lines=10> */
[----:B------:R-:W-:Y:S04]  /*18c10*/  @P0 LDS R52, [R194+UR6+0x9000] ;  /* 0x00900006c2340984 */ /* 0x000fe80008000800 */
        /* <DEDUP_REMOVED lines=32> */
[----:B------:R-:W-:Y:S01]  /*18e20*/  @P3 IMAD.IADD.U32 R43, R43, 0x1, R79 ;  /* 0x000000012b2b3824 */ /* 0x000fe200078e004f */
        /* <DEDUP_REMOVED lines=13> */
[--C-:B------:R-:W-:Y:S01]  /*18f00*/  @P4 IMAD.IADD.U32 R3, R3, 0x1, R79.reuse ;  /* 0x0000000103034824 */ /* 0x100fe200078e004f */
        /* <DEDUP_REMOVED lines=13> */
[----:B------:R-:W-:Y:S02]  /*18fe0*/  @P6 IMAD.IADD.U32 R56, R56, 0x1, R79 ;  /* 0x0000000138386824 */ /* 0x000fe400078e004f */
        /* <DEDUP_REMOVED lines=117> */
.L_x_62:
[----:B------:R-:W1:Y:S01]  /*19740*/  S2R R4, SR_TID.X ;  /* 0x0000000000047919 */ /* 0x000e620000002100 */
[--C-:B------:R-:W-:Y:S01]  /*19750*/  SHF.R.U32.HI R0, RZ, 0x2, R78.reuse ;  /* 0x00000002ff007819 */ /* 0x100fe2000001164e */
[----:B------:R-:W-:Y:S01]  /*19760*/  IMAD R61, R111, UR39, RZ ;  /* 0x000000276f3d7c24 */ /* 0x000fe2000f8e02ff */
[----:B------:R-:W-:Y:S01]  /*19770*/  SHF.R.U32.HI R25, RZ, 0x4, R78 ;  /* 0x00000004ff197819 */ /* 0x000fe2000001164e */
[----:B------:R-:W-:Y:S01]  /*19780*/  IMAD.MOV.U32 R16, RZ, RZ, R122 ;  /* 0x000000ffff107224 */ /* 0x000fe200078e007a */
[--C-:B------:R-:W-:Y:S01]  /*19790*/  LOP3.LUT R9, R114, 0x7c0, R0.reuse, 0xf8, !PT ;  /* 0x000007c072097812 */ /* 0x100fe200078ef800 */
[----:B------:R-:W-:Y:S01]  /*197a0*/  IMAD.MOV.U32 R17, RZ, RZ, R121 ;  /* 0x000000ffff117224 */ /* 0x000fe200078e0079 */
[----:B------:R-:W-:Y:S01]  /*197b0*/  LOP3.LUT R24, R25, 0x6, RZ, 0xc0, !PT ;  /* 0x0000000619187812 */ /* 0x000fe200078ec0ff */
[----:B------:R-:W-:Y:S01]  /*197c0*/  IMAD R10, R61, R152, RZ ;  /* 0x000000983d0a7224 */ /* 0x000fe200078e02ff */
[----:B------:R-:W-:Y:S01]  /*197d0*/  LOP3.LUT R9, R9, 0x20, R0, 0xf8, !PT ;  /* 0x0000002009097812 */ /* 0x000fe200078ef800 */
[----:B------:R-:W-:Y:S01]  /*197e0*/  BAR.SYNC.DEFER_BLOCKING 0x0 ;  /* 0x0000000000007b1d */ /* 0x000fe20000010000 */
[----:B------:R-:W-:Y:S01]  /*197f0*/  SHF.R.S32.HI R5, RZ, 0x1f, R61 ;  /* 0x0000001fff057819 */ /* 0x000fe2000001143d */
[----:B------:R-:W-:Y:S01]  /*19800*/  IMAD.WIDE R10, R10, 0x4, R16 ;  /* 0x000000040a0a7825 */ /* 0x000fe200078e0210 */
[----:B------:R-:W-:-:S02]  /*19810*/  LOP3.LUT R0, R9, R24, RZ, 0xfc, !PT ;  /* 0x0000001809007212 */ /* 0x000fc400078efcff */
[----:B------:R-:W-:Y:S02]  /*19820*/  SHF.R.U32.HI R7, RZ, 0x2, R115 ;  /* 0x00000002ff077819 */ /* 0x000fe40000011673 */
[----:B------:R-:W-:Y:S01]  /*19830*/  ISETP.NE.AND P0, PT, R154, R147, PT ;  /* 0x000000939a00720c */ /* 0x000fe20003f05270 */
[-C--:B------:R-:W-:Y:S01]  /*19840*/  IMAD R8, R5, R0.reuse, RZ ;  /* 0x0000000005087224 */ /* 0x080fe200078e02ff */
[----:B------:R-:W-:Y:S01]  /*19850*/  ISETP.NE.U32.AND P6, PT, R122, RZ, PT ;  /* 0x000000ff7a00720c */ /* 0x000fe20003fc5070 */
[----:B------:R-:W-:Y:S01]  /*19860*/  IMAD.WIDE.U32 R16, R61, R0, RZ ;  /* 0x000000003d107225 */ /* 0x000fe200078e00ff */
[----:B------:R-:W-:Y:S02]  /*19870*/  SHF.R.U32.HI R26, RZ, 0x7, R78 ;  /* 0x00000007ff1a7819 */ /* 0x000fe4000001164e */
[----:B------:R-:W-:Y:S01]  /*19880*/  ISETP.NE.AND.EX P6, PT, R121, RZ, PT, P6 ;  /* 0x000000ff7900720c */ /* 0x000fe20003fc5360 */
[----:B------:R-:W-:Y:S01]  /*19890*/  IMAD R6, R7, -0x44, R108 ;  /* 0xffffffbc07067824 */ /* 0x000fe200078e026c */
[----:B------:R-:W-:Y:S01]  /*198a0*/  LEA R64, P1, R16, R110, 0x2 ;  /* 0x0000006e10407211 */ /* 0x000fe200078210ff */
[----:B------:R-:W-:Y:S01]  /*198b0*/  IMAD.IADD R8, R17, 0x1, R8 ;  /* 0x0000000111087824 */ /* 0x000fe200078e0208 */
[----:B------:R-:W-:Y:S01]  /*198c0*/  LOP3.LUT R26, R26, 0x1, RZ, 0xc0, !PT ;  /* 0x000000011a1a7812 */ /* 0x000fe200078ec0ff */
[----:B------:R-:W-:-:S03]  /*198d0*/  IMAD R6, R7, -0x20, R6 ;  /* 0xffffffe007067824 */ /* 0x000fc600078e0206 */
[----:B------:R-:W-:Y:S01]  /*198e0*/  LEA.HI.X R8, R16, RZ, R8, 0x2, P1 ;  /* 0x000000ff10087211 */ /* 0x000fe200008f1408 */
[----:B-1----:R-:W-:Y:S01]  /*198f0*/  IMAD.SHL.U32 R158, R4, 0x4, RZ ;  /* 0x00000004049e7824 */ /* 0x002fe200078e00ff */
[----:B------:R-:W-:Y:S01]  /*19900*/  IADD3 R64, P1, PT, R10, R64, RZ ;  /* 0x000000400a407210 */ /* 0x000fe20007f3e0ff */
[----:B------:R-:W-:Y:S01]  /*19910*/  IMAD R6, R7, 0x24, R6 ;  /* 0x0000002407067824 */ /* 0x000fe200078e0206 */
[----:B------:R-:W-:Y:S02]  /*19920*/  LOP3.LUT R27, R4, 0x1c, RZ, 0xc0, !PT ;  /* 0x0000001c041b7812 */ /* 0x000fe400078ec0ff */
[----:B------:R-:W-:Y:S01]  /*19930*/  LOP3.LUT R158, R158, 0x3c, RZ, 0xc0, !PT ;  /* 0x0000003c9e9e7812 */ /* 0x000fe200078ec0ff */
[----:B------:R-:W-:Y:S02]  /*19940*/  IMAD.X R65, R11, 0x1, R8, P1 ;  /* 0x000000010b417824 */ /* 0x000fe400008e0608 */
[----:B------:R-:W-:Y:S01]  /*19950*/  IMAD.IADD R27, R6, 0x1, -R27 ;  /* 0x00000001061b7824 */ /* 0x000fe200078e0a1b */
[----:B------:R-:W-:-:S04]  /*19960*/  LOP3.LUT R5, R158, 0x40, RZ, 0xfc, !PT ;  /* 0x000000409e057812 */ /* 0x000fc800078efcff */
[----:B------:R-:W-:Y:S02]  /*19970*/  ISETP.LT.AND P5, PT, R5, UR39, P6 ;  /* 0x0000002705007c0c */ /* 0x000fe4000b7a1270 */
[----:B------:R-:W-:Y:S01]  /*19980*/  ISETP.LT.AND P6, PT, R158, UR39, P6 ;  /* 0x000000279e007c0c */ /* 0x000fe2000b7c1270 */
[----:B------:R-:W-:-:S12]  /*19990*/  @P0 BRA `(.L_x_64) ;  /* 0x0000000400480947 */ /* 0x000fd80003800000 */
[----:B------:R-:W-:Y:S05]  /*199a0*/  WARPSYNC.ALL ;  /* 0x0000000000007948 */ /* 0x000fea0003800000 */
[----:B------:R-:W-:Y:S01]  /*199b0*/  BAR.SYNC.DEFER_BLOCKING 0x0 ;  /* 0x0000000000007b1d */ /* 0x000fe20000010000 */
[----:B------:R-:W-:Y:S01]  /*199c0*/  IMAD R14, R14, 0x2, R15 ;  /* 0x000000020e0e7824 */ /* 0x000fe200078e020f */
[----:B------:R-:W-:Y:S01]  /*199d0*/  LOP3.LUT R25, R114, 0x1f0, R25, 0xf8, !PT ;  /* 0x000001f072197812 */ /* 0x000fe200078ef819 */
[----:B------:R-:W-:Y:S01]  /*199e0*/  IMAD.SHL.U32 R13, R13, 0x10, RZ ;  /* 0x000000100d0d7824 */ /* 0x000fe200078e00ff */
[-C--:B------:R-:W-:Y:S01]  /*199f0*/  ISETP.LT.AND P3, PT, R0, R153.reuse, P6 ;  /* 0x000000990000720c */ /* 0x080fe20003761270 */
[----:B------:R-:W-:Y:S01]  /*19a00*/  IMAD.SHL.U32 R14, R14, 0x8, RZ ;  /* 0x000000080e0e7824 */ /* 0x000fe200078e00ff */
[----:B------:R-:W-:Y:S01]  /*19a10*/  ISETP.LT.AND P2, PT, R0, R153, P5 ;  /* 0x000000990000720c */ /* 0x000fe20002f41270 */
[----:B------:R-:W-:-:S02]  /*19a20*/  IMAD R25, R26, 0x8, R25 ;  /* 0x000000081a197824 */ /* 0x000fc400078e0219 */
[----:B------:R-:W-:Y:S02]  /*19a30*/  IMAD R14, R14, 0x44, R13 ;  /* 0x000000440e0e7824 */ /* 0x000fe400078e020d */
[----:B------:R-:W-:Y:S02]  /*19a40*/  IMAD.IADD R5, R24, 0x1, R25 ;  /* 0x0000000118057824 */ /* 0x000fe400078e0219 */
[----:B------:R-:W-:Y:S02]  /*19a50*/  IMAD.IADD R27, R27, 0x1, R14 ;  /* 0x000000011b1b7824 */ /* 0x000fe400078e020e */
[----:B------:R-:W-:Y:S02]  /*19a60*/  IMAD R5, R5, 0x220, R110 ;  /* 0x0000022005057824 */ /* 0x000fe400078e026e */
[----:B------:R-:W-:Y:S01]  /*19a70*/  IMAD R13, R27, 0x8, R12 ;  /* 0x000000081b0d7824 */ /* 0x000fe200078e020c */
[----:B------:R-:W-:Y:S01]  /*19a80*/  @P3 R2UR UR10, R142 ;  /* 0x000000008e0a32ca */ /* 0x000fe200000e0000 */
[----:B------:R-:W-:Y:S01]  /*19a90*/  IMAD.IADD R24, R12, 0x1, R5 ;  /* 0x000000010c187824 */ /* 0x000fe200078e0205 */
[C---:B------:R-:W-:Y:S01]  /*19aa0*/  @P3 R2UR UR11, R143.reuse ;  /* 0x000000008f0b32ca */ /* 0x040fe200000e0000 */
[----:B------:R-:W-:Y:S01]  /*19ab0*/  VIADD R14, R0, 0x8 ;  /* 0x00000008000e7836 */ /* 0x000fe20000000000 */
[----:B------:R-:W-:Y:S01]  /*19ac0*/  @P2 R2UR UR8, R142 ;  /* 0x000000008e0822ca */ /* 0x000fe200000e0000 */
[----:B------:R-:W-:Y:S01]  /*19ad0*/  VIADD R12, R12, 0x200 ;  /* 0x000002000c0c7836 */ /* 0x000fe20000000000 */
[----:B------:R-:W-:Y:S01]  /*19ae0*/  STS.64 [R13+0x200], R46 ;  /* 0x0002002e0d007388 */ /* 0x000fe20000000a00 */
[----:B------:R-:W-:-:S02]  /*19af0*/  @P2 R2UR UR9, R143 ;  /* 0x000000008f0922ca */ /* 0x000fc400000e0000 */
[CC--:B------:R-:W-:Y:S01]  /*19b00*/  ISETP.LT.AND P1, PT, R14.reuse, R153.reuse, P6 ;  /* 0x000000990e00720c */ /* 0x0c0fe20003721270 */
[----:B------:R-:W-:Y:S01]  /*19b10*/  STS.64 [R13+0x220], R52 ;  /* 0x000220340d007388 */ /* 0x000fe20000000a00 */
[----:B------:R-:W-:Y:S01]  /*19b20*/  ISETP.LT.AND P0, PT, R14, R153, P5 ;  /* 0x000000990e00720c */ /* 0x000fe20002f01270 */
[----:B------:R-:W-:Y:S02]  /*19b30*/  IMAD R27, R27, 0x8, R12 ;  /* 0x000000081b1b7824 */ /* 0x000fe400078e020c */
[----:B------:R-:W-:Y:S04]  /*19b40*/  STS.64 [R13+0x240], R56 ;  /* 0x000240380d007388 */ /* 0x000fe80000000a00 */
[----:B------:R1:W-:Y:S04]  /*19b50*/  STS.64 [R13+0x260], R28 ;  /* 0x0002601c0d007388 */ /* 0x0003e80000000a00 */
[----:B------:R-:W-:Y:S01]  /*19b60*/  STS.64 [R13+0x2400], R40 ;  /* 0x002400280d007388 */ /* 0x000fe20000000a00 */
[----:B------:R-:W-:-:S02]  /*19b70*/  @P1 R2UR UR6, R142 ;  /* 0x000000008e0612ca */ /* 0x000fc400000e0000 */
[C---:B------:R-:W-:Y:S01]  /*19b80*/  @P1 R2UR UR7, R143.reuse ;  /* 0x000000008f0712ca */ /* 0x040fe200000e0000 */
[----:B------:R-:W-:Y:S01]  /*19b90*/  STS.64 [R13+0x2420], R48 ;  /* 0x002420300d007388 */ /* 0x000fe20000000a00 */
[----:B------:R-:W-:Y:S02]  /*19ba0*/  @P0 R2UR UR4, R142 ;  /* 0x000000008e0402ca */ /* 0x000fe400000e0000 */
[----:B------:R-:W-:Y:S01]  /*19bb0*/  @P0 R2UR UR5, R143 ;  /* 0x000000008f0502ca */ /* 0x000fe200000e0000 */
[----:B------:R-:W-:Y:S04]  /*19bc0*/  STS.64 [R13+0x2440], R54 ;  /* 0x002440360d007388 */ /* 0x000fe80000000a00 */
[----:B------:R-:W-:Y:S01]  /*19bd0*/  STS.64 [R13+0x2460], R58 ;  /* 0x0024603a0d007388 */ /* 0x000fe20000000a00 */
[----:B------:R-:W-:Y:S01]  /*19be0*/  BAR.SYNC.DEFER_BLOCKING 0x0 ;  /* 0x0000000000007b1d */ /* 0x000fe20000010000 */
[----:B-1----:R-:W-:-:S05]  /*19bf0*/  IMAD.WIDE R28, R61, 0x20, R64 ;  /* 0x000000203d1c7825 */ /* 0x002fca00078e0240 */
[----:B------:R-:W1:Y:S04]  /*19c00*/  LDS.128 R20, [R24+0x200] ;  /* 0x0002000018147984 */ /* 0x000e680000000c00 */
[----:B------:R-:W2:Y:S04]  /*19c10*/  LDS.128 R16, [R24+0x300] ;  /* 0x0003000018107984 */ /* 0x000ea80000000c00 */
[----:B------:R-:W3:Y:S04]  /*19c20*/  LDS.128 R8, [R24+0x2400] ;  /* 0x0024000018087984 */ /* 0x000ee80000000c00 */
[----:B------:R-:W4:Y:S04]  /*19c30*/  LDS.128 R4, [R24+0x2500] ;  /* 0x0025000018047984 */ /* 0x000f280000000c00 */
[----:B-1----:R-:W-:Y:S04]  /*19c40*/  @P3 STG.E.128 desc[UR10][R64.64], R20 ;  /* 0x0000001440003986 */ /* 0x002fe8000c101d0a */
[----:B--2---:R1:W-:Y:S04]  /*19c50*/  @P2 STG.E.128 desc[UR8][R64.64+0x100], R16 ;  /* 0x0001001040002986 */ /* 0x0043e8000c101d08 */
[----:B---3--:R-:W-:Y:S04]  /*19c60*/  @P1 STG.E.128 desc[UR6][R28.64], R8 ;  /* 0x000000081c001986 */ /* 0x008fe8000c101d06 */
[----:B----4-:R2:W-:Y:S01]  /*19c70*/  @P0 STG.E.128 desc[UR4][R28.64+0x100], R4 ;  /* 0x000100041c000986 */ /* 0x0105e2000c101d04 */
[----:B------:R-:W-:Y:S01]  /*19c80*/  BAR.SYNC.DEFER_BLOCKING 0x0 ;  /* 0x0000000000007b1d */ /* 0x000fe20000010000 */
[----:B-1----:R-:W-:-:S02]  /*19c90*/  VIADD R16, R0, 0x10 ;  /* 0x0000001000107836 */ /* 0x002fc40000000000 */
[----:B------:R-:W-:-:S03]  /*19ca0*/  VIADD R0, R0, 0x18 ;  /* 0x0000001800007836 */ /* 0x000fc60000000000 */
[----:B------:R-:W-:Y:S01]  /*19cb0*/  STS.64 [R27], R36 ;  /* 0x000000241b007388 */ /* 0x000fe20000000a00 */
[----:B------:R-:W-:-:S03]  /*19cc0*/  ISETP.LT.AND P1, PT, R16, R153, P6 ;  /* 0x000000991000720c */ /* 0x000fc60003721270 */
[----:B------:R-:W-:Y:S01]  /*19cd0*/  STS.64 [R27+0x20], R32 ;  /* 0x000020201b007388 */ /* 0x000fe20000000a00 */
[-C--:B------:R-:W-:Y:S01]  /*19ce0*/  ISETP.LT.AND P0, PT, R16, R153.reuse, P5 ;  /* 0x000000991000720c */ /* 0x080fe20002f01270 */
[----:B--2---:R-:W-:Y:S01]  /*19cf0*/  IMAD.WIDE R28, R61, 0x20, R28 ;  /* 0x000000203d1c7825 */ /* 0x004fe200078e021c */
[CC--:B------:R-:W-:Y:S01]  /*19d00*/  ISETP.LT.AND P6, PT, R0.reuse, R153.reuse, P6 ;  /* 0x000000990000720c */ /* 0x0c0fe200037c1270 */
[----:B------:R-:W-:Y:S01]  /*19d10*/  STS.64 [R27+0x40], R42 ;  /* 0x0000402a1b007388 */ /* 0x000fe20000000a00 */
[----:B------:R-:W-:-:S03]  /*19d20*/  ISETP.LT.AND P5, PT, R0, R153, P5 ;  /* 0x000000990000720c */ /* 0x000fc60002fa1270 */
[----:B------:R-:W-:Y:S02]  /*19d30*/  STS.64 [R27+0x60], R50 ;  /* 0x000060321b007388 */ /* 0x000fe40000000a00 */
[C---:B------:R-:W-:Y:S02]  /*19d40*/  @P1 R2UR UR8, R142.reuse ;  /* 0x000000008e0812ca */ /* 0x040fe400000e0000 */
[----:B------:R1:W-:Y:S01]  /*19d50*/  STS.64 [R27+0x2200], R2 ;  /* 0x002200021b007388 */ /* 0x0003e20000000a00 */
[C---:B------:R-:W-:Y:S02]  /*19d60*/  @P1 R2UR UR9, R143.reuse ;  /* 0x000000008f0912ca */ /* 0x040fe400000e0000 */
[C---:B------:R-:W-:Y:S01]  /*19d70*/  @P0 R2UR UR6, R142.reuse ;  /* 0x000000008e0602ca */ /* 0x040fe200000e0000 */
[----:B------:R-:W-:Y:S01]  /*19d80*/  STS.64 [R27+0x2220], R34 ;  /* 0x002220221b007388 */ /* 0x000fe20000000a00 */
[C---:B------:R-:W-:Y:S02]  /*19d90*/  @P0 R2UR UR7, R143.reuse ;  /* 0x000000008f0702ca */ /* 0x040fe400000e0000 */
[----:B------:R-:W-:Y:S01]  /*19da0*/  @P6 R2UR UR4, R142 ;  /* 0x000000008e0462ca */ /* 0x000fe200000e0000 */
[----:B------:R-:W-:Y:S01]  /*19db0*/  STS.64 [R27+0x2240], R38 ;  /* 0x002240261b007388 */ /* 0x000fe20000000a00 */
[----:B------:R-:W-:-:S03]  /*19dc0*/  @P6 R2UR UR5, R143 ;  /* 0x000000008f0562ca */ /* 0x000fc600000e0000 */
        /* <DEDUP_REMOVED lines=15> */
.L_x_64:
        /* <DEDUP_REMOVED lines=26> */
[----:B------:R-:W-:Y:S01]  /*1a060*/  IMAD R14, R14, 0x2, R15 ;  /* 0x000000020e0e7824 */ /* 0x000fe200078e020f */
[----:B------:R-:W-:Y:S05]  /*1a070*/  WARPSYNC.ALL ;  /* 0x0000000000007948 */ /* 0x000fea0003800000 */
[----:B------:R-:W-:Y:S01]  /*1a080*/  IMAD.SHL.U32 R13, R13, 0x10, RZ ;  /* 0x000000100d0d7824 */ /* 0x000fe200078e00ff */
[----:B------:R-:W-:Y:S01]  /*1a090*/  LOP3.LUT R25, R114, 0x1f0, R25, 0xf8, !PT ;  /* 0x000001f072197812 */ /* 0x000fe200078ef819 */
[----:B------:R-:W-:Y:S01]  /*1a0a0*/  IMAD.SHL.U32 R14, R14, 0x8, RZ ;  /* 0x000000080e0e7824 */ /* 0x000fe200078e00ff */
[----:B------:R-:W-:Y:S01]  /*1a0b0*/  @P1 R2UR UR4, R142 ;  /* 0x000000008e0412ca */ /* 0x000fe200000e0000 */
[----:B------:R-:W-:Y:S01]  /*1a0c0*/  VIADD R62, R12, 0x200 ;  /* 0x000002000c3e7836 */ /* 0x000fe20000000000 */
[C---:B------:R-:W-:Y:S01]  /*1a0d0*/  @P1 R2UR UR5, R143.reuse ;  /* 0x000000008f0512ca */ /* 0x040fe200000e0000 */
[----:B------:R-:W-:Y:S01]  /*1a0e0*/  IMAD R14, R14, 0x44, R13 ;  /* 0x000000440e0e7824 */ /* 0x000fe200078e020d */
[----:B------:R-:W-:Y:S01]  /*1a0f0*/  @P0 R2UR UR8, R142 ;  /* 0x000000008e0802ca */ /* 0x000fe200000e0000 */
[----:B------:R-:W-:Y:S01]  /*1a100*/  IMAD R25, R26, 0x8, R25 ;  /* 0x000000081a197824 */ /* 0x000fe200078e0219 */
[----:B------:R-:W-:Y:S01]  /*1a110*/  @P0 R2UR UR9, R143 ;  /* 0x000000008f0902ca */ /* 0x000fe200000e0000 */
[----:B------:R-:W-:-:S02]  /*1a120*/  IMAD.IADD R27, R27, 0x1, R14 ;  /* 0x000000011b1b7824 */ /* 0x000fc400078e020e */
[----:B------:R-:W-:Y:S02]  /*1a130*/  IMAD.IADD R25, R24, 0x1, R25 ;  /* 0x0000000118197824 */ /* 0x000fe400078e0219 */
[----:B------:R-:W-:Y:S02]  /*1a140*/  IMAD R62, R27, 0x8, R62 ;  /* 0x000000081b3e7824 */ /* 0x000fe400078e023e */
[----:B------:R-:W-:Y:S02]  /*1a150*/  IMAD R25, R25, 0x220, R110 ;  /* 0x0000022019197824 */ /* 0x000fe400078e026e */
[----:B------:R-:W-:Y:S01]  /*1a160*/  VIADD R30, R0, 0x10 ;  /* 0x00000010001e7836 */ /* 0x000fe20000000000 */
[----:B------:R1:W-:Y:S01]  /*1a170*/  STS.64 [R62], R46 ;  /* 0x0000002e3e007388 */ /* 0x0003e20000000a00 */
[----:B------:R-:W-:-:S03]  /*1a180*/  IMAD.IADD R60, R12, 0x1, R25 ;  /* 0x000000010c3c7824 */ /* 0x000fc600078e0219 */
[----:B------:R-:W-:Y:S01]  /*1a190*/  STS.64 [R62+0x20], R52 ;  /* 0x000020343e007388 */ /* 0x000fe20000000a00 */
[----:B------:R-:W-:-:S03]  /*1a1a0*/  ISETP.LT.AND P2, PT, R30, R153, P6 ;  /* 0x000000991e00720c */ /* 0x000fc60003741270 */
[----:B------:R-:W-:Y:S04]  /*1a1b0*/  STS.64 [R62+0x40], R56 ;  /* 0x000040383e007388 */ /* 0x000fe80000000a00 */
[----:B------:R-:W-:Y:S01]  /*1a1c0*/  STS.64 [R62+0x60], R28 ;  /* 0x0000601c3e007388 */ /* 0x000fe20000000a00 */
[----:B------:R-:W-:Y:S05]  /*1a1d0*/  BAR.SYNC.DEFER_BLOCKING 0x0 ;  /* 0x0000000000007b1d */ /* 0x000fea0000010000 */
[----:B------:R-:W-:-:S02]  /*1a1e0*/  @P2 R2UR UR6, R142 ;  /* 0x000000008e0622ca */ /* 0x000fc400000e0000 */
[----:B------:R-:W-:Y:S01]  /*1a1f0*/  @P2 R2UR UR7, R143 ;  /* 0x000000008f0722ca */ /* 0x000fe200000e0000 */
[----:B-1----:R-:W-:Y:S01]  /*1a200*/  IMAD.WIDE R46, R61, 0x20, R66 ;  /* 0x000000203d2e7825 */ /* 0x002fe200078e0242 */
        /* <DEDUP_REMOVED lines=93> */
.L_x_65:
[----:B------:R-:W-:Y:S05]  /*1a7e0*/  WARPSYNC.ALL ;  /* 0x0000000000007948 */ /* 0x000fea0003800000 */
[----:B------:R-:W-:Y:S01]  /*1a7f0*/  BAR.SYNC.DEFER_BLOCKING 0x0 ;  /* 0x0000000000007b1d */ /* 0x000fe20000010000 */
[----:B------:R-:W-:Y:S02]  /*1a800*/  IADD3 R157, PT, PT, R157, 0x80, RZ ;  /* 0x000000809d9d7810 */ /* 0x000fe40007ffe0ff */
[----:B------:R-:W-:-:S03]  /*1a810*/  SHF.R.U32.HI R0, RZ, 0x8, R155 ;  /* 0x00000008ff007819 */ /* 0x000fc6000001169b */
[----:B------:R-:W-:Y:S05]  /*1a820*/  BRA `(.L_x_66) ;  /* 0xfffffe7c00787947 */ /* 0x000fea000383ffff */
.L_x_18:
[----:B------:R-:W-:-:S13]  /*1a830*/  ISETP.NE.AND P1, PT, R4, 0x2, PT ;  /* 0x000000020400780c */ /* 0x000fda0003f25270 */
[----:B------:R-:W-:Y:S05]  /*1a840*/  @!P1 BRA `(.L_x_67) ;  /* 0x0000000000109947 */ /* 0x000fea0003800000 */
[----:B------:R-:W-:Y:S02]  /*1a850*/  ISETP.NE.AND P1, PT, R4, 0x1, PT ;  /* 0x000000010400780c */ /* 0x000fe40003f25270 */
[----:B------:R-:W-:-:S11]  /*1a860*/  MOV R151, RZ ;  /* 0x000000ff00977202 */ /* 0x000fd60000000f00 */
[----:B------:R-:W-:Y:S05]  /*1a870*/  @P1 BRA `(.L_x_67) ;  /* 0x0000000000041947 */ /* 0x000fea0003800000 */
[----:B------:R-:W-:Y:S02]  /*1a880*/  MOV R151, R146 ;  /* 0x0000009200977202 */ /* 0x000fe40000000f00 */
.L_x_67:
[----:B------:R-:W-:Y:S01]  /*1a890*/  MOV R4, RZ ;  /* 0x000000ff00047202 */ /* 0x000fe20000000f00 */
[----:B------:R-:W-:Y:S06]  /*1a8a0*/  @!P0 BRA `(.L_x_68) ;  /* 0x00000000005c8947 */ /* 0x000fec0003800000 */
        /* <DEDUP_REMOVED lines=22> */
[----:B------:R-:W-:-:S07]  /*1aa10*/  MOV R4, R3 ;  /* 0x0000000300047202 */ /* 0x000fce0000000f00 */
.L_x_68:
[----:B------:R-:W-:-:S04]  /*1aa20*/  IADD3 R151, PT, PT, R4, R151, RZ ;  /* 0x0000009704977210 */ /* 0x000fc80007ffe0ff */
[----:B------:R-:W-:-:S13]  /*1aa30*/  ISETP.GE.AND P0, PT, R151, R130, PT ;  /* 0x000000829700720c */ /* 0x000fda0003f06270 */
[----:B------:R-:W-:Y:S05]  /*1aa40*/  @!P0 BRA `(.L_x_69) ;  /* 0x0000001800048947 */ /* 0x000fea0003800000 */
[----:B------:R-:W1:Y:S01]  /*1aa50*/  LDC R2, c[0x0][0x410] ;  /* 0x00010400ff027b82 */ /* 0x000e620000000800 */
[----:B------:R-:W-:Y:S01]  /*1aa60*/  IMAD.SHL.U32 R4, R155, 0x20, RZ ;  /* 0x000000209b047824 */ /* 0x000fe200078e00ff */
[----:B------:R-:W-:Y:S01]  /*1aa70*/  LOP3.LUT R7, RZ, R113, RZ, 0x33, !PT ;  /* 0x00000071ff077212 */ /* 0x000fe200078e33ff */
[----:B------:R-:W-:Y:S03]  /*1aa80*/  BSSY.RECONVERGENT B2, `(.L_x_70) ;  /* 0x00000c7000027945 */ /* 0x000fe60003800200 */
[----:B------:R-:W-:Y:S01]  /*1aa90*/  LOP3.LUT R5, R4, 0x1fe0, R115, 0xe2, !PT ;  /* 0x00001fe004057812 */ /* 0x000fe200078ee273 */
[----:B------:R-:W-:-:S03]  /*1aaa0*/  VIADD R3, R7, UR39 ;  /* 0x0000002707037c36 */ /* 0x000fc60008000000 */
[----:B------:R-:W-:Y:S01]  /*1aab0*/  LEA.HI R16, R5, R152, RZ, 0x1d ;  /* 0x0000009805107211 */ /* 0x000fe200078fe8ff */
[----:B------:R-:W-:Y:S01]  /*1aac0*/  IMAD R5, R111, UR39, RZ ;  /* 0x000000276f057c24 */ /* 0x000fe2000f8e02ff */
[----:B------:R-:W-:Y:S02]  /*1aad0*/  LEA.HI R14, R3, 0x1, RZ, 0x1d ;  /* 0x00000001030e7811 */ /* 0x000fe400078fe8ff */
[----:B------:R-:W-:Y:S02]  /*1aae0*/  ISETP.GE.AND P0, PT, R16, R131, PT ;  /* 0x000000831000720c */ /* 0x000fe40003f06270 */
[C---:B------:R-:W-:Y:S02]  /*1aaf0*/  LOP3.LUT R12, R14.reuse, 0x3, RZ, 0xc0, !PT ;  /* 0x000000030e0c7812 */ /* 0x040fe400078ec0ff */
[----:B------:R-:W-:-:S03]  /*1ab00*/  LOP3.LUT R13, R14, 0x7, RZ, 0xc0, !PT ;  /* 0x000000070e0d7812 */ /* 0x000fc600078ec0ff */
[----:B------:R-:W-:Y:S02]  /*1ab10*/  VIADD R11, R12, 0xffffffff ;  /* 0xffffffff0c0b7836 */ /* 0x000fe40000000000 */
[----:B-1----:R-:W-:Y:S02]  /*1ab20*/  IMAD.IADD R4, R7, 0x1, R2 ;  /* 0x0000000107047824 */ /* 0x002fe400078e0202 */
[----:B------:R-:W-:-:S03]  /*1ab30*/  IMAD R6, R111, R2, RZ ;  /* 0x000000026f067224 */ /* 0x000fc600078e02ff */
[C---:B------:R-:W-:Y:S02]  /*1ab40*/  LEA.HI R26, R4.reuse, 0x1, RZ, 0x1d ;  /* 0x00000001041a7811 */ /* 0x040fe400078fe8ff */
[----:B------:R-:W-:Y:S02]  /*1ab50*/  LOP3.LUT R24, R4, 0x8, RZ, 0xc0, !PT ;  /* 0x0000000804187812 */ /* 0x000fe400078ec0ff */
[C---:B------:R-:W-:Y:S02]  /*1ab60*/  LOP3.LUT R23, R26.reuse, 0x3, RZ, 0xc0, !PT ;  /* 0x000000031a177812 */ /* 0x040fe400078ec0ff */
[C---:B------:R-:W-:Y:S02]  /*1ab70*/  LOP3.LUT R21, R26.reuse, 0x7, RZ, 0xc0, !PT ;  /* 0x000000071a157812 */ /* 0x040fe400078ec0ff */
[----:B------:R-:W-:Y:S01]  /*1ab80*/  LOP3.LUT R26, R26, 0x3ffffff8, RZ, 0xc0, !PT ;  /* 0x3ffffff81a1a7812 */ /* 0x000fe200078ec0ff */
[----:B------:R-:W-:Y:S02]  /*1ab90*/  VIADD R22, R23, 0xffffffff ;  /* 0xffffffff17167836 */ /* 0x000fe40000000000 */
[----:B------:R-:W-:Y:S01]  /*1aba0*/  VIADD R20, R21, 0xffffffff ;  /* 0xffffffff15147836 */ /* 0x000fe20000000000 */
[----:B------:R-:W-:Y:S06]  /*1abb0*/  @P0 BRA `(.L_x_71) ;  /* 0x0000000800cc0947 */ /* 0x000fec0003800000 */
[----:B------:R-:W-:Y:S01]  /*1abc0*/  ISETP.GE.AND P0, PT, R113, R2, PT ;  /* 0x000000027100720c */ /* 0x000fe20003f06270 */
[----:B------:R-:W-:Y:S01]  /*1abd0*/  IMAD R8, R16, R5, RZ ;  /* 0x0000000510087224 */ /* 0x000fe200078e02ff */
[----:B------:R-:W-:Y:S04]  /*1abe0*/  BSSY.RECONVERGENT B1, `(.L_x_72) ;  /* 0x0000059000017945 */ /* 0x000fe80003800200 */
[----:B------:R-:W-:-:S07]  /*1abf0*/  SHF.R.S32.HI R7, RZ, 0x1f, R8 ;  /* 0x0000001fff077819 */ /* 0x000fce0000011408 */
[----:B------:R-:W-:Y:S05]  /*1ac00*/  @P0 BRA `(.L_x_73) ;  /* 0x0000000400580947 */ /* 0x000fea0003800000 */
[----:B------:R-:W-:Y:S01]  /*1ac10*/  ISETP.GE.U32.AND P0, PT, R4, 0x38, PT ;  /* 0x000000380400780c */ /* 0x000fe20003f06070 */
[----:B------:R-:W-:Y:S01]  /*1ac20*/  IMAD R10, R6, R16, RZ ;  /* 0x00000010060a7224 */ /* 0x000fe200078e02ff */
[----:B------:R-:W-:Y:S01]  /*1ac30*/  BSSY.RECONVERGENT B0, `(.L_x_74) ;  /* 0x0000026000007945 */ /* 0x000fe20003800200 */
[----:B------:R-:W-:-:S03]  /*1ac40*/  MOV R19, R113 ;  /* 0x0000007100137202 */ /* 0x000fc60000000f00 */
[----:B------:R-:W-:-:S07]  /*1ac50*/  SHF.R.S32.HI R9, RZ, 0x1f, R10 ;  /* 0x0000001fff097819 */ /* 0x000fce000001140a */
[----:B------:R-:W-:Y:S05]  /*1ac60*/  @!P0 BRA `(.L_x_75) ;  /* 0x0000000000888947 */ /* 0x000fea0003800000 */
[----:B------:R-:W-:Y:S02]  /*1ac70*/  MOV R17, RZ ;  /* 0x000000ff00117202 */ /* 0x000fe40000000f00 */
[----:B------:R-:W-:-:S07]  /*1ac80*/  MOV R19, R113 ;  /* 0x0000007100137202 */ /* 0x000fce0000000f00 */
.L_x_76:
[----:B------:R-:W-:Y:S01]  /*1ac90*/  IADD3 R15, P0, PT, R10, R19, RZ ;  /* 0x000000130a0f7210 */ /* 0x000fe20007f1e0ff */
[----:B------:R-:W-:Y:S01]  /*1aca0*/  VIADD R17, R17, 0x8 ;  /* 0x0000000811117836 */ /* 0x000fe20000000000 */
[C---:B------:R-:W-:Y:S01]  /*1acb0*/  R2UR UR18, R142.reuse ;  /* 0x000000008e1272ca */ /* 0x040fe200000e0000 */
[----:B------:R-:W-:Y:S01]  /*1acc0*/  VIADD R19, R19, 0x40 ;  /* 0x0000004013137836 */ /* 0x000fe20000000000 */
[----:B------:R-:W-:Y:S01]  /*1acd0*/  R2UR UR19, R143 ;  /* 0x000000008f1372ca */ /* 0x000fe200000e0000 */
[----:B------:R-:W-:Y:S01]  /*1ace0*/  IMAD.X R18, RZ, RZ, R9, P0 ;  /* 0x000000ffff127224 */ /* 0x000fe200000e0609 */
[----:B-1----:R-:W-:Y:S02]  /*1acf0*/  LEA R28, P0, R15, R120, 0x2 ;  /* 0x000000780f1c7211 */ /* 0x002fe400078010ff */
[----:B------:R-:W-:Y:S02]  /*1ad00*/  R2UR UR16, R142 ;  /* 0x000000008e1072ca */ /* 0x000fe400000e0000 */
[----:B------:R-:W-:-:S02]  /*1ad10*/  R2UR UR17, R143 ;  /* 0x000000008f1172ca */ /* 0x000fc400000e0000 */
[----:B------:R-:W-:Y:S02]  /*1ad20*/  LEA.HI.X R29, R15, R119, R18, 0x2, P0 ;  /* 0x000000770f1d7211 */ /* 0x000fe400000f1412 */
[C---:B------:R-:W-:Y:S02]  /*1ad30*/  R2UR UR14, R142.reuse ;  /* 0x000000008e0e72ca */ /* 0x040fe400000e0000 */
[C---:B------:R-:W-:Y:S01]  /*1ad40*/  R2UR UR15, R143.reuse ;  /* 0x000000008f0f72ca */ /* 0x040fe200000e0000 */
[----:B------:R1:W-:Y:S01]  /*1ad50*/  ST.E desc[UR18][R28.64], RZ ;  /* 0x000000ff1c007985 */ /* 0x0003e2000c101912 */
[C---:B------:R-:W-:Y:S02]  /*1ad60*/  R2UR UR12, R142.reuse ;  /* 0x000000008e0c72ca */ /* 0x040fe400000e0000 */
[C---:B------:R-:W-:Y:S02]  /*1ad70*/  R2UR UR13, R143.reuse ;  /* 0x000000008f0d72ca */ /* 0x040fe400000e0000 */
[----:B------:R-:W-:Y:S01]  /*1ad80*/  R2UR UR10, R142 ;  /* 0x000000008e0a72ca */ /* 0x000fe200000e0000 */
[----:B------:R1:W-:Y:S01]  /*1ad90*/  ST.E desc[UR16][R28.64+0x20], RZ ;  /* 0x000020ff1c007985 */ /* 0x0003e2000c101910 */
[----:B------:R-:W-:-:S02]  /*1ada0*/  R2UR UR11, R143 ;  /* 0x000000008f0b72ca */ /* 0x000fc400000e0000 */
[C---:B------:R-:W-:Y:S02]  /*1adb0*/  R2UR UR8, R142.reuse ;  /* 0x000000008e0872ca */ /* 0x040fe400000e0000 */
[C---:B------:R-:W-:Y:S01]  /*1adc0*/  R2UR UR9, R143.reuse ;  /* 0x000000008f0972ca */ /* 0x040fe200000e0000 */
[----:B------:R1:W-:Y:S01]  /*1add0*/  ST.E desc[UR14][R28.64+0x40], RZ ;  /* 0x000040ff1c007985 */ /* 0x0003e2000c10190e */
[C---:B------:R-:W-:Y:S02]  /*1ade0*/  R2UR UR6, R142.reuse ;  /* 0x000000008e0672ca */ /* 0x040fe400000e0000 */
[C---:B------:R-:W-:Y:S01]  /*1adf0*/  R2UR UR7, R143.reuse ;  /* 0x000000008f0772ca */ /* 0x040fe200000e0000 */
[----:B------:R1:W-:Y:S01]  /*1ae00*/  ST.E desc[UR12][R28.64+0x60], RZ ;  /* 0x000060ff1c007985 */ /* 0x0003e2000c10190c */
[----:B------:R-:W-:Y:S02]  /*1ae10*/  R2UR UR4, R142 ;  /* 0x000000008e0472ca */ /* 0x000fe400000e0000 */
[----:B------:R-:W-:Y:S01]  /*1ae20*/  R2UR UR5, R143 ;  /* 0x000000008f0572ca */ /* 0x000fe200000e0000 */
[----:B------:R1:W-:Y:S01]  /*1ae30*/  ST.E desc[UR10][R28.64+0x80], RZ ;  /* 0x000080ff1c007985 */ /* 0x0003e2000c10190a */
[----:B------:R-:W-:-:S03]  /*1ae40*/  ISETP.NE.AND P0, PT, R17, R26, PT ;  /* 0x0000001a1100720c */ /* 0x000fc60003f05270 */
[----:B------:R1:W-:Y:S04]  /*1ae50*/  ST.E desc[UR8][R28.64+0xa0], RZ ;  /* 0x0000a0ff1c007985 */ /* 0x0003e8000c101908 */
[----:B------:R1:W-:Y:S04]  /*1ae60*/  ST.E desc[UR6][R28.64+0xc0], RZ ;  /* 0x0000c0ff1c007985 */ /* 0x0003e8000c101906 */
[----:B------:R1:W-:Y:S02]  /*1ae70*/  ST.E desc[UR4][R28.64+0xe0], RZ ;  /* 0x0000e0ff1c007985 */ /* 0x0003e4000c101904 */
[----:B------:R-:W-:Y:S05]  /*1ae80*/  @P0 BRA `(.L_x_76) ;  /* 0xfffffffc00800947 */ /* 0x000fea000383ffff */
.L_x_75:
[----:B------:R-:W-:Y:S05]  /*1ae90*/  BSYNC.RECONVERGENT B0 ;  /* 0x0000000000007941 */ /* 0x000fea0003800200 */
.L_x_74:
[----:B------:R-:W-:-:S13]  /*1aea0*/  ISETP.NE.AND P0, PT, R21, RZ, PT ;  /* 0x000000ff1500720c */ /* 0x000fda0003f05270 */
[----:B------:R-:W-:Y:S05]  /*1aeb0*/  @!P0 BRA `(.L_x_73) ;  /* 0x0000000000ac8947 */ /* 0x000fea0003800000 */
[----:B------:R-:W-:Y:S01]  /*1aec0*/  ISETP.GE.U32.AND P0, PT, R20, 0x3, PT ;  /* 0x000000031400780c */ /* 0x000fe20003f06070 */
[----:B------:R-:W-:-:S12]  /*1aed0*/  BSSY.RECONVERGENT B0, `(.L_x_77) ;  /* 0x0000013000007945 */ /* 0x000fd80003800200 */
[----:B------:R-:W-:Y:S05]  /*1aee0*/  @!P0 BRA `(.L_x_78) ;  /* 0x0000000000448947 */ /* 0x000fea0003800000 */
[----:B------:R-:W-:Y:S01]  /*1aef0*/  IADD3 R15, P0, PT, R10, R19, RZ ;  /* 0x000000130a0f7210 */ /* 0x000fe20007f1e0ff */
[----:B------:R-:W-:Y:S01]  /*1af00*/  VIADD R19, R19, 0x20 ;  /* 0x0000002013137836 */ /* 0x000fe20000000000 */
[C---:B------:R-:W-:Y:S02]  /*1af10*/  R2UR UR10, R142.reuse ;  /* 0x000000008e0a72ca */ /* 0x040fe400000e0000 */
[C---:B------:R-:W-:Y:S01]  /*1af20*/  R2UR UR11, R143.reuse ;  /* 0x000000008f0b72ca */ /* 0x040fe200000e0000 */
[----:B------:R-:W-:Y:S01]  /*1af30*/  IMAD.X R18, RZ, RZ, R9, P0 ;  /* 0x000000ffff127224 */ /* 0x000fe200000e0609 */
[C---:B------:R-:W-:Y:S02]  /*1af40*/  R2UR UR8, R142.reuse ;  /* 0x000000008e0872ca */ /* 0x040fe400000e0000 */
[----:B------:R-:W-:Y:S02]  /*1af50*/  R2UR UR9, R143 ;  /* 0x000000008f0972ca */ /* 0x000fe400000e0000 */
[----:B------:R-:W-:-:S02]  /*1af60*/  R2UR UR6, R142 ;  /* 0x000000008e0672ca */ /* 0x000fc400000e0000 */
[C---:B------:R-:W-:Y:S02]  /*1af70*/  R2UR UR7, R143.reuse ;  /* 0x000000008f0772ca */ /* 0x040fe400000e0000 */
[----:B------:R-:W-:Y:S02]  /*1af80*/  R2UR UR4, R142 ;  /* 0x000000008e0472ca */ /* 0x000fe400000e0000 */
[----:B------:R-:W-:Y:S02]  /*1af90*/  R2UR UR5, R143 ;  /* 0x000000008f0572ca */ /* 0x000fe400000e0000 */
[----:B-1----:R-:W-:-:S04]  /*1afa0*/  LEA R28, P0, R15, R120, 0x2 ;  /* 0x000000780f1c7211 */ /* 0x002fc800078010ff */
[----:B------:R-:W-:-:S05]  /*1afb0*/  LEA.HI.X R29, R15, R119, R18, 0x2, P0 ;  /* 0x000000770f1d7211 */ /* 0x000fca00000f1412 */
[----:B------:R2:W-:Y:S04]  /*1afc0*/  ST.E desc[UR10][R28.64], RZ ;  /* 0x000000ff1c007985 */ /* 0x0005e8000c10190a */
[----:B------:R2:W-:Y:S04]  /*1afd0*/  ST.E desc[UR8][R28.64+0x20], RZ ;  /* 0x000020ff1c007985 */ /* 0x0005e8000c101908 */
[----:B------:R2:W-:Y:S04]  /*1afe0*/  ST.E desc[UR6][R28.64+0x40], RZ ;  /* 0x000040ff1c007985 */ /* 0x0005e8000c101906 */
[----:B------:R2:W-:Y:S02]  /*1aff0*/  ST.E desc[UR4][R28.64+0x60], RZ ;  /* 0x000060ff1c007985 */ /* 0x0005e4000c101904 */
.L_x_78:
[----:B------:R-:W-:Y:S05]  /*1b000*/  BSYNC.RECONVERGENT B0 ;  /* 0x0000000000007941 */ /* 0x000fea0003800200 */
.L_x_77:
[----:B------:R-:W-:-:S13]  /*1b010*/  ISETP.NE.AND P0, PT, R23, RZ, PT ;  /* 0x000000ff1700720c */ /* 0x000fda0003f05270 */
[----:B------:R-:W-:Y:S05]  /*1b020*/  @!P0 BRA `(.L_x_73) ;  /* 0x0000000000508947 */ /* 0x000fea0003800000 */
[----:B------:R-:W-:Y:S02]  /*1b030*/  ISETP.NE.AND P3, PT, R22, RZ, PT ;  /* 0x000000ff1600720c */ /* 0x000fe40003f65270 */
[----:B------:R-:W-:-:S11]  /*1b040*/  ISETP.NE.AND P2, PT, R24, RZ, PT ;  /* 0x000000ff1800720c */ /* 0x000fd60003f45270 */
[----:B------:R-:W-:Y:S01]  /*1b050*/  @P3 IADD3 R15, P0, PT, R10, R19, RZ ;  /* 0x000000130a0f3210 */ /* 0x000fe20007f1e0ff */
[----:B------:R-:W-:Y:S01]  /*1b060*/  @P3 VIADD R19, R19, 0x10 ;  /* 0x0000001013133836 */ /* 0x000fe20000000000 */
[----:B------:R-:W-:Y:S02]  /*1b070*/  @P3 R2UR UR8, R142 ;  /* 0x000000008e0832ca */ /* 0x000fe400000e0000 */
[C---:B------:R-:W-:Y:S02]  /*1b080*/  @P3 R2UR UR9, R143.reuse ;  /* 0x000000008f0932ca */ /* 0x040fe400000e0000 */
[----:B------:R-:W-:Y:S01]  /*1b090*/  @!P2 IADD3 R17, P1, PT, R10, R19, RZ ;  /* 0x000000130a11a210 */ /* 0x000fe20007f3e0ff */
[--C-:B------:R-:W-:Y:S01]  /*1b0a0*/  @P3 IMAD.X R10, RZ, RZ, R9.reuse, P0 ;  /* 0x000000ffff0a3224 */ /* 0x100fe200000e0609 */
[C---:B------:R-:W-:Y:S02]  /*1b0b0*/  @P3 R2UR UR6, R142.reuse ;  /* 0x000000008e0632ca */ /* 0x040fe400000e0000 */
[----:B------:R-:W-:Y:S01]  /*1b0c0*/  @P3 R2UR UR7, R143 ;  /* 0x000000008f0732ca */ /* 0x000fe200000e0000 */
[----:B------:R-:W-:Y:S01]  /*1b0d0*/  @!P2 IMAD.X R18, RZ, RZ, R9, P1 ;  /* 0x000000ffff12a224 */ /* 0x000fe200008e0609 */
[----:B------:R-:W-:-:S02]  /*1b0e0*/  @!P2 R2UR UR4, R142 ;  /* 0x000000008e04a2ca */ /* 0x000fc400000e0000 */
[----:B------:R-:W-:Y:S02]  /*1b0f0*/  @!P2 R2UR UR5, R143 ;  /* 0x000000008f05a2ca */ /* 0x000fe400000e0000 */
[-C--:B-12---:R-:W-:Y:S02]  /*1b100*/  @P3 LEA R28, P0, R15, R120.reuse, 0x2 ;  /* 0x000000780f1c3211 */ /* 0x086fe400078010ff */
[----:B------:R-:W-:Y:S02]  /*1b110*/  @!P2 LEA R30, P1, R17, R120, 0x2 ;  /* 0x00000078111ea211 */ /* 0x000fe400078210ff */
[-C--:B------:R-:W-:Y:S02]  /*1b120*/  @P3 LEA.HI.X R29, R15, R119.reuse, R10, 0x2, P0 ;  /* 0x000000770f1d3211 */ /* 0x080fe400000f140a */
[----:B------:R-:W-:-:S03]  /*1b130*/  @!P2 LEA.HI.X R31, R17, R119, R18, 0x2, P1 ;  /* 0x00000077111fa211 */ /* 0x000fc600008f1412 */
[----:B------:R3:W-:Y:S04]  /*1b140*/  @P3 ST.E desc[UR8][R28.64], RZ ;  /* 0x000000ff1c003985 */ /* 0x0007e8000c101908 */
[----:B------:R3:W-:Y:S04]  /*1b150*/  @P3 ST.E desc[UR6][R28.64+0x20], RZ ;  /* 0x000020ff1c003985 */ /* 0x0007e8000c101906 */
[----:B------:R3:W-:Y:S02]  /*1b160*/  @!P2 ST.E desc[UR4][R30.64], RZ ;  /* 0x000000ff1e00a985 */ /* 0x0007e4000c101904 */
.L_x_73:
[----:B------:R-:W-:Y:S05]  /*1b170*/  BSYNC.RECONVERGENT B1 ;  /* 0x0000000000017941 */ /* 0x000fea0003800200 */
.L_x_72:
[----:B------:R-:W-:-:S13]  /*1b180*/  ISETP.GE.AND P0, PT, R113, UR39, PT ;  /* 0x0000002771007c0c */ /* 0x000fda000bf06270 */
[----:B------:R-:W-:Y:S05]  /*1b190*/  @P0 BRA `(.L_x_71) ;  /* 0x0000000400540947 */ /* 0x000fea0003800000 */
[----:B------:R-:W-:Y:S01]  /*1b1a0*/  ISETP.GE.U32.AND P0, PT, R3, 0x38, PT ;  /* 0x000000380300780c */ /* 0x000fe20003f06070 */
[----:B------:R-:W-:Y:S01]  /*1b1b0*/  BSSY.RECONVERGENT B0, `(.L_x_79) ;  /* 0x0000026000007945 */ /* 0x000fe20003800200 */
[----:B------:R-:W-:-:S11]  /*1b1c0*/  MOV R17, R113 ;  /* 0x0000007100117202 */ /* 0x000fd60000000f00 */
[----:B------:R-:W-:Y:S05]  /*1b1d0*/  @!P0 BRA `(.L_x_80) ;  /* 0x00000000008c8947 */ /* 0x000fea0003800000 */
[----:B------:R-:W-:Y:S01]  /*1b1e0*/  LOP3.LUT R9, R14, 0x3ffffff8, RZ, 0xc0, !PT ;  /* 0x3ffffff80e097812 */ /* 0x000fe200078ec0ff */
[----:B------:R-:W-:Y:S01]  /*1b1f0*/  IMAD.MOV.U32 R18, RZ, RZ, RZ ;  /* 0x000000ffff127224 */ /* 0x000fe200078e00ff */
[----:B------:R-:W-:-:S07]  /*1b200*/  MOV R17, R113 ;  /* 0x0000007100117202 */ /* 0x000fce0000000f00 */
.L_x_81:
[----:B------:R-:W-:Y:S01]  /*1b210*/  IADD3 R15, P0, PT, R8, R17, RZ ;  /* 0x00000011080f7210 */ /* 0x000fe20007f1e0ff */
[----:B------:R-:W-:Y:S01]  /*1b220*/  VIADD R18, R18, 0x8 ;  /* 0x0000000812127836 */ /* 0x000fe20000000000 */
[C---:B------:R-:W-:Y:S01]  /*1b230*/  R2UR UR18, R142.reuse ;  /* 0x000000008e1272ca */ /* 0x040fe200000e0000 */
[----:B------:R-:W-:Y:S01]  /*1b240*/  VIADD R17, R17, 0x40 ;  /* 0x0000004011117836 */ /* 0x000fe20000000000 */
[----:B------:R-:W-:Y:S01]  /*1b250*/  R2UR UR19, R143 ;  /* 0x000000008f1372ca */ /* 0x000fe200000e0000 */
[----:B------:R-:W-:Y:S01]  /*1b260*/  IMAD.X R10, RZ, RZ, R7, P0 ;  /* 0x000000ffff0a7224 */ /* 0x000fe200000e0607 */
[----:B-1234-:R-:W-:Y:S02]  /*1b270*/  LEA R28, P0, R15, R122, 0x2 ;  /* 0x0000007a0f1c7211 */ /* 0x01efe400078010ff */
        /* <DEDUP_REMOVED lines=25> */
.L_x_80:
[----:B------:R-:W-:Y:S05]  /*1b410*/  BSYNC.RECONVERGENT B0 ;  /* 0x0000000000007941 */ /* 0x000fea0003800200 */
.L_x_79:
        /* <DEDUP_REMOVED lines=16> */
[----:B------:R-:W-:-:S04]  /*1b520*/  LEA R18, P0, R9, R122, 0x2 ;  /* 0x0000007a09127211 */ /* 0x000fc800078010ff */
[----:B------:R-:W-:-:S05]  /*1b530*/  LEA.HI.X R19, R9, R121, R10, 0x2, P0 ;  /* 0x0000007909137211 */ /* 0x000fca00000f140a */
[----:B------:R1:W-:Y:S04]  /*1b540*/  ST.E desc[UR10][R18.64], RZ ;  /* 0x000000ff12007985 */ /* 0x0003e8000c10190a */
[----:B------:R1:W-:Y:S04]  /*1b550*/  ST.E desc[UR8][R18.64+0x20], RZ ;  /* 0x000020ff12007985 */ /* 0x0003e8000c101908 */
[----:B------:R1:W-:Y:S04]  /*1b560*/  ST.E desc[UR6][R18.64+0x40], RZ ;  /* 0x000040ff12007985 */ /* 0x0003e8000c101906 */
[----:B------:R1:W-:Y:S02]  /*1b570*/  ST.E desc[UR4][R18.64+0x60], RZ ;  /* 0x000060ff12007985 */ /* 0x0003e4000c101904 */
.L_x_83:
[----:B------:R-:W-:Y:S05]  /*1b580*/  BSYNC.RECONVERGENT B0 ;  /* 0x0000000000007941 */ /* 0x000fea0003800200 */
.L_x_82:
[----:B------:R-:W-:-:S13]  /*1b590*/  ISETP.NE.AND P0, PT, R12, RZ, PT ;  /* 0x000000ff0c00720c */ /* 0x000fda0003f05270 */
[----:B------:R-:W-:Y:S05]  /*1b5a0*/  @!P0 BRA `(.L_x_71) ;  /* 0x0000000000508947 */ /* 0x000fea0003800000 */
[----:B------:R-:W-:Y:S02]  /*1b5b0*/  ISETP.NE.AND P2, PT, R11, RZ, PT ;  /* 0x000000ff0b00720c */ /* 0x000fe40003f45270 */
[----:B------:R-:W-:-:S11]  /*1b5c0*/  LOP3.LUT P3, RZ, R3, 0x8, RZ, 0xc0, !PT ;  /* 0x0000000803ff7812 */ /* 0x000fd6000786c0ff */
        /* <DEDUP_REMOVED lines=11> */
[CC--:B-1----:R-:W-:Y:S02]  /*1b680*/  @P2 LEA R18, P0, R9.reuse, R122.reuse, 0x2 ;  /* 0x0000007a09122211 */ /* 0x0c2fe400078010ff */
[C---:B--234-:R-:W-:Y:S02]  /*1b690*/  @!P3 LEA R28, P1, R10.reuse, R122, 0x2 ;  /* 0x0000007a0a1cb211 */ /* 0x05cfe400078210ff */
[-C--:B------:R-:W-:Y:S02]  /*1b6a0*/  @P2 LEA.HI.X R19, R9, R121.reuse, R8, 0x2, P0 ;  /* 0x0000007909132211 */ /* 0x080fe400000f1408 */
[----:B------:R-:W-:-:S03]  /*1b6b0*/  @!P3 LEA.HI.X R29, R10, R121, R7, 0x2, P1 ;  /* 0x000000790a1db211 */ /* 0x000fc600008f1407 */
[----:B------:R1:W-:Y:S04]  /*1b6c0*/  @P2 ST.E desc[UR8][R18.64], RZ ;  /* 0x000000ff12002985 */ /* 0x0003e8000c101908 */
[----:B------:R1:W-:Y:S04]  /*1b6d0*/  @P2 ST.E desc[UR6][R18.64+0x20], RZ ;  /* 0x000020ff12002985 */ /* 0x0003e8000c101906 */
[----:B------:R1:W-:Y:S02]  /*1b6e0*/  @!P3 ST.E desc[UR4][R28.64], RZ ;  /* 0x000000ff1c00b985 */ /* 0x0003e4000c101904 */
.L_x_71:
[----:B------:R-:W-:Y:S05]  /*1b6f0*/  BSYNC.RECONVERGENT B2 ;  /* 0x0000000000027941 */ /* 0x000fea0003800200 */
.L_x_70:
[----:B------:R-:W-:-:S04]  /*1b700*/  IADD3 R16, PT, PT, R16, 0x20, RZ ;  /* 0x0000002010107810 */ /* 0x000fc80007ffe0ff */
[----:B------:R-:W-:-:S13]  /*1b710*/  ISETP.GE.AND P0, PT, R16, R131, PT ;  /* 0x000000831000720c */ /* 0x000fda0003f06270 */
[----:B------:R-:W-:Y:S05]  /*1b720*/  @P0 BRA `(.L_x_69) ;  /* 0x0000000800cc0947 */ /* 0x000fea0003800000 */
[----:B------:R-:W-:Y:S01]  /*1b730*/  ISETP.GE.AND P0, PT, R113, R2, PT ;  /* 0x000000027100720c */ /* 0x000fe20003f06270 */
[-C--:B------:R-:W-:Y:S01]  /*1b740*/  IMAD R5, R5, R16.reuse, RZ ;  /* 0x0000001005057224 */ /* 0x080fe200078e02ff */
[----:B------:R-:W-:Y:S01]  /*1b750*/  BSSY.RECONVERGENT B1, `(.L_x_84) ;  /* 0x0000059000017945 */ /* 0x000fe20003800200 */
[----:B------:R-:W-:-:S03]  /*1b760*/  IMAD R6, R6, R16, RZ ;  /* 0x0000001006067224 */ /* 0x000fc600078e02ff */
[----:B------:R-:W-:-:S07]  /*1b770*/  SHF.R.S32.HI R2, RZ, 0x1f, R5 ;  /* 0x0000001fff027819 */ /* 0x000fce0000011405 */
[----:B------:R-:W-:Y:S05]  /*1b780*/  @P0 BRA `(.L_x_85) ;  /* 0x0000000400540947 */ /* 0x000fea0003800000 */
[----:B------:R-:W-:Y:S01]  /*1b790*/  ISETP.GE.U32.AND P0, PT, R4, 0x38, PT ;  /* 0x000000380400780c */ /* 0x000fe20003f06070 */
[----:B------:R-:W-:Y:S01]  /*1b7a0*/  BSSY.RECONVERGENT B0, `(.L_x_86) ;  /* 0x0000026000007945 */ /* 0x000fe20003800200 */
[----:B------:R-:W-:Y:S01]  /*1b7b0*/  SHF.R.S32.HI R4, RZ, 0x1f, R6 ;  /* 0x0000001fff047819 */ /* 0x000fe20000011406 */
[----:B------:R-:W-:-:S10]  /*1b7c0*/  IMAD.MOV.U32 R15, RZ, RZ, R113 ;  /* 0x000000ffff0f7224 */ /* 0x000fd400078e0071 */
[----:B------:R-:W-:Y:S05]  /*1b7d0*/  @!P0 BRA `(.L_x_87) ;  /* 0x0000000000888947 */ /* 0x000fea0003800000 */
[----:B------:R-:W-:Y:S02]  /*1b7e0*/  MOV R9, RZ ;  /* 0x000000ff00097202 */ /* 0x000fe40000000f00 */
[----:B------:R-:W-:-:S07]  /*1b7f0*/  MOV R15, R113 ;  /* 0x00000071000f7202 */ /* 0x000fce0000000f00 */
.L_x_88:
        /* <DEDUP_REMOVED lines=32> */
.L_x_87:
[----:B------:R-:W-:Y:S05]  /*1ba00*/  BSYNC.RECONVERGENT B0 ;  /* 0x0000000000007941 */ /* 0x000fea0003800200 */
.L_x_86:
        /* <DEDUP_REMOVED lines=22> */
.L_x_90:
[----:B------:R-:W-:Y:S05]  /*1bb70*/  BSYNC.RECONVERGENT B0 ;  /* 0x0000000000007941 */ /* 0x000fea0003800200 */
.L_x_89:
        /* <DEDUP_REMOVED lines=16> */
[C---:B------:R-:W-:Y:S02]  /*1bc80*/  @!P0 LEA R18, P3, R8.reuse, R120, 0x2 ;  /* 0x0000007808128211 */ /* 0x040fe400078610ff */
[-C--:B------:R-:W-:Y:S02]  /*1bc90*/  @P2 LEA.HI.X R17, R7, R119.reuse, R6, 0x2, P1 ;  /* 0x0000007707112211 */ /* 0x080fe400008f1406 */
[----:B------:R-:W-:-:S03]  /*1bca0*/  @!P0 LEA.HI.X R19, R8, R119, R4, 0x2, P3 ;  /* 0x0000007708138211 */ /* 0x000fc600018f1404 */
[----:B------:R1:W-:Y:S04]  /*1bcb0*/  @P2 ST.E desc[UR8][R16.64], RZ ;  /* 0x000000ff10002985 */ /* 0x0003e8000c101908 */
[----:B------:R1:W-:Y:S04]  /*1bcc0*/  @P2 ST.E desc[UR6][R16.64+0x20], RZ ;  /* 0x000020ff10002985 */ /* 0x0003e8000c101906 */
[----:B------:R1:W-:Y:S02]  /*1bcd0*/  @!P0 ST.E desc[UR4][R18.64], RZ ;  /* 0x000000ff12008985 */ /* 0x0003e4000c101904 */
.L_x_85:
[----:B------:R-:W-:Y:S05]  /*1bce0*/  BSYNC.RECONVERGENT B1 ;  /* 0x0000000000017941 */ /* 0x000fea0003800200 */
.L_x_84:
        /* <DEDUP_REMOVED lines=9> */
.L_x_93:
[----:B------:R-:W-:Y:S01]  /*1bd80*/  IADD3 R7, P0, PT, R5, R4, RZ ;  /* 0x0000000405077210 */ /* 0x000fe20007f1e0ff */
[----:B------:R-:W-:Y:S01]  /*1bd90*/  VIADD R9, R9, 0x8 ;  /* 0x0000000809097836 */ /* 0x000fe20000000000 */
[----:B------:R-:W-:Y:S01]  /*1bda0*/  R2UR UR18, R142 ;  /* 0x000000008e1272ca */ /* 0x000fe200000e0000 */
        /* <DEDUP_REMOVED lines=29> */
.L_x_92:
[----:B------:R-:W-:Y:S05]  /*1bf80*/  BSYNC.RECONVERGENT B0 ;  /* 0x0000000000007941 */ /* 0x000fea0003800200 */
.L_x_91:
        /* <DEDUP_REMOVED lines=22> */
.L_x_95:
[----:B------:R-:W-:Y:S05]  /*1c0f0*/  BSYNC.RECONVERGENT B0 ;  /* 0x0000000000007941 */ /* 0x000fea0003800200 */
.L_x_94:
[----:B------:R-:W-:-:S13]  /*1c100*/  ISETP.NE.AND P0, PT, R12, RZ, PT ;  /* 0x000000ff0c00720c */ /* 0x000fda0003f05270 */
[----:B------:R-:W-:Y:S05]  /*1c110*/  @!P0 BRA `(.L_x_69) ;  /* 0x0000000000508947 */ /* 0x000fea0003800000 */
[----:B------:R-:W-:Y:S02]  /*1c120*/  ISETP.NE.AND P2, PT, R11, RZ, PT ;  /* 0x000000ff0b00720c */ /* 0x000fe40003f45270 */
[----:B------:R-:W-:-:S11]  /*1c130*/  LOP3.LUT P0, RZ, R3, 0x8, RZ, 0xc0, !PT ;  /* 0x0000000803ff7812 */ /* 0x000fd6000780c0ff */
[----:B------:R-:W-:Y:S01]  /*1c140*/  @P2 IADD3 R3, P1, PT, R5, R4, RZ ;  /* 0x0000000405032210 */ /* 0x000fe20007f3e0ff */
[----:B------:R-:W-:Y:S01]  /*1c150*/  @P2 VIADD R4, R4, 0x10 ;  /* 0x0000001004042836 */ /* 0x000fe20000000000 */
[C---:B------:R-:W-:Y:S02]  /*1c160*/  @P2 R2UR UR8, R142.reuse ;  /* 0x000000008e0822ca */ /* 0x040fe400000e0000 */
[----:B------:R-:W-:Y:S02]  /*1c170*/  @P2 R2UR UR9, R143 ;  /* 0x000000008f0922ca */ /* 0x000fe400000e0000 */
[----:B------:R-:W-:Y:S01]  /*1c180*/  @!P0 IADD3 R5, P3, PT, R5, R4, RZ ;  /* 0x0000000405058210 */ /* 0x000fe20007f7e0ff */
[--C-:B------:R-:W-:Y:S01]  /*1c190*/  @P2 IMAD.X R4, RZ, RZ, R2.reuse, P1 ;  /* 0x000000ffff042224 */ /* 0x100fe200008e0602 */
[C---:B------:R-:W-:Y:S02]  /*1c1a0*/  @P2 R2UR UR6, R142.reuse ;  /* 0x000000008e0622ca */ /* 0x040fe400000e0000 */
[----:B------:R-:W-:Y:S01]  /*1c1b0*/  @P2 R2UR UR7, R143 ;  /* 0x000000008f0722ca */ /* 0x000fe200000e0000 */
[----:B------:R-:W-:Y:S01]  /*1c1c0*/  @!P0 IMAD.X R2, RZ, RZ, R2, P3 ;  /* 0x000000ffff028224 */ /* 0x000fe200018e0602 */
[----:B------:R-:W-:-:S02]  /*1c1d0*/  @!P0 R2UR UR4, R142 ;  /* 0x000000008e0482ca */ /* 0x000fc400000e0000 */
[----:B------:R-:W-:Y:S02]  /*1c1e0*/  @!P0 R2UR UR5, R143 ;  /* 0x000000008f0582ca */ /* 0x000fe400000e0000 */
[-C--:B------:R-:W-:Y:S02]  /*1c1f0*/  @P2 LEA R6, P1, R3, R122.reuse, 0x2 ;  /* 0x0000007a03062211 */ /* 0x080fe400078210ff */
[----:B-1----:R-:W-:Y:S02]  /*1c200*/  @!P0 LEA R8, P3, R5, R122, 0x2 ;  /* 0x0000007a05088211 */ /* 0x002fe400078610ff */
[-C--:B------:R-:W-:Y:S02]  /*1c210*/  @P2 LEA.HI.X R7, R3, R121.reuse, R4, 0x2, P1 ;  /* 0x0000007903072211 */ /* 0x080fe400008f1404 */
[----:B------:R-:W-:-:S03]  /*1c220*/  @!P0 LEA.HI.X R9, R5, R121, R2, 0x2, P3 ;  /* 0x0000007905098211 */ /* 0x000fc600018f1402 */
[----:B------:R1:W-:Y:S04]  /*1c230*/  @P2 ST.E desc[UR8][R6.64], RZ ;  /* 0x000000ff06002985 */ /* 0x0003e8000c101908 */
[----:B------:R1:W-:Y:S04]  /*1c240*/  @P2 ST.E desc[UR6][R6.64+0x20], RZ ;  /* 0x000020ff06002985 */ /* 0x0003e8000c101906 */
[----:B------:R1:W-:Y:S02]  /*1c250*/  @!P0 ST.E desc[UR4][R8.64], RZ ;  /* 0x000000ff08008985 */ /* 0x0003e4000c101904 */
.L_x_69:
[----:B------:R-:W-:Y:S01]  /*1c260*/  ISETP.GT.AND P0, PT, R131, R116, PT ;  /* 0x000000748300720c */ /* 0x000fe20003f04270 */
[----:B------:R-:W-:Y:S05]  /*1c270*/  WARPSYNC.ALL ;  /* 0x0000000000007948 */ /* 0x000fea0003800000 */
[----:B------:R-:W-:Y:S07]  /*1c280*/  BAR.SYNC.DEFER_BLOCKING 0x0 ;  /* 0x0000000000007b1d */ /* 0x000fee0000010000 */
[----:B------:R-:W-:Y:S05]  /*1c290*/  @P0 BRA `(.L_x_96) ;  /* 0xfffffe5c00e40947 */ /* 0x000fea000383ffff */
[----:B------:R-:W-:Y:S05]  /*1c2a0*/  EXIT ;  /* 0x000000000000794d */ /* 0x000fea0003800000 */
.L_x_1:
[----:B------:R-:W-:Y:S01]  /*1c2b0*/  IMAD.MOV.U32 R12, RZ, RZ, RZ ;  /* 0x000000ffff0c7224 */ /* 0x000fe200078e00ff */
[----:B------:R-:W-:Y:S01]  /*1c2c0*/  MOV R15, 0xffffffff ;  /* 0xffffffff000f7802 */ /* 0x000fe20000000f00 */
[----:B------:R-:W-:-:S07]  /*1c2d0*/  IMAD.MOV.U32 R11, RZ, RZ, 0x1f ;  /* 0x0000001fff0b7424 */ /* 0x000fce00078e00ff */
[----:B--2---:R-:W-:Y:S05]  /*1c2e0*/  WARPSYNC.COLLECTIVE R15, `(.L_x_97) ;  /* 0x000000000f087348 */ /* 0x004fea0003c00000 */
[----:B------:R1:W3:Y:S02]  /*1c2f0*/  SHFL.IDX P6, R14, R13, R12, R11 ;  /* 0x0000000c0d0e7389 */ /* 0x0002e400000c000b */
[----:B-123--:R-:W-:Y:S05]  /*1c300*/  ENDCOLLECTIVE ;  /* 0x000000000000791b */ /* 0x00efea0003800000 */
.L_x_97:
[----:B------:R-:W-:Y:S01]  /*1c310*/  MOV R13, R163 ;  /* 0x000000a3000d7202 */ /* 0x000fe20000000f00 */
[----:B------:R-:W-:-:S07]  /*1c320*/  IMAD.MOV.U32 R162, RZ, RZ, R14 ;  /* 0x000000ffffa27224 */ /* 0x000fce00078e000e */
[----:B------:R-:W-:Y:S05]  /*1c330*/  WARPSYNC.COLLECTIVE R15, `(.L_x_98) ;  /* 0x000000000f087348 */ /* 0x000fea0003c00000 */
[----:B------:R1:W2:Y:S02]  /*1c340*/  SHFL.IDX P6, R14, R13, R12, R11 ;  /* 0x0000000c0d0e7389 */ /* 0x0002a400000c000b */
[----:B-12---:R-:W-:Y:S05]  /*1c350*/  ENDCOLLECTIVE ;  /* 0x000000000000791b */ /* 0x006fea0003800000 */
.L_x_98:
[----:B------:R-:W-:Y:S01]  /*1c360*/  MOV R163, R14 ;  /* 0x0000000e00a37202 */ /* 0x000fe20000000f00 */
[----:B------:R-:W-:Y:S05]  /*1c370*/  BRA `(.L_x_99) ;  /* 0xfffffe4000b47947 */ /* 0x000fea000383ffff */
.L_x_10:
[----:B------:R-:W-:Y:S01]  /*1c380*/  BSSY B0, `(.L_x_100) ;  /* 0x0000008000007945 */ /* 0x000fe20003800000 */
[----:B------:R-:W-:Y:S01]  /*1c390*/  IMAD.MOV.U32 R13, RZ, RZ, R130 ;  /* 0x000000ffff0d7224 */ /* 0x000fe200078e0082 */
[----:B------:R-:W-:Y:S01]  /*1c3a0*/  MOV R11, 0x1f ;  /* 0x0000001f000b7802 */ /* 0x000fe20000000f00 */
[----:B------:R-:W-:Y:S01]  /*1c3b0*/  IMAD.MOV.U32 R12, RZ, RZ, RZ ;  /* 0x000000ffff0c7224 */ /* 0x000fe200078e00ff */
[----:B------:R-:W-:-:S07]  /*1c3c0*/  MOV R15, 0xffffffff ;  /* 0xffffffff000f7802 */ /* 0x000fce0000000f00 */
[----:B--2---:R-:W-:Y:S05]  /*1c3d0*/  WARPSYNC.COLLECTIVE R15, `(.L_x_101) ;  /* 0x000000000f087348 */ /* 0x004fea0003c00000 */
[----:B------:R1:W3:Y:S02]  /*1c3e0*/  SHFL.IDX P6, R14, R13, R12, R11 ;  /* 0x0000000c0d0e7389 */ /* 0x0002e400000c000b */
[----:B-123--:R-:W-:Y:S05]  /*1c3f0*/  ENDCOLLECTIVE ;  /* 0x000000000000791b */ /* 0x00efea0003800000 */
.L_x_101:
[----:B------:R-:W-:Y:S05]  /*1c400*/  BSYNC B0 ;  /* 0x0000000000007941 */ /* 0x000fea0003800000 */
.L_x_100:
[----:B------:R-:W-:Y:S01]  /*1c410*/  IMAD.MOV.U32 R13, RZ, RZ, R131 ;  /* 0x000000ffff0d7224 */ /* 0x000fe200078e0083 */
[----:B------:R-:W-:Y:S01]  /*1c420*/  MOV R12, RZ ;  /* 0x000000ff000c7202 */ /* 0x000fe20000000f00 */
[----:B------:R-:W-:Y:S01]  /*1c430*/  IMAD.MOV.U32 R11, RZ, RZ, 0x1f ;  /* 0x0000001fff0b7424 */ /* 0x000fe200078e00ff */
[----:B------:R-:W-:Y:S01]  /*1c440*/  MOV R15, 0xffffffff ;  /* 0xffffffff000f7802 */ /* 0x000fe20000000f00 */
[----:B------:R-:W-:Y:S01]  /*1c450*/  IMAD.MOV.U32 R130, RZ, RZ, R14 ;  /* 0x000000ffff827224 */ /* 0x000fe200078e000e */
[----:B------:R-:W1:Y:S06]  /*1c460*/  LDC.64 R2, c[0x0][0x4a0] ;  /* 0x00012800ff027b82 */ /* 0x000e6c0000000a00 */
[----:B-1----:R-:W-:Y:S05]  /*1c470*/  WARPSYNC.COLLECTIVE R15, `(.L_x_102) ;  /* 0x000000000f087348 */ /* 0x002fea0003c00000 */
[----:B------:R2:W3:Y:S02]  /*1c480*/  SHFL.IDX P6, R14, R13, R12, R11 ;  /* 0x0000000c0d0e7389 */ /* 0x0004e400000c000b */
[----:B-123--:R-:W-:Y:S05]  /*1c490*/  ENDCOLLECTIVE ;  /* 0x000000000000791b */ /* 0x00efea0003800000 */
.L_x_102:
[----:B------:R-:W-:Y:S01]  /*1c4a0*/  MOV R13, R129 ;  /* 0x00000081000d7202 */ /* 0x000fe20000000f00 */
[----:B------:R-:W-:-:S07]  /*1c4b0*/  IMAD.MOV.U32 R131, RZ, RZ, R14 ;  /* 0x000000ffff837224 */ /* 0x000fce00078e000e */
[----:B------:R-:W-:Y:S05]  /*1c4c0*/  WARPSYNC.COLLECTIVE R15, `(.L_x_103) ;  /* 0x000000000f087348 */ /* 0x000fea0003c00000 */
[----:B------:R1:W2:Y:S02]  /*1c4d0*/  SHFL.IDX P6, R14, R13, R12, R11 ;  /* 0x0000000c0d0e7389 */ /* 0x0002a400000c000b */
[----:B-12---:R-:W-:Y:S05]  /*1c4e0*/  ENDCOLLECTIVE ;  /* 0x000000000000791b */ /* 0x006fea0003800000 */
.L_x_103:
[----:B------:R-:W-:Y:S01]  /*1c4f0*/  MOV R13, R138 ;  /* 0x0000008a000d7202 */ /* 0x000fe20000000f00 */
[----:B------:R-:W-:-:S07]  /*1c500*/  IMAD.MOV.U32 R129, RZ, RZ, R14 ;  /* 0x000000ffff817224 */ /* 0x000fce00078e000e */
[----:B------:R-:W-:Y:S05]  /*1c510*/  WARPSYNC.COLLECTIVE R15, `(.L_x_104) ;  /* 0x000000000f087348 */ /* 0x000fea0003c00000 */
[----:B------:R1:W2:Y:S02]  /*1c520*/  SHFL.IDX P6, R14, R13, R12, R11 ;  /* 0x0000000c0d0e7389 */ /* 0x0002a400000c000b */
[----:B-12---:R-:W-:Y:S05]  /*1c530*/  ENDCOLLECTIVE ;  /* 0x000000000000791b */ /* 0x006fea0003800000 */
.L_x_104:
[----:B------:R-:W-:Y:S01]  /*1c540*/  MOV R13, R139 ;  /* 0x0000008b000d7202 */ /* 0x000fe20000000f00 */
[----:B------:R-:W-:-:S07]  /*1c550*/  IMAD.MOV.U32 R138, RZ, RZ, R14 ;  /* 0x000000ffff8a7224 */ /* 0x000fce00078e000e */
[----:B------:R-:W-:Y:S05]  /*1c560*/  WARPSYNC.COLLECTIVE R15, `(.L_x_105) ;  /* 0x000000000f087348 */ /* 0x000fea0003c00000 */
[----:B------:R1:W2:Y:S02]  /*1c570*/  SHFL.IDX P6, R14, R13, R12, R11 ;  /* 0x0000000c0d0e7389 */ /* 0x0002a400000c000b */
[----:B-12---:R-:W-:Y:S05]  /*1c580*/  ENDCOLLECTIVE ;  /* 0x000000000000791b */ /* 0x006fea0003800000 */
.L_x_105:
[----:B------:R-:W-:Y:S01]  /*1c590*/  MOV R13, R128 ;  /* 0x00000080000d7202 */ /* 0x000fe20000000f00 */
[----:B------:R-:W-:-:S07]  /*1c5a0*/  IMAD.MOV.U32 R139, RZ, RZ, R14 ;  /* 0x000000ffff8b7224 */ /* 0x000fce00078e000e */
[----:B------:R-:W-:Y:S05]  /*1c5b0*/  WARPSYNC.COLLECTIVE R15, `(.L_x_106) ;  /* 0x000000000f087348 */ /* 0x000fea0003c00000 */
[----:B------:R1:W2:Y:S02]  /*1c5c0*/  SHFL.IDX P6, R14, R13, R12, R11 ;  /* 0x0000000c0d0e7389 */ /* 0x0002a400000c000b */
[----:B-12---:R-:W-:Y:S05]  /*1c5d0*/  ENDCOLLECTIVE ;  /* 0x000000000000791b */ /* 0x006fea0003800000 */
.L_x_106:
[----:B------:R-:W-:Y:S01]  /*1c5e0*/  MOV R13, R127 ;  /* 0x0000007f000d7202 */ /* 0x000fe20000000f00 */
[----:B------:R-:W-:-:S07]  /*1c5f0*/  IMAD.MOV.U32 R128, RZ, RZ, R14 ;  /* 0x000000ffff807224 */ /* 0x000fce00078e000e */
[----:B------:R-:W-:Y:S05]  /*1c600*/  WARPSYNC.COLLECTIVE R15, `(.L_x_107) ;  /* 0x000000000f087348 */ /* 0x000fea0003c00000 */
[----:B------:R1:W2:Y:S02]  /*1c610*/  SHFL.IDX P6, R14, R13, R12, R11 ;  /* 0x0000000c0d0e7389 */ /* 0x0002a400000c000b */
[----:B-12---:R-:W-:Y:S05]  /*1c620*/  ENDCOLLECTIVE ;  /* 0x000000000000791b */ /* 0x006fea0003800000 */
.L_x_107:
[----:B------:R-:W-:Y:S01]  /*1c630*/  MOV R13, R136 ;  /* 0x00000088000d7202 */ /* 0x000fe20000000f00 */
[----:B------:R-:W-:-:S07]  /*1c640*/  IMAD.MOV.U32 R127, RZ, RZ, R14 ;  /* 0x000000ffff7f7224 */ /* 0x000fce00078e000e */
[----:B------:R-:W-:Y:S05]  /*1c650*/  WARPSYNC.COLLECTIVE R15, `(.L_x_108) ;  /* 0x000000000f087348 */ /* 0x000fea0003c00000 */
[----:B------:R1:W2:Y:S02]  /*1c660*/  SHFL.IDX P6, R14, R13, R12, R11 ;  /* 0x0000000c0d0e7389 */ /* 0x0002a400000c000b */
[----:B-12---:R-:W-:Y:S05]  /*1c670*/  ENDCOLLECTIVE ;  /* 0x000000000000791b */ /* 0x006fea0003800000 */
.L_x_108:
[----:B------:R-:W-:Y:S01]  /*1c680*/  MOV R13, R137 ;  /* 0x00000089000d7202 */ /* 0x000fe20000000f00 */
[----:B------:R-:W-:-:S07]  /*1c690*/  IMAD.MOV.U32 R136, RZ, RZ, R14 ;  /* 0x000000ffff887224 */ /* 0x000fce00078e000e */
[----:B------:R-:W-:Y:S05]  /*1c6a0*/  WARPSYNC.COLLECTIVE R15, `(.L_x_109) ;  /* 0x000000000f087348 */ /* 0x000fea0003c00000 */
[----:B------:R1:W2:Y:S02]  /*1c6b0*/  SHFL.IDX P6, R14, R13, R12, R11 ;  /* 0x0000000c0d0e7389 */ /* 0x0002a400000c000b */
[----:B-12---:R-:W-:Y:S05]  /*1c6c0*/  ENDCOLLECTIVE ;  /* 0x000000000000791b */ /* 0x006fea0003800000 */
.L_x_109:
[----:B------:R-:W-:Y:S01]  /*1c6d0*/  MOV R13, R126 ;  /* 0x0000007e000d7202 */ /* 0x000fe20000000f00 */
[----:B------:R-:W-:-:S07]  /*1c6e0*/  IMAD.MOV.U32 R137, RZ, RZ, R14 ;  /* 0x000000ffff897224 */ /* 0x000fce00078e000e */
[----:B------:R-:W-:Y:S05]  /*1c6f0*/  WARPSYNC.COLLECTIVE R15, `(.L_x_110) ;  /* 0x000000000f087348 */ /* 0x000fea0003c00000 */
[----:B------:R1:W2:Y:S02]  /*1c700*/  SHFL.IDX P6, R14, R13, R12, R11 ;  /* 0x0000000c0d0e7389 */ /* 0x0002a400000c000b */
[----:B-12---:R-:W-:Y:S05]  /*1c710*/  ENDCOLLECTIVE ;  /* 0x000000000000791b */ /* 0x006fea0003800000 */
.L_x_110:
[----:B------:R-:W-:Y:S01]  /*1c720*/  MOV R13, R125 ;  /* 0x0000007d000d7202 */ /* 0x000fe20000000f00 */
[----:B------:R-:W-:-:S07]  /*1c730*/  IMAD.MOV.U32 R126, RZ, RZ, R14 ;  /* 0x000000ffff7e7224 */ /* 0x000fce00078e000e */
[----:B------:R-:W-:Y:S05]  /*1c740*/  WARPSYNC.COLLECTIVE R15, `(.L_x_111) ;  /* 0x000000000f087348 */ /* 0x000fea0003c00000 */
[----:B------:R1:W2:Y:S02]  /*1c750*/  SHFL.IDX P6, R14, R13, R12, R11 ;  /* 0x0000000c0d0e7389 */ /* 0x0002a400000c000b */
[----:B-12---:R-:W-:Y:S05]  /*1c760*/  ENDCOLLECTIVE ;  /* 0x000000000000791b */ /* 0x006fea0003800000 */
.L_x_111:
[----:B------:R-:W1:Y:S01]  /*1c770*/  LDCU.64 UR6, c[0x0][0x498] ;  /* 0x00009300ff0677ac */ /* 0x000e620008000a00 */
[----:B------:R-:W2:Y:S01]  /*1c780*/  LDCU.64 UR4, c[0x0][0x3a0] ;  /* 0x00007400ff0477ac */ /* 0x000ea20008000a00 */
[----:B-1----:R-:W-:-:S04]  /*1c790*/  UIMAD.WIDE.U32 UR8, UR38, UR6, URZ ;  /* 0x00000006260872a5 */ /* 0x002fc8000f8e00ff */
[----:B------:R-:W-:Y:S01]  /*1c7a0*/  UIMAD UR7, UR38, UR7, UR9 ;  /* 0x00000007260772a4 */ /* 0x000fe2000f8e0209 */
[----:B------:R-:W-:Y:S01]  /*1c7b0*/  IMAD.MOV.U32 R125, RZ, RZ, R14 ;  /* 0x000000ffff7d7224 */ /* 0x000fe200078e000e */
[----:B------:R-:W-:Y:S01]  /*1c7c0*/  MOV R4, UR8 ;  /* 0x0000000800047c02 */ /* 0x000fe20008000f00 */
[----:B------:R-:W-:-:S03]  /*1c7d0*/  IMAD.U32 R5, RZ, RZ, UR9 ;  /* 0x00000009ff057e24 */ /* 0x000fc6000f8e00ff */
[----:B------:R-:W-:-:S03]  /*1c7e0*/  MOV R5, UR7 ;  /* 0x0000000700057c02 */ /* 0x000fc60008000f00 */
[----:B------:R-:W-:-:S04]  /*1c7f0*/  IMAD.WIDE.U32 R4, R2, UR37, R4 ;  /* 0x0000002502047c25 */ /* 0x000fc8000f8e0004 */
[----:B------:R-:W-:Y:S01]  /*1c800*/  IMAD R3, R3, UR37, R5 ;  /* 0x0000002503037c24 */ /* 0x000fe2000f8e0205 */
[----:B--2---:R-:W-:-:S04]  /*1c810*/  LEA R13, P0, R4, UR4, 0x2 ;  /* 0x00000004040d7c11 */ /* 0x004fc8000f8010ff */
[----:B------:R-:W-:-:S09]  /*1c820*/  LEA.HI.X R4, R4, UR5, R3, 0x2, P0 ;  /* 0x0000000504047c11 */ /* 0x000fd200080f1403 */
[----:B------:R-:W-:Y:S05]  /*1c830*/  WARPSYNC.COLLECTIVE R15, `(.L_x_112) ;  /* 0x000000000f087348 */ /* 0x000fea0003c00000 */
[----:B------:R1:W2:Y:S02]  /*1c840*/  SHFL.IDX P6, R14, R13, R12, R11 ;  /* 0x0000000c0d0e7389 */ /* 0x0002a400000c000b */
[----:B-12---:R-:W-:Y:S05]  /*1c850*/  ENDCOLLECTIVE ;  /* 0x000000000000791b */ /* 0x006fea0003800000 */
.L_x_112:
[----:B------:R-:W1:Y:S01]  /*1c860*/  LDC.64 R2, c[0x0][0x4a8] ;  /* 0x00012a00ff027b82 */ /* 0x000e620000000a00 */
[----:B------:R-:W-:Y:S01]  /*1c870*/  MOV R13, R4 ;  /* 0x00000004000d7202 */ /* 0x000fe20000000f00 */
[----:B------:R-:W-:-:S07]  /*1c880*/  IMAD.MOV.U32 R144, RZ, RZ, R14 ;  /* 0x000000ffff907224 */ /* 0x000fce00078e000e */
[----:B-1----:R-:W-:Y:S05]  /*1c890*/  WARPSYNC.COLLECTIVE R15, `(.L_x_113) ;  /* 0x000000000f087348 */ /* 0x002fea0003c00000 */
[----:B------:R2:W3:Y:S02]  /*1c8a0*/  SHFL.IDX P6, R14, R13, R12, R11 ;  /* 0x0000000c0d0e7389 */ /* 0x0004e400000c000b */
[----:B-123--:R-:W-:Y:S05]  /*1c8b0*/  ENDCOLLECTIVE ;  /* 0x000000000000791b */ /* 0x00efea0003800000 */
.L_x_113:
[----:B------:R-:W-:Y:S01]  /*1c8c0*/  MOV R145, R14 ;  /* 0x0000000e00917202 */ /* 0x000fe20000000f00 */
[----:B------:R-:W-:Y:S06]  /*1c8d0*/  BRA `(.L_x_114) ;  /* 0xfffffe4c009c7947 */ /* 0x000fec000383ffff */
.L_x_11:
[----:B------:R-:W-:Y:S01]  /*1c8e0*/  BSSY B0, `(.L_x_115) ;  /* 0x0000007000007945 */ /* 0x000fe20003800000 */
[----:B------:R-:W-:Y:S02]  /*1c8f0*/  MOV R12, RZ ;  /* 0x000000ff000c7202 */ /* 0x000fe40000000f00 */
[----:B------:R-:W-:Y:S02]  /*1c900*/  MOV R11, 0x1f ;  /* 0x0000001f000b7802 */ /* 0x000fe40000000f00 */
[----:B------:R-:W-:-:S07]  /*1c910*/  MOV R15, 0xffffffff ;  /* 0xffffffff000f7802 */ /* 0x000fce0000000f00 */
[----:B---3--:R-:W-:Y:S05]  /*1c920*/  WARPSYNC.COLLECTIVE R15, `(.L_x_116) ;  /* 0x000000000f087348 */ /* 0x008fea0003c00000 */
[----:B------:R1:W2:Y:S02]  /*1c930*/  SHFL.IDX P6, R14, R13, R12, R11 ;  /* 0x0000000c0d0e7389 */ /* 0x0002a400000c000b */
[----:B-123--:R-:W-:Y:S05]  /*1c940*/  ENDCOLLECTIVE ;  /* 0x000000000000791b */ /* 0x00efea0003800000 */
.L_x_116:
[----:B------:R-:W-:Y:S05]  /*1c950*/  BSYNC B0 ;  /* 0x0000000000007941 */ /* 0x000fea0003800000 */
.L_x_115:
[----:B------:R-:W-:Y:S05]  /*1c960*/  BRA `(.L_x_117) ;  /* 0xfffffe4c00a87947 */ /* 0x000fea000383ffff */
.L_x_12:
[----:B------:R-:W-:Y:S01]  /*1c970*/  BSSY B0, `(.L_x_118) ;  /* 0x0000008000007945 */ /* 0x000fe20003800000 */
[----:B------:R-:W-:Y:S01]  /*1c980*/  IMAD.MOV.U32 R13, RZ, RZ, R18 ;  /* 0x000000ffff0d7224 */ /* 0x000fe200078e0012 */
[----:B------:R-:W-:Y:S01]  /*1c990*/  MOV R11, 0x1f ;  /* 0x0000001f000b7802 */ /* 0x000fe20000000f00 */
[----:B------:R-:W-:Y:S01]  /*1c9a0*/  IMAD.MOV.U32 R12, RZ, RZ, RZ ;  /* 0x000000ffff0c7224 */ /* 0x000fe200078e00ff */
[----:B------:R-:W-:-:S07]  /*1c9b0*/  MOV R15, 0xffffffff ;  /* 0xffffffff000f7802 */ /* 0x000fce0000000f00 */
[----:B---3--:R-:W-:Y:S05]  /*1c9c0*/  WARPSYNC.COLLECTIVE R15, `(.L_x_119) ;  /* 0x000000000f087348 */ /* 0x008fea0003c00000 */
[----:B------:R1:W2:Y:S02]  /*1c9d0*/  SHFL.IDX P6, R14, R13, R12, R11 ;  /* 0x0000000c0d0e7389 */ /* 0x0002a400000c000b */
[----:B-123--:R-:W-:Y:S05]  /*1c9e0*/  ENDCOLLECTIVE ;  /* 0x000000000000791b */ /* 0x00efea0003800000 */
.L_x_119:
[----:B------:R-:W-:Y:S05]  /*1c9f0*/  BSYNC B0 ;  /* 0x0000000000007941 */ /* 0x000fea0003800000 */
.L_x_118:
[----:B------:R-:W-:Y:S05]  /*1ca00*/  BRA `(.L_x_120) ;  /* 0xfffffe4c00887947 */ /* 0x000fea000383ffff */
.L_x_13:
[----:B------:R-:W1:Y:S01]  /*1ca10*/  LDC.64 R6, c[0x0][0x4d0] ;  /* 0x00013400ff067b82 */ /* 0x000e620000000a00 */
[CC--:B------:R-:W-:Y:S01]  /*1ca20*/  IMAD R21, R25.reuse, R2.reuse, RZ ;  /* 0x0000000219157224 */ /* 0x0c0fe200078e02ff */
[----:B------:R-:W2:Y:S01]  /*1ca30*/  S2R R105, SR_TID.X ;  /* 0x0000000000697919 */ /* 0x000ea20000002100 */
[C---:B------:R-:W-:Y:S01]  /*1ca40*/  IMAD.WIDE.U32 R32, R0.reuse, R2, RZ ;  /* 0x0000000200207225 */ /* 0x040fe200078e00ff */
[----:B------:R-:W-:Y:S03]  /*1ca50*/  BSSY B0, `(.L_x_121) ;  /* 0x000002b000007945 */ /* 0x000fe60003800000 */
[----:B------:R-:W-:Y:S01]  /*1ca60*/  IMAD R12, R25, R18, RZ ;  /* 0x00000012190c7224 */ /* 0x000fe200078e02ff */
[----:B------:R-:W4:Y:S01]  /*1ca70*/  LDC.64 R14, c[0x0][0x4d8] ;  /* 0x00013600ff0e7b82 */ /* 0x000f220000000a00 */
[C---:B------:R-:W-:Y:S02]  /*1ca80*/  IMAD R3, R0.reuse, R3, R21 ;  /* 0x0000000300037224 */ /* 0x040fe400078e0215 */
[----:B------:R-:W-:-:S02]  /*1ca90*/  IMAD R12, R0, R19, R12 ;  /* 0x00000013000c7224 */ /* 0x000fc400078e020c */
[----:B------:R-:W-:Y:S01]  /*1caa0*/  IMAD.WIDE.U32 R18, R0, R18, RZ ;  /* 0x0000001200127225 */ /* 0x000fe200078e00ff */
[----:B------:R-:W-:Y:S02]  /*1cab0*/  IADD3 R33, PT, PT, R33, R3, RZ ;  /* 0x0000000321217210 */ /* 0x000fe40007ffe0ff */
[----:B------:R-:W5:Y:S08]  /*1cac0*/  LDC.64 R10, c[0x0][0x4b0] ;  /* 0x00012c00ff0a7b82 */ /* 0x000f700000000a00 */
[----:B------:R-:W3:Y:S01]  /*1cad0*/  LDC.64 R8, c[0x0][0x4f0] ;  /* 0x00013c00ff087b82 */ /* 0x000ee20000000a00 */
[----:B-1----:R-:W-:-:S04]  /*1cae0*/  IMAD R2, R25, R6, RZ ;  /* 0x0000000619027224 */ /* 0x002fc800078e02ff */
[C---:B------:R-:W-:Y:S02]  /*1caf0*/  IMAD R2, R0.reuse, R7, R2 ;  /* 0x0000000700027224 */ /* 0x040fe400078e0202 */
[C---:B------:R-:W-:Y:S01]  /*1cb00*/  IMAD.WIDE.U32 R6, R0.reuse, R6, RZ ;  /* 0x0000000600067225 */ /* 0x040fe200078e00ff */
[----:B------:R-:W1:Y:S03]  /*1cb10*/  LDC.64 R16, c[0x0][0x4f8] ;  /* 0x00013e00ff107b82 */ /* 0x000e660000000a00 */
[----:B----4-:R-:W-:Y:S01]  /*1cb20*/  IMAD R25, R25, R14, RZ ;  /* 0x0000000e19197224 */ /* 0x010fe200078e02ff */
[----:B------:R-:W-:Y:S01]  /*1cb30*/  IADD3 R7, PT, PT, R7, R2, RZ ;  /* 0x0000000207077210 */ /* 0x000fe20007ffe0ff */
[C---:B------:R-:W-:Y:S01]  /*1cb40*/  IMAD.WIDE.U32 R34, R0.reuse, R14, RZ ;  /* 0x0000000e00227225 */ /* 0x040fe200078e00ff */
[----:B------:R-:W-:Y:S02]  /*1cb50*/  MOV R14, R18 ;  /* 0x00000012000e7202 */ /* 0x000fe40000000f00 */
[----:B------:R-:W4:Y:S01]  /*1cb60*/  LDC.64 R4, c[0x0][0x500] ;  /* 0x00014000ff047b82 */ /* 0x000f220000000a00 */
[----:B------:R-:W-:Y:S01]  /*1cb70*/  IMAD R25, R0, R15, R25 ;  /* 0x0000000f00197224 */ /* 0x000fe200078e0219 */
[----:B------:R-:W-:Y:S01]  /*1cb80*/  IADD3 R15, PT, PT, R19, R12, RZ ;  /* 0x0000000c130f7210 */ /* 0x000fe20007ffe0ff */
[----:B-----5:R-:W-:Y:S01]  /*1cb90*/  IMAD.WIDE.U32 R18, R10, UR37, R32 ;  /* 0x000000250a127c25 */ /* 0x020fe2000f8e0020 */
[----:B------:R-:W-:-:S02]  /*1cba0*/  MOV R12, RZ ;  /* 0x000000ff000c7202 */ /* 0x000fc40000000f00 */
[----:B------:R-:W-:Y:S01]  /*1cbb0*/  IADD3 R35, PT, PT, R35, R25, RZ ;  /* 0x0000001923237210 */ /* 0x000fe20007ffe0ff */
[----:B------:R-:W-:Y:S01]  /*1cbc0*/  IMAD R0, R11, UR37, R19 ;  /* 0x000000250b007c24 */ /* 0x000fe2000f8e0213 */
[----:B------:R-:W-:Y:S01]  /*1cbd0*/  LEA R24, P3, R18, R24, 0x2 ;  /* 0x0000001812187211 */ /* 0x000fe200078610ff */
[----:B---3--:R-:W-:Y:S01]  /*1cbe0*/  IMAD.WIDE.U32 R14, R8, UR37, R14 ;  /* 0x00000025080e7c25 */ /* 0x008fe2000f8e000e */
[----:B------:R-:W-:Y:S02]  /*1cbf0*/  MOV R11, 0x1f ;  /* 0x0000001f000b7802 */ /* 0x000fe40000000f00 */
[----:B------:R-:W-:Y:S01]  /*1cc00*/  LEA.HI.X R23, R18, R23, R0, 0x2, P3 ;  /* 0x0000001712177211 */ /* 0x000fe200018f1400 */
[----:B------:R-:W-:Y:S01]  /*1cc10*/  IMAD R9, R9, UR37, R15 ;  /* 0x0000002509097c24 */ /* 0x000fe2000f8e020f */
[----:B------:R-:W-:Y:S01]  /*1cc20*/  LEA R124, P2, R14, R26, 0x2 ;  /* 0x0000001a0e7c7211 */ /* 0x000fe200078410ff */
[----:B-1----:R-:W-:Y:S01]  /*1cc30*/  IMAD.WIDE.U32 R6, R16, UR37, R6 ;  /* 0x0000002510067c25 */ /* 0x002fe2000f8e0006 */
[----:B------:R-:W-:-:S02]  /*1cc40*/  MOV R15, 0xffffffff ;  /* 0xffffffff000f7802 */ /* 0x000fc40000000f00 */
[----:B------:R-:W-:Y:S01]  /*1cc50*/  LEA.HI.X R26, R14, R27, R9, 0x2, P2 ;  /* 0x0000001b0e1a7211 */ /* 0x000fe200010f1409 */
[----:B------:R-:W-:Y:S01]  /*1cc60*/  IMAD R17, R17, UR37, R7 ;  /* 0x0000002511117c24 */ /* 0x000fe2000f8e0207 */
[----:B------:R-:W-:Y:S01]  /*1cc70*/  LEA R122, P1, R6, R28, 0x2 ;  /* 0x0000001c067a7211 */ /* 0x000fe200078210ff */
[----:B----4-:R-:W-:-:S03]  /*1cc80*/  IMAD.WIDE.U32 R2, R4, UR37, R34 ;  /* 0x0000002504027c25 */ /* 0x010fc6000f8e0022 */
[----:B------:R-:W-:Y:S01]  /*1cc90*/  LEA.HI.X R28, R6, R29, R17, 0x2, P1 ;  /* 0x0000001d061c7211 */ /* 0x000fe200008f1411 */
[----:B------:R-:W-:Y:S01]  /*1cca0*/  IMAD R5, R5, UR37, R3 ;  /* 0x0000002505057c24 */ /* 0x000fe2000f8e0203 */
[----:B------:R-:W-:-:S04]  /*1ccb0*/  LEA R120, P0, R2, R30, 0x2 ;  /* 0x0000001e02787211 */ /* 0x000fc800078010ff */
[----:B--2---:R-:W-:-:S09]  /*1ccc0*/  LEA.HI.X R30, R2, R31, R5, 0x2, P0 ;  /* 0x0000001f021e7211 */ /* 0x004fd200000f1405 */
[----:B------:R-:W-:Y:S05]  /*1ccd0*/  WARPSYNC.COLLECTIVE R15, `(.L_x_122) ;  /* 0x000000000f087348 */ /* 0x000fea0003c00000 */
[----:B------:R1:W2:Y:S02]  /*1cce0*/  SHFL.IDX P6, R14, R13, R12, R11 ;  /* 0x0000000c0d0e7389 */ /* 0x0002a400000c000b */
[----:B-12---:R-:W-:Y:S05]  /*1ccf0*/  ENDCOLLECTIVE ;  /* 0x000000000000791b */ /* 0x006fea0003800000 */
.L_x_122:
[----:B------:R-:W-:Y:S05]  /*1cd00*/  BSYNC B0 ;  /* 0x0000000000007941 */ /* 0x000fea0003800000 */
.L_x_121:
[----:B------:R-:W-:Y:S01]  /*1cd10*/  MOV R13, R20 ;  /* 0x00000014000d7202 */ /* 0x000fe20000000f00 */
[----:B------:R-:W-:Y:S01]  /*1cd20*/  IMAD.MOV.U32 R12, RZ, RZ, RZ ;  /* 0x000000ffff0c7224 */ /* 0x000fe200078e00ff */
[----:B------:R-:W-:Y:S01]  /*1cd30*/  MOV R11, 0x1f ;  /* 0x0000001f000b7802 */ /* 0x000fe20000000f00 */
[----:B------:R-:W-:Y:S01]  /*1cd40*/  IMAD.MOV.U32 R15, RZ, RZ, -0x1 ;  /* 0xffffffffff0f7424 */ /* 0x000fe200078e00ff */
[----:B------:R-:W-:Y:S01]  /*1cd50*/  SHF.R.U32.HI R0, RZ, 0x5, R105 ;  /* 0x00000005ff007819 */ /* 0x000fe20000011669 */
[----:B------:R-:W-:-:S07]  /*1cd60*/  IMAD.MOV.U32 R134, RZ, RZ, R14 ;  /* 0x000000ffff867224 */ /* 0x000fce00078e000e */
[----:B------:R-:W-:Y:S05]  /*1cd70*/  WARPSYNC.COLLECTIVE R15, `(.L_x_123) ;  /* 0x000000000f087348 */ /* 0x000fea0003c00000 */
[----:B------:R1:W2:Y:S02]  /*1cd80*/  SHFL.IDX P6, R14, R13, R12, R11 ;  /* 0x0000000c0d0e7389 */ /* 0x0002a400000c000b */
[----:B-12---:R-:W-:Y:S05]  /*1cd90*/  ENDCOLLECTIVE ;  /* 0x000000000000791b */ /* 0x006fea0003800000 */
.L_x_123:
[----:B------:R-:W-:Y:S01]  /*1cda0*/  IMAD.MOV.U32 R13, RZ, RZ, R24 ;  /* 0x000000ffff0d7224 */ /* 0x000fe200078e0018 */
[----:B------:R-:W-:-:S07]  /*1cdb0*/  MOV R135, R14 ;  /* 0x0000000e00877202 */ /* 0x000fce0000000f00 */
[----:B------:R-:W-:Y:S05]  /*1cdc0*/  WARPSYNC.COLLECTIVE R15, `(.L_x_124) ;  /* 0x000000000f087348 */ /* 0x000fea0003c00000 */
[----:B------:R1:W2:Y:S02]  /*1cdd0*/  SHFL.IDX P6, R14, R13, R12, R11 ;  /* 0x0000000c0d0e7389 */ /* 0x0002a400000c000b */
[----:B-12---:R-:W-:Y:S05]  /*1cde0*/  ENDCOLLECTIVE ;  /* 0x000000000000791b */ /* 0x006fea0003800000 */
.L_x_124:
[----:B------:R-:W-:Y:S01]  /*1cdf0*/  IMAD.MOV.U32 R13, RZ, RZ, R23 ;  /* 0x000000ffff0d7224 */ /* 0x000fe200078e0017 */
[----:B------:R-:W-:-:S07]  /*1ce00*/  MOV R132, R14 ;  /* 0x0000000e00847202 */ /* 0x000fce0000000f00 */
[----:B------:R-:W-:Y:S05]  /*1ce10*/  WARPSYNC.COLLECTIVE R15, `(.L_x_125) ;  /* 0x000000000f087348 */ /* 0x000fea0003c00000 */
[----:B------:R1:W2:Y:S02]  /*1ce20*/  SHFL.IDX P6, R14, R13, R12, R11 ;  /* 0x0000000c0d0e7389 */ /* 0x0002a400000c000b */
[----:B-12---:R-:W-:Y:S05]  /*1ce30*/  ENDCOLLECTIVE ;  /* 0x000000000000791b */ /* 0x006fea0003800000 */
.L_x_125:
[----:B------:R-:W-:Y:S01]  /*1ce40*/  IMAD.MOV.U32 R13, RZ, RZ, R124 ;  /* 0x000000ffff0d7224 */ /* 0x000fe200078e007c */
[----:B------:R-:W-:-:S07]  /*1ce50*/  MOV R133, R14 ;  /* 0x0000000e00857202 */ /* 0x000fce0000000f00 */
[----:B------:R-:W-:Y:S05]  /*1ce60*/  WARPSYNC.COLLECTIVE R15, `(.L_x_126) ;  /* 0x000000000f087348 */ /* 0x000fea0003c00000 */
[----:B------:R1:W2:Y:S02]  /*1ce70*/  SHFL.IDX P6, R14, R13, R12, R11 ;  /* 0x0000000c0d0e7389 */ /* 0x0002a400000c000b */
[----:B-12---:R-:W-:Y:S05]  /*1ce80*/  ENDCOLLECTIVE ;  /* 0x000000000000791b */ /* 0x006fea0003800000 */
.L_x_126:
[----:B------:R-:W-:Y:S01]  /*1ce90*/  IMAD.MOV.U32 R13, RZ, RZ, R26 ;  /* 0x000000ffff0d7224 */ /* 0x000fe200078e001a */
[----:B------:R-:W-:-:S07]  /*1cea0*/  MOV R124, R14 ;  /* 0x0000000e007c7202 */ /* 0x000fce0000000f00 */
[----:B------:R-:W-:Y:S05]  /*1ceb0*/  WARPSYNC.COLLECTIVE R15, `(.L_x_127) ;  /* 0x000000000f087348 */ /* 0x000fea0003c00000 */
[----:B------:R1:W2:Y:S02]  /*1cec0*/  SHFL.IDX P6, R14, R13, R12, R11 ;  /* 0x0000000c0d0e7389 */ /* 0x0002a400000c000b */
[----:B-12---:R-:W-:Y:S05]  /*1ced0*/  ENDCOLLECTIVE ;  /* 0x000000000000791b */ /* 0x006fea0003800000 */
.L_x_127:
[----:B------:R-:W-:Y:S01]  /*1cee0*/  IMAD.MOV.U32 R13, RZ, RZ, R122 ;  /* 0x000000ffff0d7224 */ /* 0x000fe200078e007a */
[----:B------:R-:W-:-:S07]  /*1cef0*/  MOV R123, R14 ;  /* 0x0000000e007b7202 */ /* 0x000fce0000000f00 */
[----:B------:R-:W-:Y:S05]  /*1cf00*/  WARPSYNC.COLLECTIVE R15, `(.L_x_128) ;  /* 0x000000000f087348 */ /* 0x000fea0003c00000 */
[----:B------:R1:W2:Y:S02]  /*1cf10*/  SHFL.IDX P6, R14, R13, R12, R11 ;  /* 0x0000000c0d0e7389 */ /* 0x0002a400000c000b */
[----:B-12---:R-:W-:Y:S05]  /*1cf20*/  ENDCOLLECTIVE ;  /* 0x000000000000791b */ /* 0x006fea0003800000 */
.L_x_128:
[----:B------:R-:W-:Y:S01]  /*1cf30*/  IMAD.MOV.U32 R13, RZ, RZ, R28 ;  /* 0x000000ffff0d7224 */ /* 0x000fe200078e001c */
[----:B------:R-:W-:-:S07]  /*1cf40*/  MOV R122, R14 ;  /* 0x0000000e007a7202 */ /* 0x000fce0000000f00 */
[----:B------:R-:W-:Y:S05]  /*1cf50*/  WARPSYNC.COLLECTIVE R15, `(.L_x_129) ;  /* 0x000000000f087348 */ /* 0x000fea0003c00000 */
[----:B------:R1:W2:Y:S02]  /*1cf60*/  SHFL.IDX P6, R14, R13, R12, R11 ;  /* 0x0000000c0d0e7389 */ /* 0x0002a400000c000b */
[----:B-12---:R-:W-:Y:S05]  /*1cf70*/  ENDCOLLECTIVE ;  /* 0x000000000000791b */ /* 0x006fea0003800000 */
.L_x_129:
[----:B------:R-:W-:Y:S01]  /*1cf80*/  IMAD.MOV.U32 R13, RZ, RZ, R120 ;  /* 0x000000ffff0d7224 */ /* 0x000fe200078e0078 */
[----:B------:R-:W-:-:S07]  /*1cf90*/  MOV R121, R14 ;  /* 0x0000000e00797202 */ /* 0x000fce0000000f00 */
[----:B------:R-:W-:Y:S05]  /*1cfa0*/  WARPSYNC.COLLECTIVE R15, `(.L_x_130) ;  /* 0x000000000f087348 */ /* 0x000fea0003c00000 */
[----:B------:R1:W2:Y:S02]  /*1cfb0*/  SHFL.IDX P6, R14, R13, R12, R11 ;  /* 0x0000000c0d0e7389 */ /* 0x0002a400000c000b */
[----:B-12---:R-:W-:Y:S05]  /*1cfc0*/  ENDCOLLECTIVE ;  /* 0x000000000000791b */ /* 0x006fea0003800000 */
.L_x_130:
[----:B------:R-:W-:Y:S01]  /*1cfd0*/  IMAD.MOV.U32 R13, RZ, RZ, R30 ;  /* 0x000000ffff0d7224 */ /* 0x000fe200078e001e */
[----:B------:R-:W-:-:S07]  /*1cfe0*/  MOV R120, R14 ;  /* 0x0000000e00787202 */ /* 0x000fce0000000f00 */
[----:B------:R-:W-:Y:S05]  /*1cff0*/  WARPSYNC.COLLECTIVE R15, `(.L_x_131) ;  /* 0x000000000f087348 */ /* 0x000fea0003c00000 */
[----:B------:R1:W2:Y:S02]  /*1d000*/  SHFL.IDX P6, R14, R13, R12, R11 ;  /* 0x0000000c0d0e7389 */ /* 0x0002a400000c000b */
[----:B-12---:R-:W-:Y:S05]  /*1d010*/  ENDCOLLECTIVE ;  /* 0x000000000000791b */ /* 0x006fea0003800000 */
.L_x_131:
[----:B------:R-:W-:Y:S01]  /*1d020*/  IMAD.MOV.U32 R13, RZ, RZ, R118 ;  /* 0x000000ffff0d7224 */ /* 0x000fe200078e0076 */
[----:B------:R-:W-:-:S07]  /*1d030*/  MOV R119, R14 ;  /* 0x0000000e00777202 */ /* 0x000fce0000000f00 */
[----:B------:R-:W-:Y:S05]  /*1d040*/  WARPSYNC.COLLECTIVE R15, `(.L_x_132) ;  /* 0x000000000f087348 */ /* 0x000fea0003c00000 */
[----:B------:R1:W2:Y:S02]  /*1d050*/  SHFL.IDX P6, R14, R13, R12, R11 ;  /* 0x0000000c0d0e7389 */ /* 0x0002a400000c000b */
[----:B-12---:R-:W-:Y:S05]  /*1d060*/  ENDCOLLECTIVE ;  /* 0x000000000000791b */ /* 0x006fea0003800000 */
.L_x_132:
[----:B------:R-:W-:Y:S01]  /*1d070*/  IMAD.MOV.U32 R13, RZ, RZ, R117 ;  /* 0x000000ffff0d7224 */ /* 0x000fe200078e0075 */
[----:B------:R-:W-:-:S07]  /*1d080*/  MOV R118, R14 ;  /* 0x0000000e00767202 */ /* 0x000fce0000000f00 */
[----:B------:R-:W-:Y:S05]  /*1d090*/  WARPSYNC.COLLECTIVE R15, `(.L_x_133) ;  /* 0x000000000f087348 */ /* 0x000fea0003c00000 */
[----:B------:R1:W2:Y:S02]  /*1d0a0*/  SHFL.IDX P6, R14, R13, R12, R11 ;  /* 0x0000000c0d0e7389 */ /* 0x0002a400000c000b */
[----:B-12---:R-:W-:Y:S05]  /*1d0b0*/  ENDCOLLECTIVE ;  /* 0x000000000000791b */ /* 0x006fea0003800000 */
.L_x_133:
[----:B------:R-:W-:Y:S01]  /*1d0c0*/  IMAD.MOV.U32 R13, RZ, RZ, R0 ;  /* 0x000000ffff0d7224 */ /* 0x000fe200078e0000 */
[----:B------:R-:W-:-:S07]  /*1d0d0*/  MOV R117, R14 ;  /* 0x0000000e00757202 */ /* 0x000fce0000000f00 */
[----:B------:R-:W-:Y:S05]  /*1d0e0*/  WARPSYNC.COLLECTIVE R15, `(.L_x_134) ;  /* 0x000000000f087348 */ /* 0x000fea0003c00000 */
[----:B------:R1:W2:Y:S02]  /*1d0f0*/  SHFL.IDX P6, R14, R13, R12, R11 ;  /* 0x0000000c0d0e7389 */ /* 0x0002a400000c000b */
[----:B-12---:R-:W-:Y:S05]  /*1d100*/  ENDCOLLECTIVE ;  /* 0x000000000000791b */ /* 0x006fea0003800000 */
.L_x_134:
[----:B------:R-:W-:Y:S05]  /*1d110*/  BRA `(.L_x_135) ;  /* 0xfffffe4800d07947 */ /* 0x000fea000383ffff */
.L_x_19:
[----:B------:R-:W-:Y:S01]  /*1d120*/  BSSY B0, `(.L_x_136) ;  /* 0x0000007000007945 */ /* 0x000fe20003800000 */
[----:B------:R-:W-:Y:S02]  /*1d130*/  MOV R12, RZ ;  /* 0x000000ff000c7202 */ /* 0x000fe40000000f00 */
[----:B------:R-:W-:Y:S02]  /*1d140*/  MOV R11, 0x1f ;  /* 0x0000001f000b7802 */ /* 0x000fe40000000f00 */
[----:B------:R-:W-:-:S07]  /*1d150*/  MOV R15, 0xffffffff ;  /* 0xffffffff000f7802 */ /* 0x000fce0000000f00 */
[----:B------:R-:W-:Y:S05]  /*1d160*/  WARPSYNC.COLLECTIVE R15, `(.L_x_137) ;  /* 0x000000000f087348 */ /* 0x000fea0003c00000 */
[----:B------:R1:W2:Y:S02]  /*1d170*/  SHFL.IDX P6, R14, R13, R12, R11 ;  /* 0x0000000c0d0e7389 */ /* 0x0002a400000c000b */
[----:B-12---:R-:W-:Y:S05]  /*1d180*/  ENDCOLLECTIVE ;  /* 0x000000000000791b */ /* 0x006fea0003800000 */
.L_x_137:
[----:B------:R-:W-:Y:S05]  /*1d190*/  BSYNC B0 ;  /* 0x0000000000007941 */ /* 0x000fea0003800000 */
.L_x_136:
[----:B------:R-:W-:Y:S01]  /*1d1a0*/  MOV R155, R14 ;  /* 0x0000000e009b7202 */ /* 0x000fe20000000f00 */
[----:B------:R-:W-:Y:S05]  /*1d1b0*/  BRA `(.L_x_138) ;  /* 0xfffffe5400b07947 */ /* 0x000fea000383ffff */
.L_x_27:
[----:B------:R-:W-:Y:S01]  /*1d1c0*/  BSSY B0, `(.L_x_139) ;  /* 0x0000007000007945 */ /* 0x000fe20003800000 */
[----:B------:R-:W-:Y:S02]  /*1d1d0*/  MOV R12, RZ ;  /* 0x000000ff000c7202 */ /* 0x000fe40000000f00 */
[----:B------:R-:W-:Y:S02]  /*1d1e0*/  MOV R11, 0x1f ;  /* 0x0000001f000b7802 */ /* 0x000fe40000000f00 */
[----:B------:R-:W-:-:S07]  /*1d1f0*/  MOV R15, 0xffffffff ;  /* 0xffffffff000f7802 */ /* 0x000fce0000000f00 */
[----:B--2---:R-:W-:Y:S05]  /*1d200*/  WARPSYNC.COLLECTIVE R15, `(.L_x_140) ;  /* 0x000000000f087348 */ /* 0x004fea0003c00000 */
[----:B------:R1:W3:Y:S02]  /*1d210*/  SHFL.IDX P6, R14, R13, R12, R11 ;  /* 0x0000000c0d0e7389 */ /* 0x0002e400000c000b */
[----:B-123--:R-:W-:Y:S05]  /*1d220*/  ENDCOLLECTIVE ;  /* 0x000000000000791b */ /* 0x00efea0003800000 */
.L_x_140:
[----:B------:R-:W-:Y:S05]  /*1d230*/  BSYNC B0 ;  /* 0x0000000000007941 */ /* 0x000fea0003800000 */
.L_x_139:
[----:B------:R-:W-:Y:S01]  /*1d240*/  IMAD.MOV.U32 R13, RZ, RZ, R150 ;  /* 0x000000ffff0d7224 */ /* 0x000fe200078e0096 */
[----:B------:R-:W-:Y:S01]  /*1d250*/  MOV R12, RZ ;  /* 0x000000ff000c7202 */ /* 0x000fe20000000f00 */
[----:B------:R-:W-:Y:S01]  /*1d260*/  IMAD.MOV.U32 R11, RZ, RZ, 0x1f ;  /* 0x0000001fff0b7424 */ /* 0x000fe200078e00ff */
[----:B------:R-:W-:Y:S01]  /*1d270*/  MOV R15, 0xffffffff ;  /* 0xffffffff000f7802 */ /* 0x000fe20000000f00 */
[----:B------:R-:W-:-:S07]  /*1d280*/  IMAD.MOV.U32 R156, RZ, RZ, R14 ;  /* 0x000000ffff9c7224 */ /* 0x000fce00078e000e */
[----:B------:R-:W-:Y:S05]  /*1d290*/  WARPSYNC.COLLECTIVE R15, `(.L_x_141) ;  /* 0x000000000f087348 */ /* 0x000fea0003c00000 */
[----:B------:R1:W2:Y:S02]  /*1d2a0*/  SHFL.IDX P6, R14, R13, R12, R11 ;  /* 0x0000000c0d0e7389 */ /* 0x0002a400000c000b */
[----:B-12---:R-:W-:Y:S05]  /*1d2b0*/  ENDCOLLECTIVE ;  /* 0x000000000000791b */ /* 0x006fea0003800000 */
.L_x_141:
[----:B------:R-:W-:Y:S01]  /*1d2c0*/  MOV R153, R14 ;  /* 0x0000000e00997202 */ /* 0x000fe20000000f00 */
[----:B------:R-:W-:Y:S06]  /*1d2d0*/  BRA `(.L_x_142) ;  /* 0xfffffe5800c47947 */ /* 0x000fec000383ffff */
.L_x_61:
[----:B------:R-:W-:Y:S02]  /*1d2e0*/  MOV R12, RZ ;  /* 0x000000ff000c7202 */ /* 0x000fe40000000f00 */
[----:B------:R-:W-:Y:S02]  /*1d2f0*/  MOV R11, 0x1f ;  /* 0x0000001f000b7802 */ /* 0x000fe40000000f00 */
[----:B------:R-:W-:-:S07]  /*1d300*/  MOV R15, 0xffffffff ;  /* 0xffffffff000f7802 */ /* 0x000fce0000000f00 */
[----:B--23--:R-:W-:Y:S05]  /*1d310*/  WARPSYNC.COLLECTIVE R15, `(.L_x_143) ;  /* 0x000000000f087348 */ /* 0x00cfea0003c00000 */
[----:B------:R1:W4:Y:S02]  /*1d320*/  SHFL.IDX P6, R14, R13, R12, R11 ;  /* 0x0000000c0d0e7389 */ /* 0x00032400000c000b */
[----:B-1234-:R-:W-:Y:S05]  /*1d330*/  ENDCOLLECTIVE ;  /* 0x000000000000791b */ /* 0x01efea0003800000 */
.L_x_143:
[----:B------:R-:W-:Y:S05]  /*1d340*/  BRA `(.L_x_144) ;  /* 0xffffff8c00e07947 */ /* 0x000fea000383ffff */
.L_x_145:
[----:B------:R-:W-:-:S00]  /*1d350*/  BRA `(.L_x_145) ;  /* 0xfffffffc00fc7947 */ /* 0x000fc0000383ffff */
[----:B------:R-:W-:-:S00]  /*1d360*/  NOP ;  /* 0x0000000000007918 */ /* 0x000fc00000000000 */
        /* <DEDUP_REMOVED lines=9> */
.L_x_368:


//--------------------- .text._Z38attention_kernel_backward_batched_implI23AttentionBackwardKernelIN7cutlass4arch4Sm80ENS1_10bfloat16_tELb1ELb0ELb1ELi128ELi128ELi128ELb0ELb1EEEvNT_6ParamsE --------------------------
	.section	.text._Z38attention_kernel_backward_batched_implI23AttentionBackwardKernelIN7cutlass4arch4Sm80ENS1_10bfloat16_tELb1ELb0ELb1ELi128ELi128ELi128ELb0ELb1EEEvNT_6ParamsE,"ax",@progbits
	.align	128
        .global         _Z38attention_kernel_backward_batched_implI23AttentionBackwardKernelIN7cutlass4arch4Sm80ENS1_10bfloat16_tELb1ELb0ELb1ELi128ELi128ELi128ELb0ELb1EEEvNT_6ParamsE
        .type           _Z38attention_kernel_backward_batched_implI23AttentionBackwardKernelIN7cutlass4arch4Sm80ENS1_10bfloat16_tELb1ELb0ELb1ELi128ELi128ELi128ELb0ELb1EEEvNT_6ParamsE,@function
        .size           _Z38attention_kernel_backward_batched_implI23AttentionBackwardKernelIN7cutlass4arch4Sm80ENS1_10bfloat16_tELb1ELb0ELb1ELi128ELi128ELi128ELb0ELb1EEEvNT_6ParamsE,(.L_x_369 - _Z38attention_kernel_backward_batched_implI23AttentionBackwardKernelIN7cutlass4arch4Sm80ENS1_10bfloat16_tELb1ELb0ELb1ELi128ELi128ELi128ELb0ELb1EEEvNT_6ParamsE)
        .other          _Z38attention_kernel_backward_batched_implI23AttentionBackwardKernelIN7cutlass4arch4Sm80ENS1_10bfloat16_tELb1ELb0ELb1ELi128ELi128ELi128ELb0ELb1EEEvNT_6ParamsE,@"STO_CUDA_ENTRY STV_DEFAULT"
_Z38attention_kernel_backward_batched_implI23AttentionBackwardKernelIN7cutlass4arch4Sm80ENS1_10bfloat16_tELb1ELb0ELb1ELi128ELi128ELi128ELb0ELb1EEEvNT_6ParamsE:
.text._Z38attention_kernel_backward_batched_implI23AttentionBackwardKernelIN7cutlass4arch4Sm80ENS1_10bfloat16_tELb1ELb0ELb1ELi128ELi128ELi128ELb0ELb1EEEvNT_6ParamsE:
[----:B------:R-:W1:Y:S01]  /*0000*/  LDC R1, c[0x0][0x37c] ;  /* 0x0000df00ff017b82 */ /* 0x000e620000000800 */
[----:B------:R-:W2:Y:S07]  /*0010*/  LDCU UR7, c[0x0][0x40c] ;  /* 0x00008180ff0777ac */ /* 0x000eae0008000800 */
[----:B------:R-:W3:Y:S01]  /*0020*/  S2UR UR38, SR_CTAID.Z ;  /* 0x00000000002679c3 */ /* 0x000ee20000002700 */
[----:B-1----:R-:W-:Y:S01]  /*0030*/  IADD3 R1, PT, PT, R1, -0xb8, RZ ;  /* 0xffffff4801017810 */ /* 0x002fe20007ffe0ff */
[----:B------:R-:W1:Y:S01]  /*0040*/  LDCU UR9, c[0x0][0x414] ;  /* 0x00008280ff0977ac */ /* 0x000e620008000800 */
[----:B------:R-:W4:Y:S05]  /*0050*/  LDCU UR5, c[0x0][0x41c] ;  /* 0x00008380ff0577ac */ /* 0x000f2a0008000800 */
[----:B------:R-:W3:Y:S01]  /*0060*/  S2UR UR37, SR_CTAID.Y ;  /* 0x00000000002579c3 */ /* 0x000ee20000002600 */
[----:B------:R-:W4:Y:S01]  /*0070*/  LDCU UR4, c[0x0][0x4b8] ;  /* 0x00009700ff0477ac */ /* 0x000f220008000800 */
[----:B------:R-:W5:Y:S01]  /*0080*/  LDCU.64 UR22, c[0x0][0x3e0] ;  /* 0x00007c00ff1677ac */ /* 0x000f620008000a00 */
[----:B--2---:R-:W-:-:S02]  /*0090*/  UIADD3 UR7, UPT, UPT, UR7, 0x7f, URZ ;  /* 0x0000007f07077890 */ /* 0x004fc4000fffe0ff */
[----:B-1----:R-:W-:Y:S02]  /*00a0*/  UIADD3 UR9, UPT, UPT, UR9, 0x7f, URZ ;  /* 0x0000007f09097890 */ /* 0x002fe4000fffe0ff */
[----:B------:R-:W-:Y:S02]  /*00b0*/  USHF.R.S32.HI UR6, URZ, 0x1f, UR7 ;  /* 0x0000001fff067899 */ /* 0x000fe40008011407 */
[----:B------:R-:W-:Y:S02]  /*00c0*/  USHF.R.S32.HI UR8, URZ, 0x1f, UR9 ;  /* 0x0000001fff087899 */ /* 0x000fe40008011409 */
[----:B------:R-:W-:Y:S02]  /*00d0*/  ULEA.HI UR6, UR6, UR7, URZ, 0x7 ;  /* 0x0000000706067291 */ /* 0x000fe4000f8f38ff */
[----:B------:R-:W-:Y:S02]  /*00e0*/  ULEA.HI UR8, UR8, UR9, URZ, 0x7 ;  /* 0x0000000908087291 */ /* 0x000fe4000f8f38ff */
[----:B------:R-:W-:-:S02]  /*00f0*/  USHF.R.S32.HI UR39, URZ, 0x7, UR6 ;  /* 0x00000007ff277899 */ /* 0x000fc40008011406 */
[----:B------:R-:W-:Y:S01]  /*0100*/  USHF.R.S32.HI UR8, URZ, 0x7, UR8 ;  /* 0x00000007ff087899 */ /* 0x000fe20008011408 */
[----:B-----5:R-:W-:Y:S01]  /*0110*/  MOV R40, UR22 ;  /* 0x0000001600287c02 */ /* 0x020fe20008000f00 */
[----:B----4-:R-:W-:Y:S01]  /*0120*/  UIMAD UR4, UR5, UR4, URZ ;  /* 0x00000004050472a4 */ /* 0x010fe2000f8e02ff */
[----:B------:R-:W-:Y:S01]  /*0130*/  IMAD.U32 R41, RZ, RZ, UR23 ;  /* 0x00000017ff297e24 */ /* 0x000fe2000f8e00ff */
[----:B------:R-:W-:Y:S01]  /*0140*/  UIMAD UR39, UR8, UR39, URZ ;  /* 0x00000027082772a4 */ /* 0x000fe2000f8e02ff */
[----:B------:R-:W1:Y:S03]  /*0150*/  LDCU.64 UR6, c[0x0][0x3f0] ;  /* 0x00007e00ff0677ac */ /* 0x000e660008000a00 */
[----:B------:R-:W-:Y:S01]  /*0160*/  UIMAD.WIDE UR8, UR4, UR39, URZ ;  /* 0x00000027040872a5 */ /* 0x000fe2000f8e02ff */
[----:B------:R-:W2:Y:S03]  /*0170*/  LDCU.64 UR20, c[0x0][0x3d8] ;  /* 0x00007b00ff1477ac */ /* 0x000ea60008000a00 */
[----:B------:R-:W-:-:S02]  /*0180*/  UIMAD.WIDE.U32 UR4, UR8, 0x4004, URZ ;  /* 0x00004004080478a5 */ /* 0x000fc4000f8e00ff */
[----:B------:R-:W-:Y:S02]  /*0190*/  UIMAD UR8, UR9, 0x4004, URZ ;  /* 0x00004004090878a4 */ /* 0x000fe4000f8e02ff */
[----:B------:R-:W-:Y:S02]  /*01a0*/  ULOP3.LUT UP1, URZ, UR4, 0xfffffffc, URZ, 0xc0, !UPT ;  /* 0xfffffffc04ff7892 */ /* 0x000fe4000f82c0ff */
[----:B------:R-:W-:Y:S02]  /*01b0*/  UIADD3 UR8, UPT, UPT, UR5, UR8, URZ ;  /* 0x0000000805087290 */ /* 0x000fe4000fffe0ff */
[----:B-1----:R-:W-:Y:S02]  /*01c0*/  UISETP.NE.U32.AND UP0, UPT, UR6, URZ, UPT ;  /* 0x000000ff0600728c */ /* 0x002fe4000bf05070 */
[----:B------:R-:W-:Y:S01]  /*01d0*/  ULOP3.LUT UP1, URZ, UR8, 0x3fffffff, URZ, 0xc0, UP1 ;  /* 0x3fffffff08ff7892 */ /* 0x000fe2000882c0ff */
[----:B------:R-:W1:Y:S01]  /*01e0*/  LDCU.64 UR4, c[0x0][0x3b8] ;  /* 0x00007700ff0477ac */ /* 0x000e620008000a00 */
[----:B--2---:R-:W-:Y:S01]  /*01f0*/  MOV R38, UR20 ;  /* 0x0000001400267c02 */ /* 0x004fe20008000f00 */
[----:B------:R-:W-:Y:S01]  /*0200*/  IMAD.U32 R39, RZ, RZ, UR21 ;  /* 0x00000015ff277e24 */ /* 0x000fe2000f8e00ff */
[----:B------:R-:W-:Y:S01]  /*0210*/  UISETP.NE.OR.EX UP0, UPT, UR7, URZ, !UP1, UP0 ;  /* 0x000000ff0700728c */ /* 0x000fe2000cf05700 */
[----:B------:R-:W2:Y:S02]  /*0220*/  LDCU UR9, c[0x0][0x418] ;  /* 0x00008300ff0977ac */ /* 0x000ea40008000800 */
[----:B------:R-:W4:Y:S01]  /*0230*/  LDCU UR8, c[0x0][0x414] ;  /* 0x00008280ff0877ac */ /* 0x000f220008000800 */
[----:B------:R-:W5:Y:S01]  /*0240*/  LDCU.64 UR18, c[0x0][0x3d0] ;  /* 0x00007a00ff1277ac */ /* 0x000f620008000a00 */
[----:B------:R-:W3:Y:S01]  /*0250*/  LDCU.64 UR16, c[0x0][0x3b0] ;  /* 0x00007600ff1077ac */ /* 0x000ee20008000a00 */
[----:B-1----:R-:W-:Y:S01]  /*0260*/  MOV R51, UR4 ;  /* 0x0000000400337c02 */ /* 0x002fe20008000f00 */
[----:B------:R-:W-:Y:S01]  /*0270*/  IMAD.U32 R52, RZ, RZ, UR5 ;  /* 0x00000005ff347e24 */ /* 0x000fe2000f8e00ff */
[----:B------:R-:W1:Y:S01]  /*0280*/  LDCU.64 UR14, c[0x0][0x3a8] ;  /* 0x00007500ff0e77ac */ /* 0x000e620008000a00 */
[----:B--2---:R-:W-:Y:S01]  /*0290*/  MOV R45, UR9 ;  /* 0x00000009002d7c02 */ /* 0x004fe20008000f00 */
[----:B------:R-:W2:Y:S01]  /*02a0*/  LDCU.64 UR12, c[0x0][0x390] ;  /* 0x00007200ff0c77ac */ /* 0x000ea20008000a00 */
[----:B----4-:R-:W-:Y:S01]  /*02b0*/  IMAD.U32 R53, RZ, RZ, UR8 ;  /* 0x00000008ff357e24 */ /* 0x010fe2000f8e00ff */
[----:B------:R-:W4:Y:S01]  /*02c0*/  LDCU.64 UR10, c[0x0][0x388] ;  /* 0x00007100ff0a77ac */ /* 0x000f220008000a00 */
[----:B-----5:R-:W-:Y:S01]  /*02d0*/  MOV R36, UR18 ;  /* 0x0000001200247c02 */ /* 0x020fe20008000f00 */
[----:B------:R-:W-:Y:S01]  /*02e0*/  IMAD.U32 R37, RZ, RZ, UR19 ;  /* 0x00000013ff257e24 */ /* 0x000fe2000f8e00ff */
[----:B------:R-:W5:Y:S01]  /*02f0*/  LDCU.64 UR6, c[0x0][0x380] ;  /* 0x00007000ff0677ac */ /* 0x000f620008000a00 */
[----:B---3--:R-:W-:Y:S01]  /*0300*/  MOV R28, UR16 ;  /* 0x00000010001c7c02 */ /* 0x008fe20008000f00 */
[----:B------:R-:W-:Y:S01]  /*0310*/  IMAD.U32 R29, RZ, RZ, UR17 ;  /* 0x00000011ff1d7e24 */ /* 0x000fe2000f8e00ff */
[----:B------:R-:W3:Y:S01]  /*0320*/  LDCU UR45, c[0x0][0x428] ;  /* 0x00008500ff2d77ac */ /* 0x000ee20008000800 */
[----:B-1----:R-:W-:Y:S01]  /*0330*/  MOV R30, UR14 ;  /* 0x0000000e001e7c02 */ /* 0x002fe20008000f00 */
[----:B------:R-:W-:Y:S01]  /*0340*/  IMAD.U32 R31, RZ, RZ, UR15 ;  /* 0x0000000fff1f7e24 */ /* 0x000fe2000f8e00ff */
[----:B------:R-:W1:Y:S01]  /*0350*/  LDCU UR44, c[0x0][0x40c] ;  /* 0x00008180ff2c77ac */ /* 0x000e620008000800 */
[----:B--2---:R-:W-:Y:S01]  /*0360*/  MOV R22, UR12 ;  /* 0x0000000c00167c02 */ /* 0x004fe20008000f00 */
[----:B------:R-:W-:Y:S01]  /*0370*/  IMAD.U32 R23, RZ, RZ, UR13 ;  /* 0x0000000dff177e24 */ /* 0x000fe2000f8e00ff */
[----:B------:R-:W-:Y:S01]  /*0380*/  USHF.R.S32.HI UR36, URZ, 0x1f, UR39 ;  /* 0x0000001fff247899 */ /* 0x000fe20008011427 */
[----:B----4-:R-:W-:Y:S01]  /*0390*/  MOV R24, UR10 ;  /* 0x0000000a00187c02 */ /* 0x010fe20008000f00 */
[----:B------:R-:W-:Y:S01]  /*03a0*/  IMAD.U32 R25, RZ, RZ, UR11 ;  /* 0x0000000bff197e24 */ /* 0x000fe2000f8e00ff */
[----:B-----5:R-:W-:Y:S01]  /*03b0*/  MOV R26, UR6 ;  /* 0x00000006001a7c02 */ /* 0x020fe20008000f00 */
[----:B------:R-:W-:Y:S01]  /*03c0*/  IMAD.U32 R27, RZ, RZ, UR7 ;  /* 0x00000007ff1b7e24 */ /* 0x000fe2000f8e00ff */
[----:B------:R-:W-:Y:S07]  /*03d0*/  BRA.U UP0, `(.L_x_146) ;  /* 0x0000000100407547 */ /* 0x000fee000b800000 */
[----:B------:R-:W-:Y:S01]  /*03e0*/  MOV R2, 0x0 ;  /* 0x0000000000027802 */ /* 0x000fe20000000f00 */
[----:B------:R-:W2:Y:S01]  /*03f0*/  LDCU.64 UR8, c[0x4][0xe0] ;  /* 0x01001c00ff0877ac */ /* 0x000ea20008000a00 */
[----:B------:R-:W-:Y:S01]  /*0400*/  IMAD.MOV.U32 R8, RZ, RZ, 0x2fa ;  /* 0x000002faff087424 */ /* 0x000fe200078e00ff */
[----:B------:R-:W-:Y:S01]  /*0410*/  MOV R12, 0x1 ;  /* 0x00000001000c7802 */ /* 0x000fe20000000f00 */
[----:B------:R-:W-:Y:S01]  /*0420*/  IMAD.MOV.U32 R13, RZ, RZ, RZ ;  /* 0x000000ffff0d7224 */ /* 0x000fe200078e00ff */
[----:B------:R-:W4:Y:S01]  /*0430*/  LDCU.64 UR6, c[0x4][0xd8] ;  /* 0x01001b00ff0677ac */ /* 0x000f220008000a00 */
[----:B------:R-:W1:Y:S01]  /*0440*/  LDC.64 R2, c[0x4][R2] ;  /* 0x0100000002027b82 */ /* 0x000e620000000a00 */
[----:B------:R-:W5:Y:S01]  /*0450*/  LDCU.64 UR4, c[0x4][0x58] ;  /* 0x01000b00ff0477ac */ /* 0x000f620008000a00 */
[----:B--2---:R-:W-:Y:S01]  /*0460*/  IMAD.U32 R4, RZ, RZ, UR8 ;  /* 0x00000008ff047e24 */ /* 0x004fe2000f8e00ff */
[----:B------:R-:W-:Y:S01]  /*0470*/  MOV R5, UR9 ;  /* 0x0000000900057c02 */ /* 0x000fe20008000f00 */
[----:B----4-:R-:W-:Y:S01]  /*0480*/  IMAD.U32 R6, RZ, RZ, UR6 ;  /* 0x00000006ff067e24 */ /* 0x010fe2000f8e00ff */
[----:B------:R-:W-:Y:S01]  /*0490*/  MOV R7, UR7 ;  /* 0x0000000700077c02 */ /* 0x000fe20008000f00 */
[----:B-----5:R-:W-:Y:S01]  /*04a0*/  IMAD.U32 R10, RZ, RZ, UR4 ;  /* 0x00000004ff0a7e24 */ /* 0x020fe2000f8e00ff */
[----:B------:R-:W-:-:S02]  /*04b0*/  MOV R11, UR5 ;  /* 0x00000005000b7c02 */ /* 0x000fc40008000f00 */
[----:B------:R-:W-:-:S07]  /*04c0*/  LEPC R20, `(.L_x_146) ;  /* 0x000000001014794e */ /* 0x000fce0000000000 */
[----:B-1-3--:R-:W-:Y:S05]  /*04d0*/  CALL.ABS.NOINC R2 ;  /* 0x0000000002007343 */ /* 0x00afea0003c00000 */
.L_x_146:
[----:B------:R-:W2:Y:S01]  /*04e0*/  LDCU UR4, c[0x0][0x41c] ;  /* 0x00008380ff0477ac */ /* 0x000ea20008000800 */
[----:B------:R-:W-:Y:S02]  /*04f0*/  MOV R2, UR37 ;  /* 0x0000002500027c02 */ /* 0x000fe40008000f00 */
[----:B------:R-:W-:Y:S01]  /*0500*/  MOV R3, RZ ;  /* 0x000000ff00037202 */ /* 0x000fe20000000f00 */
[----:B------:R-:W-:Y:S02]  /*0510*/  UIMAD.WIDE.U32 UR8, UR39, 0x10010, URZ ;  /* 0x00010010270878a5 */ /* 0x000fe4000f8e00ff */
[----:B------:R-:W-:-:S04]  /*0520*/  UIMAD UR6, UR36, 0x10010, URZ ;  /* 0x00010010240678a4 */ /* 0x000fc8000f8e02ff */
[----:B------:R-:W-:-:S04]  /*0530*/  UIADD3 UR6, UPT, UPT, UR9, UR6, URZ ;  /* 0x0000000609067290 */ /* 0x000fc8000fffe0ff */
[----:B------:R-:W-:Y:S02]  /*0540*/  USHF.R.U32.HI UR7, URZ, 0x2, UR6 ;  /* 0x00000002ff077899 */ /* 0x000fe40008011606 */
[----:B------:R-:W-:Y:S01]  /*0550*/  USHF.R.U64 UR6, UR8, 0x2, UR6 ;  /* 0x0000000208067899 */ /* 0x000fe20008001206 */
[----:B--2---:R-:W-:Y:S01]  /*0560*/  MOV R58, UR4 ;  /* 0x00000004003a7c02 */ /* 0x004fe20008000f00 */
[----:B------:R-:W2:Y:S03]  /*0570*/  LDCU.64 UR4, c[0x0][0x3f0] ;  /* 0x00007e00ff0477ac */ /* 0x000ea60008000a00 */
[----:B------:R-:W-:Y:S01]  /*0580*/  SHF.R.S32.HI R0, RZ, 0x1f, R58 ;  /* 0x0000001fff007819 */ /* 0x000fe2000001143a */
[----:B------:R-:W-:-:S04]  /*0590*/  IMAD.WIDE.U32 R2, R58, UR38, R2 ;  /* 0x000000263a027c25 */ /* 0x000fc8000f8e0002 */
[----:B------:R-:W-:-:S05]  /*05a0*/  IMAD R0, R0, UR38, RZ ;  /* 0x0000002600007c24 */ /* 0x000fca000f8e02ff */
[----:B------:R-:W-:Y:S01]  /*05b0*/  IADD3 R4, PT, PT, R3, R0, RZ ;  /* 0x0000000003047210 */ /* 0x000fe20007ffe0ff */
[C---:B------:R-:W-:Y:S02]  /*05c0*/  IMAD R0, R2.reuse, UR7, RZ ;  /* 0x0000000702007c24 */ /* 0x040fe4000f8e02ff */
[----:B------:R-:W-:-:S04]  /*05d0*/  IMAD.WIDE.U32 R2, R2, UR6, RZ ;  /* 0x0000000602027c25 */ /* 0x000fc8000f8e00ff */
[----:B------:R-:W-:Y:S01]  /*05e0*/  IMAD R0, R4, UR6, R0 ;  /* 0x0000000604007c24 */ /* 0x000fe2000f8e0200 */
[----:B--2---:R-:W-:Y:S01]  /*05f0*/  LEA R13, P0, R2, UR4, 0x2 ;  /* 0x00000004020d7c11 */ /* 0x004fe2000f8010ff */
[----:B------:R-:W-:-:S03]  /*0600*/  UMOV UR4, 0xffffffff ;  /* 0xffffffff00047882 */ /* 0x000fc60000000000 */
[----:B------:R-:W-:-:S04]  /*0610*/  IADD3 R0, PT, PT, R3, R0, RZ ;  /* 0x0000000003007210 */ /* 0x000fc80007ffe0ff */
[----:B------:R-:W-:Y:S01]  /*0620*/  LEA.HI.X R0, R2, UR5, R0, 0x2, P0 ;  /* 0x0000000502007c11 */ /* 0x000fe200080f1400 */
[----:B------:R-:W-:Y:S06]  /*0630*/  BRA.DIV UR4, `(.L_x_147) ;  /* 0x0000012604987947 */ /* 0x000fec000b800000 */
[----:B------:R2:W4:Y:S04]  /*0640*/  SHFL.IDX PT, R95, R13, RZ, 0x1f ;  /* 0x00001fff0d5f7589 */ /* 0x00052800000e0000 */
[----:B------:R2:W1:Y:S02]  /*0650*/  SHFL.IDX PT, R94, R0, RZ, 0x1f ;  /* 0x00001fff005e7589 */ /* 0x00046400000e0000 */
.L_x_215:
[----:B------:R-:W5:Y:S01]  /*0660*/  LDCU.64 UR4, c[0x0][0x3c0] ;  /* 0x00007800ff0477ac */ /* 0x000f620008000a00 */
[----:B------:R-:W1:Y:S01]  /*0670*/  LDC.U8 R96, c[0x0][0x43c] ;  /* 0x00010f00ff607b82 */ /* 0x000e620000000000 */
[----:B--2---:R-:W-:Y:S02]  /*0680*/  MOV R0, UR38 ;  /* 0x0000002600007c02 */ /* 0x004fe40008000f00 */
[----:B------:R-:W-:-:S05]  /*0690*/  MOV R59, RZ ;  /* 0x000000ff003b7202 */ /* 0x000fca0000000f00 */
[----:B------:R-:W2:Y:S01]  /*06a0*/  LDC.64 R64, c[0x0][0x358] ;  /* 0x0000d600ff407b82 */ /* 0x000ea20000000a00 */
        /* <DEDUP_REMOVED lines=11> */
[----:B------:R1:W1:Y:S01]  /*0760*/  LDC.64 R2, c[0x4][R0] ;  /* 0x0100000000027b82 */ /* 0x0002620000000a00 */
[----:B------:R-:W2:Y:S01]  /*0770*/  LDCU.64 UR6, c[0x4][0xd8] ;  /* 0x01001b00ff0677ac */ /* 0x000ea20008000a00 */
[----:B------:R-:W-:Y:S01]  /*0780*/  IMAD.MOV.U32 R13, RZ, RZ, RZ ;  /* 0x000000ffff0d7224 */ /* 0x000fe200078e00ff */
[----:B------:R-:W3:Y:S01]  /*0790*/  LDCU.64 UR4, c[0x4][0x58] ;  /* 0x01000b00ff0477ac */ /* 0x000ee20008000a00 */
[----:B-----5:R-:W-:Y:S01]  /*07a0*/  IMAD.U32 R4, RZ, RZ, UR8 ;  /* 0x00000008ff047e24 */ /* 0x020fe2000f8e00ff */
[----:B------:R-:W-:Y:S01]  /*07b0*/  MOV R5, UR9 ;  /* 0x0000000900057c02 */ /* 0x000fe20008000f00 */
[----:B--2---:R-:W-:Y:S01]  /*07c0*/  IMAD.U32 R6, RZ, RZ, UR6 ;  /* 0x00000006ff067e24 */ /* 0x004fe2000f8e00ff */
[----:B------:R-:W-:Y:S01]  /*07d0*/  MOV R7, UR7 ;  /* 0x0000000700077c02 */ /* 0x000fe20008000f00 */
[----:B---3--:R-:W-:Y:S01]  /*07e0*/  IMAD.U32 R10, RZ, RZ, UR4 ;  /* 0x00000004ff0a7e24 */ /* 0x008fe2000f8e00ff */
[----:B------:R-:W-:-:S02]  /*07f0*/  MOV R11, UR5 ;  /* 0x00000005000b7c02 */ /* 0x000fc40008000f00 */
[----:B------:R-:W-:-:S07]  /*0800*/  LEPC R20, `(.L_x_149) ;  /* 0x000000001014794e */ /* 0x000fce0000000000 */
[----:B-1--4-:R-:W-:Y:S05]  /*0810*/  CALL.ABS.NOINC R2 ;  /* 0x0000000002007343 */ /* 0x012fea0003c00000 */
.L_x_149:
[----:B------:R-:W1:Y:S01]  /*0820*/  LDCU.128 UR4, c[0x0][0x3c0] ;  /* 0x00007800ff0477ac */ /* 0x000e620008000c00 */
[C---:B--2---:R-:W-:Y:S02]  /*0830*/  R2UR UR12, R64.reuse ;  /* 0x00000000400c72ca */ /* 0x044fe400000e0000 */
[C---:B------:R-:W-:Y:S01]  /*0840*/  R2UR UR13, R65.reuse ;  /* 0x00000000410d72ca */ /* 0x040fe200000e0000 */
[----:B------:R-:W-:Y:S01]  /*0850*/  USHF.L.U32 UR9, UR38, 0x2, URZ ;  /* 0x0000000226097899 */ /* 0x000fe200080006ff */
[----:B------:R-:W-:Y:S01]  /*0860*/  R2UR UR10, R64 ;  /* 0x00000000400a72ca */ /* 0x000fe200000e0000 */
[----:B------:R-:W-:Y:S01]  /*0870*/  USHF.R.U32.HI UR8, URZ, 0x1e, UR38 ;  /* 0x0000001eff087899 */ /* 0x000fe20008011626 */
[----:B------:R-:W-:Y:S01]  /*0880*/  R2UR UR11, R65 ;  /* 0x00000000410b72ca */ /* 0x000fe200000e0000 */
[----:B-1----:R-:W-:-:S04]  /*0890*/  UIADD3 UR4, UP0, UPT, UR9, UR4, URZ ;  /* 0x0000000409047290 */ /* 0x002fc8000ff1e0ff */
[----:B------:R-:W-:Y:S02]  /*08a0*/  UIADD3.X UR5, UPT, UPT, UR8, UR5, URZ, UP0, !UPT ;  /* 0x0000000508057290 */ /* 0x000fe400087fe4ff */
[----:B------:R-:W-:Y:S01]  /*08b0*/  IMAD.U32 R2, RZ, RZ, UR4 ;  /* 0x00000004ff027e24 */ /* 0x000fe2000f8e00ff */
[----:B------:R-:W-:-:S03]  /*08c0*/  UIADD3 UR6, UP0, UPT, UR9, UR6, URZ ;  /* 0x0000000609067290 */ /* 0x000fc6000ff1e0ff */
[----:B------:R-:W-:-:S05]  /*08d0*/  IMAD.U32 R3, RZ, RZ, UR5 ;  /* 0x00000005ff037e24 */ /* 0x000fca000f8e00ff */
[----:B------:R-:W2:Y:S04]  /*08e0*/  LDG.E R16, desc[UR12][R2.64] ;  /* 0x0000000c02107981 */ /* 0x000ea8000c1e1900 */
[----:B------:R1:W3:Y:S01]  /*08f0*/  LDG.E R19, desc[UR10][R2.64+0x4] ;  /* 0x0000040a02137981 */ /* 0x0002e2000c1e1900 */
[C---:B------:R-:W-:Y:S01]  /*0900*/  R2UR UR4, R64.reuse ;  /* 0x00000000400472ca */ /* 0x040fe200000e0000 */
[----:B------:R-:W-:Y:S01]  /*0910*/  UIADD3.X UR7, UPT, UPT, UR8, UR7, URZ, UP0, !UPT ;  /* 0x0000000708077290 */ /* 0x000fe200087fe4ff */
[C---:B------:R-:W-:Y:S02]  /*0920*/  R2UR UR5, R65.reuse ;  /* 0x00000000410572ca */ /* 0x040fe400000e0000 */
[----:B------:R-:W-:Y:S02]  /*0930*/  R2UR UR8, R64 ;  /* 0x00000000400872ca */ /* 0x000fe400000e0000 */
[----:B------:R-:W-:Y:S01]  /*0940*/  R2UR UR9, R65 ;  /* 0x00000000410972ca */ /* 0x000fe200000e0000 */
[----:B-1----:R-:W-:-:S02]  /*0950*/  IMAD.U32 R2, RZ, RZ, UR6 ;  /* 0x00000006ff027e24 */ /* 0x002fc4000f8e00ff */
[----:B------:R-:W-:-:S06]  /*0960*/  IMAD.U32 R3, RZ, RZ, UR7 ;  /* 0x00000007ff037e24 */ /* 0x000fcc000f8e00ff */
        /* <DEDUP_REMOVED lines=15> */
[----:B------:R2:W3:Y:S01]  /*0a60*/  LDC.64 R2, c[0x4][R0] ;  /* 0x0100000000027b82 */ /* 0x0004e20000000a00 */
[----:B------:R-:W4:Y:S01]  /*0a70*/  LDCU.64 UR6, c[0x4][0xd8] ;  /* 0x01001b00ff0677ac */ /* 0x000f220008000a00 */
[----:B------:R-:W-:Y:S01]  /*0a80*/  IMAD.MOV.U32 R13, RZ, RZ, RZ ;  /* 0x000000ffff0d7224 */ /* 0x000fe200078e00ff */
[----:B------:R-:W2:Y:S01]  /*0a90*/  LDCU.64 UR4, c[0x4][0x58] ;  /* 0x01000b00ff0477ac */ /* 0x000ea20008000a00 */
[----:B-1----:R-:W-:Y:S01]  /*0aa0*/  IMAD.U32 R4, RZ, RZ, UR8 ;  /* 0x00000008ff047e24 */ /* 0x002fe2000f8e00ff */
[----:B------:R-:W-:Y:S01]  /*0ab0*/  MOV R5, UR9 ;  /* 0x0000000900057c02 */ /* 0x000fe20008000f00 */
[----:B----4-:R-:W-:Y:S01]  /*0ac0*/  IMAD.U32 R6, RZ, RZ, UR6 ;  /* 0x00000006ff067e24 */ /* 0x010fe2000f8e00ff */
[----:B------:R-:W-:Y:S01]  /*0ad0*/  MOV R7, UR7 ;  /* 0x0000000700077c02 */ /* 0x000fe20008000f00 */
[----:B--2---:R-:W-:Y:S01]  /*0ae0*/  IMAD.U32 R10, RZ, RZ, UR4 ;  /* 0x00000004ff0a7e24 */ /* 0x004fe2000f8e00ff */
[----:B------:R-:W-:-:S02]  /*0af0*/  MOV R11, UR5 ;  /* 0x00000005000b7c02 */ /* 0x000fc40008000f00 */
[----:B------:R-:W-:-:S07]  /*0b00*/  LEPC R20, `(.L_x_150) ;  /* 0x000000001014794e */ /* 0x000fce0000000000 */
[----:B---3-5:R-:W-:Y:S05]  /*0b10*/  CALL.ABS.NOINC R2 ;  /* 0x0000000002007343 */ /* 0x028fea0003c00000 */
.L_x_150:
[----:B------:R-:W1:Y:S01]  /*0b20*/  LDCU UR4, c[0x0][0x418] ;  /* 0x00008300ff0477ac */ /* 0x000e620008000800 */
[----:B-----5:R-:W-:Y:S01]  /*0b30*/  IADD3 R0, P1, PT, -R17, R18, RZ ;  /* 0x0000001211007210 */ /* 0x020fe20007f3e1ff */
[----:B-1----:R-:W-:-:S03]  /*0b40*/  USHF.R.S32.HI UR5, URZ, 0x1f, UR4 ;  /* 0x0000001fff057899 */ /* 0x002fc60008011404 */
[----:B------:R-:W-:Y:S02]  /*0b50*/  ISETP.GT.U32.AND P0, PT, R0, UR4, PT ;  /* 0x0000000400007c0c */ /* 0x000fe4000bf04070 */
[----:B------:R-:W-:-:S04]  /*0b60*/  LEA.HI.X.SX32 R0, R18, ~R22, 0x1, P1 ;  /* 0x8000001612007211 */ /* 0x000fc800008f0eff */
[----:B------:R-:W-:-:S13]  /*0b70*/  ISETP.GT.AND.EX P0, PT, R0, UR5, PT, P0 ;  /* 0x0000000500007c0c */ /* 0x000fda000bf04300 */
        /* <DEDUP_REMOVED lines=8> */
[----:B------:R-:W5:Y:S01]  /*0c00*/  LDCU.64 UR4, c[0x4][0x58] ;  /* 0x01000b00ff0477ac */ /* 0x000f620008000a00 */
[----:B-1----:R-:W-:Y:S01]  /*0c10*/  IMAD.U32 R4, RZ, RZ, UR8 ;  /* 0x00000008ff047e24 */ /* 0x002fe2000f8e00ff */
[----:B------:R-:W-:Y:S01]  /*0c20*/  MOV R5, UR9 ;  /* 0x0000000900057c02 */ /* 0x000fe20008000f00 */
[----:B----4-:R-:W-:Y:S01]  /*0c30*/  IMAD.U32 R6, RZ, RZ, UR6 ;  /* 0x00000006ff067e24 */ /* 0x010fe2000f8e00ff */
[----:B------:R-:W-:Y:S01]  /*0c40*/  MOV R7, UR7 ;  /* 0x0000000700077c02 */ /* 0x000fe20008000f00 */
[----:B-----5:R-:W-:Y:S01]  /*0c50*/  IMAD.U32 R10, RZ, RZ, UR4 ;  /* 0x00000004ff0a7e24 */ /* 0x020fe2000f8e00ff */
[----:B------:R-:W-:-:S02]  /*0c60*/  MOV R11, UR5 ;  /* 0x00000005000b7c02 */ /* 0x000fc40008000f00 */
[----:B------:R-:W-:-:S07]  /*0c70*/  LEPC R20, `(.L_x_151) ;  /* 0x000000001014794e */ /* 0x000fce0000000000 */
[----:B--23--:R-:W-:Y:S05]  /*0c80*/  CALL.ABS.NOINC R2 ;  /* 0x0000000002007343 */ /* 0x00cfea0003c00000 */
.L_x_151:
        /* <DEDUP_REMOVED lines=33> */
.L_x_152:
        /* <DEDUP_REMOVED lines=20> */
.L_x_153:
[----:B------:R-:W1:Y:S01]  /*0fe0*/  LDCU UR6, c[0x0][0x41c] ;  /* 0x00008380ff0677ac */ /* 0x000e620008000800 */
[----:B------:R-:W2:Y:S01]  /*0ff0*/  LDC.64 R30, c[0x0][0x3a8] ;  /* 0x0000ea00ff1e7b82 */ /* 0x000ea20000000a00 */
[----:B------:R-:W-:Y:S01]  /*1000*/  PRMT R3, R96, 0x8880, RZ ;  /* 0x0000888060037816 */ /* 0x000fe200000000ff */
[----:B------:R-:W3:Y:S04]  /*1010*/  LDCU UR9, c[0x0][0x410] ;  /* 0x00008200ff0977ac */ /* 0x000ee80008000800 */
[CC--:B------:R-:W-:Y:S01]  /*1020*/  IMAD R0, R16.reuse, R3.reuse, RZ ;  /* 0x0000000310007224 */ /* 0x0c0fe200078e02ff */
[----:B------:R-:W4:Y:S01]  /*1030*/  LDCU.64 UR4, c[0x0][0x3b8] ;  /* 0x00007700ff0477ac */ /* 0x000f220008000a00 */
[----:B------:R-:W5:Y:S01]  /*1040*/  LDC.64 R40, c[0x0][0x3e0] ;  /* 0x0000f800ff287b82 */ /* 0x000f620000000a00 */
[----:B------:R-:W-:Y:S01]  /*1050*/  IMAD R3, R17, R3, RZ ;  /* 0x0000000311037224 */ /* 0x000fe200078e02ff */
[----:B------:R-:W2:Y:S01]  /*1060*/  LDCU UR7, c[0x0][0x40c] ;  /* 0x00008180ff0777ac */ /* 0x000ea20008000800 */
[----:B------:R-:W2:Y:S05]  /*1070*/  LDCU UR8, c[0x0][0x434] ;  /* 0x00008680ff0877ac */ /* 0x000eaa0008000800 */
[----:B------:R-:W5:Y:S01]  /*1080*/  LDC.64 R4, c[0x0][0x3b0] ;  /* 0x0000ec00ff047b82 */ /* 0x000f620000000a00 */
[----:B-1----:R-:W-:Y:S01]  /*1090*/  MOV R58, UR6 ;  /* 0x00000006003a7c02 */ /* 0x002fe20008000f00 */
[----:B---3--:R-:W-:-:S06]  /*10a0*/  IMAD R2, R16, UR9, RZ ;  /* 0x0000000910027c24 */ /* 0x008fcc000f8e02ff */
[----:B------:R-:W1:Y:S01]  /*10b0*/  LDC.64 R36, c[0x0][0x3d0] ;  /* 0x0000f400ff247b82 */ /* 0x000e620000000a00 */
[----:B------:R-:W-:Y:S01]  /*10c0*/  IMAD R2, R2, R58, RZ ;  /* 0x0000003a02027224 */ /* 0x000fe200078e02ff */
[----:B----4-:R-:W-:-:S03]  /*10d0*/  LEA R51, P0, R16, UR4, 0x2 ;  /* 0x0000000410337c11 */ /* 0x010fc6000f8010ff */
[----:B--2---:R-:W-:Y:S01]  /*10e0*/  IMAD.WIDE R30, R2, 0x2, R30 ;  /* 0x00000002021e7825 */ /* 0x004fe200078e021e */
[----:B------:R-:W-:Y:S02]  /*10f0*/  LEA.HI.X R52, R16, UR5, R28, 0x2, P0 ;  /* 0x0000000510347c11 */ /* 0x000fe400080f141c */
[----:B------:R-:W2:Y:S01]  /*1100*/  LDC.64 R38, c[0x0][0x3d8] ;  /* 0x0000f600ff267b82 */ /* 0x000ea20000000a00 */
[-C--:B------:R-:W-:Y:S02]  /*1110*/  IMAD R2, R0, R58.reuse, RZ ;  /* 0x0000003a00027224 */ /* 0x080fe400078e02ff */
[----:B------:R-:W-:Y:S02]  /*1120*/  IMAD R0, R3, R58, RZ ;  /* 0x0000003a03007224 */ /* 0x000fe400078e02ff */
[----:B------:R-:W-:Y:S02]  /*1130*/  IMAD R3, R2, UR7, RZ ;  /* 0x0000000702037c24 */ /* 0x000fe4000f8e02ff */
[----:B------:R-:W-:-:S02]  /*1140*/  IMAD R2, R0, UR7, RZ ;  /* 0x0000000700027c24 */ /* 0x000fc4000f8e02ff */
[----:B------:R-:W-:Y:S02]  /*1150*/  IMAD R0, R0, UR9, RZ ;  /* 0x0000000900007c24 */ /* 0x000fe4000f8e02ff */
[----:B------:R-:W-:Y:S02]  /*1160*/  IMAD R16, R16, UR8, RZ ;  /* 0x0000000810107c24 */ /* 0x000fe4000f8e02ff */
[----:B-----5:R-:W-:Y:S01]  /*1170*/  IMAD.WIDE R40, R0, 0x2, R40 ;  /* 0x0000000200287825 */ /* 0x020fe200078e0228 */
[----:B------:R-:W-:-:S03]  /*1180*/  MOV R0, RZ ;  /* 0x000000ff00007202 */ /* 0x000fc60000000f00 */
[----:B------:R-:W-:-:S04]  /*1190*/  IMAD.WIDE R28, R16, 0x2, R4 ;  /* 0x00000002101c7825 */ /* 0x000fc800078e0204 */
[----:B-1----:R-:W-:-:S04]  /*11a0*/  IMAD.WIDE R36, R3, 0x2, R36 ;  /* 0x0000000203247825 */ /* 0x002fc800078e0224 */
[----:B--2---:R-:W-:-:S07]  /*11b0*/  IMAD.WIDE R38, R2, 0x2, R38 ;  /* 0x0000000202267825 */ /* 0x004fce00078e0226 */
.L_x_148:
[----:B------:R-:W5:Y:S01]  /*11c0*/  LDC.64 R6, c[0x0][0x478] ;  /* 0x00011e00ff067b82 */ /* 0x000f620000000a00 */
[----:B------:R-:W3:Y:S01]  /*11d0*/  LDCU.64 UR6, c[0x0][0x458] ;  /* 0x00008b00ff0677ac */ /* 0x000ee20008000a00 */
[----:B------:R-:W-:Y:S01]  /*11e0*/  CS2R R34, SRZ ;  /* 0x0000000000227805 */ /* 0x000fe2000001ff00 */
[----:B------:R-:W4:Y:S05]  /*11f0*/  LDCU UR8, c[0x0][0x460] ;  /* 0x00008c00ff0877ac */ /* 0x000f2a0008000800 */
[----:B------:R-:W1:Y:S01]  /*1200*/  LDC.64 R4, c[0x0][0x480] ;  /* 0x00012000ff047b82 */ /* 0x000e620000000a00 */
[----:B------:R-:W2:Y:S07]  /*1210*/  LDCU.64 UR4, c[0x0][0x398] ;  /* 0x00007300ff0477ac */ /* 0x000eae0008000a00 */
[----:B------:R-:W1:Y:S01]  /*1220*/  LDC.64 R2, c[0x0][0x488] ;  /* 0x00012200ff027b82 */ /* 0x000e620000000a00 */
[----:B---3--:R-:W-:-:S02]  /*1230*/  UIMAD UR6, UR37, UR6, URZ ;  /* 0x00000006250672a4 */ /* 0x008fc4000f8e02ff */
[----:B------:R-:W-:Y:S02]  /*1240*/  UIMAD UR10, UR37, UR7, URZ ;  /* 0x00000007250a72a4 */ /* 0x000fe4000f8e02ff */
[----:B----4-:R-:W-:Y:S01]  /*1250*/  UIMAD UR8, UR37, UR8, URZ ;  /* 0x00000008250872a4 */ /* 0x010fe2000f8e02ff */
[C---:B-----5:R-:W-:Y:S01]  /*1260*/  IMAD R10, R59.reuse, R6, RZ ;  /* 0x000000063b0a7224 */ /* 0x060fe200078e02ff */
[----:B------:R-:W-:Y:S02]  /*1270*/  USHF.R.S32.HI UR7, URZ, 0x1f, UR6 ;  /* 0x0000001fff077899 */ /* 0x000fe40008011406 */
[----:B------:R-:W-:Y:S01]  /*1280*/  USHF.R.S32.HI UR11, URZ, 0x1f, UR10 ;  /* 0x0000001fff0b7899 */ /* 0x000fe2000801140a */
[----:B------:R-:W-:Y:S01]  /*1290*/  IMAD R10, R0, R7, R10 ;  /* 0x00000007000a7224 */ /* 0x000fe200078e020a */
[----:B------:R-:W-:Y:S02]  /*12a0*/  USHF.R.S32.HI UR9, URZ, 0x1f, UR8 ;  /* 0x0000001fff097899 */ /* 0x000fe40008011408 */
[----:B--2---:R-:W-:Y:S01]  /*12b0*/  UISETP.NE.U32.AND UP0, UPT, UR4, URZ, UPT ;  /* 0x000000ff0400728c */ /* 0x004fe2000bf05070 */
[----:B-1----:R-:W-:-:S02]  /*12c0*/  IMAD R9, R59, R4, RZ ;  /* 0x000000043b097224 */ /* 0x002fc400078e02ff */
        /* <DEDUP_REMOVED lines=27> */
.L_x_154:
        /* <DEDUP_REMOVED lines=17> */
.L_x_155:
[----:B------:R-:W-:-:S03]  /*1590*/  UMOV UR4, 0xffffffff ;  /* 0xffffffff00047882 */ /* 0x000fc60000000000 */
[----:B------:R-:W-:Y:S05]  /*15a0*/  BRA.DIV UR4, `(.L_x_156) ;  /* 0x0000011604f07947 */ /* 0x000fea000b800000 */
[----:B------:R-:W1:Y:S01]  /*15b0*/  LDCU.64 UR4, c[0x0][0x470] ;  /* 0x00008e00ff0477ac */ /* 0x000e620008000a00 */
[----:B------:R-:W3:Y:S01]  /*15c0*/  LDC.64 R6, c[0x0][0x4c0] ;  /* 0x00013000ff067b82 */ /* 0x000ee20000000a00 */
[----:B------:R-:W4:Y:S01]  /*15d0*/  S2R R62, SR_TID.X ;  /* 0x00000000003e7919 */ /* 0x000f220000002100 */
[----:B------:R-:W5:Y:S06]  /*15e0*/  LDCU.64 UR6, c[0x0][0x498] ;  /* 0x00009300ff0677ac */ /* 0x000f6c0008000a00 */
[----:B------:R-:W2:Y:S08]  /*15f0*/  LDC.64 R10, c[0x0][0x450] ;  /* 0x00011400ff0a7b82 */ /* 0x000eb00000000a00 */
[----:B------:R-:W4:Y:S01]  /*1600*/  LDC.64 R24, c[0x0][0x4e8] ;  /* 0x00013a00ff187b82 */ /* 0x000f220000000a00 */
[----:B-1----:R-:W-:-:S02]  /*1610*/  IMAD R4, R59, UR4, RZ ;  /* 0x000000043b047c24 */ /* 0x002fc4000f8e02ff */
[----:B------:R-:W-:-:S04]  /*1620*/  IMAD.WIDE.U32 R2, R0, UR4, RZ ;  /* 0x0000000400027c25 */ /* 0x000fc8000f8e00ff */
[C---:B------:R-:W-:Y:S01]  /*1630*/  IMAD R4, R0.reuse, UR5, R4 ;  /* 0x0000000500047c24 */ /* 0x040fe2000f8e0204 */
[----:B------:R-:W1:Y:S01]  /*1640*/  LDC.64 R16, c[0x0][0x4a8] ;  /* 0x00012a00ff107b82 */ /* 0x000e620000000a00 */
[----:B---3--:R-:W-:Y:S01]  /*1650*/  IMAD R8, R59, R6, RZ ;  /* 0x000000063b087224 */ /* 0x008fe200078e02ff */
[----:B-----5:R-:W-:Y:S02]  /*1660*/  UIMAD.WIDE.U32 UR4, UR38, UR6, URZ ;  /* 0x00000006260472a5 */ /* 0x020fe4000f8e00ff */
[----:B------:R-:W-:Y:S01]  /*1670*/  IADD3 R3, PT, PT, R3, R4, RZ ;  /* 0x0000000403037210 */ /* 0x000fe20007ffe0ff */
[C---:B------:R-:W-:Y:S01]  /*1680*/  IMAD R8, R0.reuse, R7, R8 ;  /* 0x0000000700087224 */ /* 0x040fe200078e0208 */
[----:B------:R-:W-:Y:S01]  /*1690*/  UIMAD UR7, UR38, UR7, UR5 ;  /* 0x00000007260772a4 */ /* 0x000fe2000f8e0205 */
[----:B------:R-:W-:Y:S01]  /*16a0*/  IMAD.WIDE.U32 R4, R0, R6, RZ ;  /* 0x0000000600047225 */ /* 0x000fe200078e00ff */
[----:B------:R-:W3:Y:S01]  /*16b0*/  LDC.64 R32, c[0x0][0x4b0] ;  /* 0x00012c00ff207b82 */ /* 0x000ee20000000a00 */
[----:B------:R-:W-:-:S02]  /*16c0*/  MOV R9, UR5 ;  /* 0x0000000500097c02 */ /* 0x000fc40008000f00 */
[----:B--2---:R-:W-:Y:S01]  /*16d0*/  IMAD.WIDE.U32 R6, R10, UR37, R2 ;  /* 0x000000250a067c25 */ /* 0x004fe2000f8e0002 */
[----:B------:R-:W-:Y:S02]  /*16e0*/  IADD3 R3, PT, PT, R5, R8, RZ ;  /* 0x0000000805037210 */ /* 0x000fe40007ffe0ff */
[----:B------:R-:W-:Y:S01]  /*16f0*/  MOV R2, R4 ;  /* 0x0000000400027202 */ /* 0x000fe20000000f00 */
[----:B------:R-:W-:Y:S01]  /*1700*/  IMAD R11, R11, UR37, R7 ;  /* 0x000000250b0b7c24 */ /* 0x000fe2000f8e0207 */
[----:B------:R-:W2:Y:S01]  /*1710*/  LDC.64 R18, c[0x0][0x4c8] ;  /* 0x00013200ff127b82 */ /* 0x000ea20000000a00 */
[----:B------:R-:W-:Y:S02]  /*1720*/  LEA R57, P1, R6, R30, 0x1 ;  /* 0x0000001e06397211 */ /* 0x000fe400078208ff */
[----:B----4-:R-:W-:Y:S01]  /*1730*/  IMAD.WIDE.U32 R4, R24, UR37, R2 ;  /* 0x0000002518047c25 */ /* 0x010fe2000f8e0002 */
[----:B------:R-:W-:Y:S01]  /*1740*/  MOV R8, UR4 ;  /* 0x0000000400087c02 */ /* 0x000fe20008000f00 */
[----:B------:R-:W4:Y:S01]  /*1750*/  LDCU.64 UR4, c[0x0][0x3a0] ;  /* 0x00007400ff0477ac */ /* 0x000f220008000a00 */
[----:B------:R-:W-:Y:S01]  /*1760*/  LEA.HI.X R56, R6, R31, R11, 0x1, P1 ;  /* 0x0000001f06387211 */ /* 0x000fe200008f0c0b */
[----:B------:R-:W-:Y:S01]  /*1770*/  IMAD R5, R25, UR37, R5 ;  /* 0x0000002519057c24 */ /* 0x000fe2000f8e0205 */
[----:B------:R-:W5:Y:S01]  /*1780*/  LDC.64 R22, c[0x0][0x4d0] ;  /* 0x00013400ff167b82 */ /* 0x000f620000000a00 */
[----:B-1----:R-:W-:Y:S01]  /*1790*/  IMAD R10, R59, R16, RZ ;  /* 0x000000103b0a7224 */ /* 0x002fe200078e02ff */
[----:B------:R-:W-:Y:S01]  /*17a0*/  LEA R55, P0, R4, R28, 0x1 ;  /* 0x0000001c04377211 */ /* 0x000fe200078008ff */
[----:B------:R-:W-:Y:S01]  /*17b0*/  IMAD.WIDE.U32 R2, R0, R16, RZ ;  /* 0x0000001000027225 */ /* 0x000fe200078e00ff */
[----:B------:R-:W-:Y:S01]  /*17c0*/  MOV R14, R8 ;  /* 0x00000008000e7202 */ /* 0x000fe20000000f00 */
[----:B------:R-:W-:Y:S01]  /*17d0*/  SHFL.IDX PT, R57, R57, RZ, 0x1f ;  /* 0x00001fff39397589 */ /* 0x000fe200000e0000 */
[----:B------:R-:W-:Y:S01]  /*17e0*/  LEA.HI.X R54, R4, R29, R5, 0x1, P0 ;  /* 0x0000001d04367211 */ /* 0x000fe200000f0c05 */
[----:B------:R-:W-:Y:S01]  /*17f0*/  IMAD R10, R0, R17, R10 ;  /* 0x00000011000a7224 */ /* 0x000fe200078e020a */
[----:B------:R-:W1:Y:S01]  /*1800*/  LDC.64 R20, c[0x0][0x4d8] ;  /* 0x00013600ff147b82 */ /* 0x000e620000000a00 */
[----:B------:R-:W-:Y:S01]  /*1810*/  MOV R15, UR7 ;  /* 0x00000007000f7c02 */ /* 0x000fe20008000f00 */
[----:B------:R-:W-:Y:S02]  /*1820*/  SHFL.IDX PT, R55, R55, RZ, 0x1f ;  /* 0x00001fff37377589 */ /* 0x000fe400000e0000 */
[----:B------:R-:W-:-:S02]  /*1830*/  IADD3 R3, PT, PT, R3, R10, RZ ;  /* 0x0000000a03037210 */ /* 0x000fc40007ffe0ff */
[----:B------:R-:W-:Y:S02]  /*1840*/  SHFL.IDX PT, R56, R56, RZ, 0x1f ;  /* 0x00001fff38387589 */ /* 0x000fe400000e0000 */
[----:B------:R-:W4:Y:S01]  /*1850*/  LDC.64 R26, c[0x0][0x4f0] ;  /* 0x00013c00ff1a7b82 */ /* 0x000f220000000a00 */
[----:B--2---:R-:W-:Y:S01]  /*1860*/  IMAD R6, R59, R18, RZ ;  /* 0x000000123b067224 */ /* 0x004fe200078e02ff */
[----:B------:R-:W-:Y:S01]  /*1870*/  SHFL.IDX PT, R54, R54, RZ, 0x1f ;  /* 0x00001fff36367589 */ /* 0x000fe200000e0000 */
[----:B---3--:R-:W-:-:S03]  /*1880*/  IMAD.WIDE.U32 R4, R32, UR37, R2 ;  /* 0x0000002520047c25 */ /* 0x008fc6000f8e0002 */
[----:B------:R-:W-:Y:S01]  /*1890*/  SHFL.IDX PT, R32, R42, RZ, 0x1f ;  /* 0x00001fff2a207589 */ /* 0x000fe200000e0000 */
[----:B------:R-:W-:Y:S01]  /*18a0*/  IMAD R6, R0, R19, R6 ;  /* 0x0000001300067224 */ /* 0x000fe200078e0206 */
[----:B------:R-:W2:Y:S01]  /*18b0*/  LDC.64 R24, c[0x0][0x4f8] ;  /* 0x00013e00ff187b82 */ /* 0x000ea20000000a00 */
[----:B-----5:R-:W-:Y:S01]  /*18c0*/  IMAD R12, R59, R22, RZ ;  /* 0x000000163b0c7224 */ /* 0x020fe200078e02ff */
[----:B------:R-:W-:Y:S01]  /*18d0*/  LEA R19, P0, R4, R51, 0x2 ;  /* 0x0000003304137211 */ /* 0x000fe200078010ff */
[----:B------:R-:W-:Y:S02]  /*18e0*/  IMAD R16, R33, UR37, R5 ;  /* 0x0000002521107c24 */ /* 0x000fe4000f8e0205 */
[----:B------:R-:W-:Y:S01]  /*18f0*/  IMAD.WIDE.U32 R2, R0, R18, RZ ;  /* 0x0000001200027225 */ /* 0x000fe200078e00ff */
[----:B------:R-:W-:Y:S02]  /*1900*/  SHFL.IDX PT, R33, R48, RZ, 0x1f ;  /* 0x00001fff30217589 */ /* 0x000fe400000e0000 */
[----:B------:R-:W3:Y:S01]  /*1910*/  LDC.64 R28, c[0x0][0x500] ;  /* 0x00014000ff1c7b82 */ /* 0x000ee20000000a00 */
[----:B-1----:R-:W-:Y:S01]  /*1920*/  IMAD R13, R59, R20, RZ ;  /* 0x000000143b0d7224 */ /* 0x002fe200078e02ff */
[----:B------:R-:W-:Y:S01]  /*1930*/  LEA.HI.X R18, R4, R52, R16, 0x2, P0 ;  /* 0x0000003404127211 */ /* 0x000fe200000f1410 */
[----:B------:R-:W-:-:S02]  /*1940*/  IMAD R12, R0, R23, R12 ;  /* 0x00000017000c7224 */ /* 0x000fc400078e020c */
[C---:B------:R-:W-:Y:S02]  /*1950*/  IMAD R13, R0.reuse, R21, R13 ;  /* 0x00000015000d7224 */ /* 0x040fe400078e020d */
[C---:B------:R-:W-:Y:S01]  /*1960*/  IMAD.WIDE.U32 R8, R0.reuse, R22, RZ ;  /* 0x0000001600087225 */ /* 0x040fe200078e00ff */
[----:B------:R-:W1:Y:S03]  /*1970*/  LDC.64 R30, c[0x0][0x4a0] ;  /* 0x00012800ff1e7b82 */ /* 0x000e660000000a00 */
[----:B------:R-:W-:Y:S01]  /*1980*/  IMAD.WIDE.U32 R10, R0, R20, RZ ;  /* 0x00000014000a7225 */ /* 0x000fe200078e00ff */
[----:B------:R-:W-:Y:S02]  /*1990*/  IADD3 R5, PT, PT, R9, R12, RZ ;  /* 0x0000000c09057210 */ /* 0x000fe40007ffe0ff */
[----:B------:R-:W-:Y:S01]  /*19a0*/  MOV R4, R8 ;  /* 0x0000000800047202 */ /* 0x000fe20000000f00 */
[----:B------:R-:W-:Y:S01]  /*19b0*/  IMAD.IADD R7, R3, 0x1, R6 ;  /* 0x0000000103077824 */ /* 0x000fe200078e0206 */
[----:B------:R-:W-:Y:S01]  /*19c0*/  MOV R6, R2 ;  /* 0x0000000200067202 */ /* 0x000fe20000000f00 */
[----:B------:R-:W-:Y:S01]  /*19d0*/  IMAD.MOV.U32 R2, RZ, RZ, R10 ;  /* 0x000000ffff027224 */ /* 0x000fe200078e000a */
[----:B------:R-:W-:-:S03]  /*19e0*/  IADD3 R3, PT, PT, R11, R13, RZ ;  /* 0x0000000d0b037210 */ /* 0x000fc60007ffe0ff */
[----:B----4-:R-:W-:-:S04]  /*19f0*/  IMAD.WIDE.U32 R12, R26, UR37, R6 ;  /* 0x000000251a0c7c25 */ /* 0x010fc8000f8e0006 */
[----:B--2---:R-:W-:Y:S01]  /*1a00*/  IMAD.WIDE.U32 R6, R24, UR37, R4 ;  /* 0x0000002518067c25 */ /* 0x004fe2000f8e0004 */
[----:B------:R-:W-:-:S03]  /*1a10*/  LEA R9, P2, R12, R36, 0x1 ;  /* 0x000000240c097211 */ /* 0x000fc600078408ff */
[----:B---3--:R-:W-:Y:S01]  /*1a20*/  IMAD.WIDE.U32 R2, R28, UR37, R2 ;  /* 0x000000251c027c25 */ /* 0x008fe2000f8e0002 */
[----:B------:R-:W-:-:S03]  /*1a30*/  LEA R16, P1, R6, R38, 0x1 ;  /* 0x0000002606107211 */ /* 0x000fc600078208ff */
[----:B-1----:R-:W-:Y:S01]  /*1a40*/  IMAD.WIDE.U32 R4, R30, UR37, R14 ;  /* 0x000000251e047c25 */ /* 0x002fe2000f8e000e */
[----:B------:R-:W-:-:S03]  /*1a50*/  LEA R17, P0, R2, R40, 0x1 ;  /* 0x0000002802117211 */ /* 0x000fc600078008ff */
[----:B------:R-:W-:Y:S01]  /*1a60*/  IMAD R0, R27, UR37, R13 ;  /* 0x000000251b007c24 */ /* 0x000fe2000f8e020d */
[----:B------:R-:W-:Y:S01]  /*1a70*/  LEA R13, P3, R4, UR4, 0x2 ;  /* 0x00000004040d7c11 */ /* 0x000fe2000f8610ff */
[----:B------:R-:W-:Y:S02]  /*1a80*/  IMAD R3, R29, UR37, R3 ;  /* 0x000000251d037c24 */ /* 0x000fe4000f8e0203 */
[----:B------:R-:W-:Y:S01]  /*1a90*/  IMAD R5, R31, UR37, R5 ;  /* 0x000000251f057c24 */ /* 0x000fe2000f8e0205 */
[----:B------:R-:W-:Y:S01]  /*1aa0*/  LEA.HI.X R8, R12, R37, R0, 0x1, P2 ;  /* 0x000000250c087211 */ /* 0x000fe200010f0c00 */
[----:B------:R-:W-:Y:S01]  /*1ab0*/  IMAD R7, R25, UR37, R7 ;  /* 0x0000002519077c24 */ /* 0x000fe2000f8e0207 */
[----:B------:R-:W-:Y:S01]  /*1ac0*/  LEA.HI.X R3, R2, R41, R3, 0x1, P0 ;  /* 0x0000002902037211 */ /* 0x000fe200000f0c03 */
[----:B------:R-:W1:Y:S01]  /*1ad0*/  SHFL.IDX PT, R0, R53, RZ, 0x1f ;  /* 0x00001fff35007589 */ /* 0x000e6200000e0000 */
[----:B------:R-:W-:Y:S02]  /*1ae0*/  LEA.HI.X R2, R4, UR5, R5, 0x2, P3 ;  /* 0x0000000504027c11 */ /* 0x000fe400098f1405 */
[----:B------:R-:W-:Y:S01]  /*1af0*/  LEA.HI.X R7, R6, R39, R7, 0x1, P1 ;  /* 0x0000002706077211 */ /* 0x000fe200008f0c07 */
[----:B------:R-:W2:Y:S04]  /*1b00*/  SHFL.IDX PT, R5, R45, RZ, 0x1f ;  /* 0x00001fff2d057589 */ /* 0x000ea800000e0000 */
[----:B------:R-:W3:Y:S04]  /*1b10*/  SHFL.IDX PT, R4, R60, RZ, 0x1f ;  /* 0x00001fff3c047589 */ /* 0x000ee800000e0000 */
[----:B------:R-:W-:Y:S04]  /*1b20*/  SHFL.IDX PT, R6, R34, RZ, 0x1f ;  /* 0x00001fff22067589 */ /* 0x000fe800000e0000 */
[----:B------:R-:W-:Y:S04]  /*1b30*/  SHFL.IDX PT, R8, R8, RZ, 0x1f ;  /* 0x00001fff08087589 */ /* 0x000fe800000e0000 */
[----:B------:R-:W-:Y:S04]  /*1b40*/  SHFL.IDX PT, R27, R13, RZ, 0x1f ;  /* 0x00001fff0d1b7589 */ /* 0x000fe800000e0000 */
[----:B-1----:R-:W-:Y:S04]  /*1b50*/  STL [R1+0x34], R0 ;  /* 0x0000340001007387 */ /* 0x002fe80000100800 */
[----:B------:R-:W1:Y:S04]  /*1b60*/  SHFL.IDX PT, R0, R46, RZ, 0x1f ;  /* 0x00001fff2e007589 */ /* 0x000e6800000e0000 */
[----:B--2---:R-:W-:Y:S04]  /*1b70*/  STL [R1+0x30], R5 ;  /* 0x0000300501007387 */ /* 0x004fe80000100800 */
[----:B------:R-:W2:Y:S04]  /*1b80*/  SHFL.IDX PT, R5, R44, RZ, 0x1f ;  /* 0x00001fff2c057589 */ /* 0x000ea800000e0000 */
[----:B---3--:R-:W-:Y:S04]  /*1b90*/  STL [R1+0x38], R4 ;  /* 0x0000380401007387 */ /* 0x008fe80000100800 */
[----:B------:R-:W3:Y:S04]  /*1ba0*/  SHFL.IDX PT, R4, R47, RZ, 0x1f ;  /* 0x00001fff2f047589 */ /* 0x000ee800000e0000 */
[----:B------:R4:W-:Y:S04]  /*1bb0*/  SHFL.IDX PT, R26, R2, RZ, 0x1f ;  /* 0x00001fff021a7589 */ /* 0x0009e800000e0000 */
[----:B-1----:R-:W-:Y:S04]  /*1bc0*/  STL [R1+0x74], R0 ;  /* 0x0000740001007387 */ /* 0x002fe80000100800 */
[----:B------:R-:W1:Y:S04]  /*1bd0*/  SHFL.IDX PT, R0, R43, RZ, 0x1f ;  /* 0x00001fff2b007589 */ /* 0x000e6800000e0000 */
[----:B--2---:R-:W-:Y:S04]  /*1be0*/  STL [R1+0x70], R5 ;  /* 0x0000700501007387 */ /* 0x004fe80000100800 */
[----:B------:R-:W-:Y:S04]  /*1bf0*/  SHFL.IDX PT, R5, R50, RZ, 0x1f ;  /* 0x00001fff32057589 */ /* 0x000fe800000e0000 */
[----:B---3--:R-:W-:Y:S01]  /*1c00*/  STL [R1+0x48], R4 ;  /* 0x0000480401007387 */ /* 0x008fe20000100800 */
[----:B----4-:R-:W-:-:S03]  /*1c10*/  MOV R2, R27 ;  /* 0x0000001b00027202 */ /* 0x010fc60000000f00 */
[----:B------:R-:W2:Y:S04]  /*1c20*/  SHFL.IDX PT, R4, R35, RZ, 0x1f ;  /* 0x00001fff23047589 */ /* 0x000ea800000e0000 */
[----:B-1----:R1:W-:Y:S04]  /*1c30*/  STL [R1+0x4c], R0 ;  /* 0x00004c0001007387 */ /* 0x0023e80000100800 */
[----:B--2---:R-:W-:Y:S04]  /*1c40*/  STL [R1+0x68], R4 ;  /* 0x0000680401007387 */ /* 0x004fe80000100800 */
[----:B------:R-:W2:Y:S04]  /*1c50*/  SHFL.IDX PT, R4, R49, RZ, 0x1f ;  /* 0x00001fff31047589 */ /* 0x000ea800000e0000 */
[----:B------:R-:W-:Y:S01]  /*1c60*/  STL [R1+0x78], R6 ;  /* 0x0000780601007387 */ /* 0x000fe20000100800 */
[----:B-1----:R-:W-:-:S03]  /*1c70*/  SHF.R.U32.HI R0, RZ, 0x5, R62 ;  /* 0x00000005ff007819 */ /* 0x002fc6000001163e */
[----:B------:R-:W-:Y:S04]  /*1c80*/  STL [R1+0x54], R5 ;  /* 0x0000540501007387 */ /* 0x000fe80000100800 */
[----:B------:R-:W1:Y:S04]  /*1c90*/  SHFL.IDX PT, R6, R9, RZ, 0x1f ;  /* 0x00001fff09067589 */ /* 0x000e6800000e0000 */
[----:B------:R-:W-:Y:S04]  /*1ca0*/  SHFL.IDX PT, R61, R0, RZ, 0x1f ;  /* 0x00001fff003d7589 */ /* 0x000fe800000e0000 */
[----:B------:R-:W-:Y:S04]  /*1cb0*/  SHFL.IDX PT, R0, R17, RZ, 0x1f ;  /* 0x00001fff11007589 */ /* 0x000fe800000e0000 */
[----:B--2---:R-:W-:Y:S04]  /*1cc0*/  STL [R1+0x6c], R4 ;  /* 0x00006c0401007387 */ /* 0x004fe80000100800 */
[----:B------:R-:W2:Y:S04]  /*1cd0*/  SHFL.IDX PT, R4, R16, RZ, 0x1f ;  /* 0x00001fff10047589 */ /* 0x000ea800000e0000 */
[----:B------:R-:W-:Y:S04]  /*1ce0*/  SHFL.IDX PT, R5, R19, RZ, 0x1f ;  /* 0x00001fff13057589 */ /* 0x000fe800000e0000 */
[----:B-1----:R-:W-:Y:S04]  /*1cf0*/  STL [R1+0x50], R6 ;  /* 0x0000500601007387 */ /* 0x002fe80000100800 */
[----:B------:R1:W3:Y:S04]  /*1d00*/  SHFL.IDX PT, R6, R7, RZ, 0x1f ;  /* 0x00001fff07067589 */ /* 0x0002e800000e0000 */
[----:B--2---:R-:W-:Y:S04]  /*1d10*/  STL [R1+0x9c], R4 ;  /* 0x00009c0401007387 */ /* 0x004fe80000100800 */
[----:B------:R-:W2:Y:S04]  /*1d20*/  SHFL.IDX PT, R4, R18, RZ, 0x1f ;  /* 0x00001fff12047589 */ /* 0x000ea800000e0000 */
[----:B------:R-:W-:Y:S01]  /*1d30*/  STL [R1+0x98], R0 ;  /* 0x0000980001007387 */ /* 0x000fe20000100800 */
[----:B-1----:R-:W-:-:S03]  /*1d40*/  MOV R7, R32 ;  /* 0x0000002000077202 */ /* 0x002fc60000000f00 */
[----:B------:R1:W4:Y:S04]  /*1d50*/  SHFL.IDX PT, R0, R3, RZ, 0x1f ;  /* 0x00001fff03007589 */ /* 0x00032800000e0000 */
[----:B------:R-:W-:Y:S04]  /*1d60*/  STL [R1+0x3c], R8 ;  /* 0x00003c0801007387 */ /* 0x000fe80000100800 */
[----:B---3--:R3:W-:Y:S01]  /*1d70*/  STL [R1+0x94], R6 ;  /* 0x0000940601007387 */ /* 0x0087e20000100800 */
[----:B--2---:R-:W-:-:S04]  /*1d80*/  LOP3.LUT R5, R5, R4, RZ, 0x3c, !PT ;  /* 0x0000000405057212 */ /* 0x004fc800078e3cff */
[C---:B------:R-:W-:Y:S02]  /*1d90*/  LOP3.LUT R4, R5.reuse, R4, RZ, 0x3c, !PT ;  /* 0x0000000405047212 */ /* 0x040fe400078e3cff */
[----:B-1----:R-:W-:Y:S01]  /*1da0*/  MOV R3, R26 ;  /* 0x0000001a00037202 */ /* 0x002fe20000000f00 */
[----:B----4-:R1:W-:Y:S01]  /*1db0*/  STL [R1+0x90], R0 ;  /* 0x0000900001007387 */ /* 0x0103e20000100800 */
[----:B------:R-:W-:Y:S02]  /*1dc0*/  LOP3.LUT R5, R5, R4, RZ, 0x3c, !PT ;  /* 0x0000000405057212 */ /* 0x000fe400078e3cff */
[----:B---3--:R-:W-:-:S05]  /*1dd0*/  MOV R6, R33 ;  /* 0x0000002100067202 */ /* 0x008fca0000000f00 */
[----:B------:R1:W-:Y:S04]  /*1de0*/  STL.64 [R1+0x60], R6 ;  /* 0x0000600601007387 */ /* 0x0003e80000100a00 */
[----:B------:R1:W-:Y:S04]  /*1df0*/  STL.64 [R1+0x88], R2 ;  /* 0x0000880201007387 */ /* 0x0003e80000100a00 */
[----:B------:R1:W-:Y:S02]  /*1e00*/  STL.64 [R1+0x80], R4 ;  /* 0x0000800401007387 */ /* 0x0003e40000100a00 */
.L_x_245:
[----:B------:R-:W3:Y:S01]  /*1e10*/  LDL R12, [R1+0x30] ;  /* 0x00003000010c7983 */ /* 0x000ee20000100800 */
[----:B------:R-:W4:Y:S02]  /*1e20*/  S2UR UR4, SR_CTAID.X ;  /* 0x00000000000479c3 */ /* 0x000f240000002500 */
[----:B----4-:R-:W-:-:S04]  /*1e30*/  USHF.L.U32 UR4, UR4, 0x10, URZ ;  /* 0x0000001004047899 */ /* 0x010fc800080006ff */
[----:B------:R-:W-:-:S06]  /*1e40*/  USHF.R.S32.HI UR4, URZ, 0x9, UR4 ;  /* 0x00000009ff047899 */ /* 0x000fcc0008011404 */
[----:B---3--:R-:W-:-:S13]  /*1e50*/  ISETP.LE.AND P0, PT, R12, UR4, PT ;  /* 0x000000040c007c0c */ /* 0x008fda000bf03270 */
[----:B------:R-:W-:Y:S05]  /*1e60*/  @P0 EXIT ;  /* 0x000000000000094d */ /* 0x000fea0003800000 */
[----:B-1----:R-:W3:Y:S04]  /*1e70*/  LDL R5, [R1+0x70] ;  /* 0x0000700001057983 */ /* 0x002ee80000100800 */
[----:B------:R-:W4:Y:S04]  /*1e80*/  LDL R4, [R1+0x74] ;  /* 0x0000740001047983 */ /* 0x000f280000100800 */
[----:B--2---:R-:W2:Y:S04]  /*1e90*/  LDL.LU R3, [R1+0x4c] ;  /* 0x00004c0001037983 */ /* 0x004ea80000300800 */
[----:B------:R-:W5:Y:S04]  /*1ea0*/  LDL.LU R2, [R1+0x48] ;  /* 0x0000480001027983 */ /* 0x000f680000300800 */
[----:B------:R-:W3:Y:S04]  /*1eb0*/  LDL R0, [R1+0x38] ;  /* 0x0000380001007983 */ /* 0x000ee80000100800 */
[----:B------:R-:W4:Y:S01]  /*1ec0*/  LDL R6, [R1+0x34] ;  /* 0x0000340001067983 */ /* 0x000f220000100800 */
[----:B------:R-:W-:-:S05]  /*1ed0*/  IMAD.U32 R13, RZ, RZ, UR4 ;  /* 0x00000004ff0d7e24 */ /* 0x000fca000f8e00ff */
[----:B------:R1:W-:Y:S01]  /*1ee0*/  STL [R1+0x28], R13 ;  /* 0x0000280d01007387 */ /* 0x0003e20000100800 */
[----:B--2---:R-:W-:Y:S02]  /*1ef0*/  IMAD.MOV.U32 R21, RZ, RZ, R3 ;  /* 0x000000ffff157224 */ /* 0x004fe400078e0003 */
[----:B------:R-:W-:Y:S01]  /*1f00*/  IMAD.MOV.U32 R3, RZ, RZ, R54 ;  /* 0x000000ffff037224 */ /* 0x000fe200078e0036 */
[----:B-----5:R-:W-:Y:S02]  /*1f10*/  MOV R20, R2 ;  /* 0x0000000200147202 */ /* 0x020fe40000000f00 */
[----:B------:R-:W-:-:S03]  /*1f20*/  MOV R2, R55 ;  /* 0x0000003700027202 */ /* 0x000fc60000000f00 */
[----:B------:R1:W-:Y:S01]  /*1f30*/  STL.64 [R1+0x48], R20 ;  /* 0x0000481401007387 */ /* 0x0003e20000100a00 */
[----:B---3--:R-:W-:-:S03]  /*1f40*/  LOP3.LUT R0, R0, 0xff, RZ, 0xc0, !PT ;  /* 0x000000ff00007812 */ /* 0x008fc600078ec0ff */
[----:B------:R1:W-:Y:S01]  /*1f50*/  STL.64 [R1+0x58], R2 ;  /* 0x0000580201007387 */ /* 0x0003e20000100a00 */
[----:B------:R-:W-:Y:S01]  /*1f60*/  ISETP.NE.AND P0, PT, R0, 0x2, PT ;  /* 0x000000020000780c */ /* 0x000fe20003f05270 */
[----:B----4-:R-:W-:Y:S01]  /*1f70*/  IMAD.MOV.U32 R19, RZ, RZ, R6 ;  /* 0x000000ffff137224 */ /* 0x010fe200078e0006 */
[----:B------:R-:W-:Y:S01]  /*1f80*/  MOV R16, R4 ;  /* 0x0000000400107202 */ /* 0x000fe20000000f00 */
[----:B------:R-:W-:-:S10]  /*1f90*/  IMAD.MOV.U32 R17, RZ, RZ, R5 ;  /* 0x000000ffff117224 */ /* 0x000fd400078e0005 */
[----:B------:R-:W-:Y:S05]  /*1fa0*/  @!P0 BRA `(.L_x_157) ;  /* 0x0000000000148947 */ /* 0x000fea0003800000 */
[----:B------:R-:W-:Y:S02]  /*1fb0*/  ISETP.NE.AND P0, PT, R0, 0x1, PT ;  /* 0x000000010000780c */ /* 0x000fe40003f05270 */
[----:B------:R-:W-:-:S11]  /*1fc0*/  MOV R6, RZ ;  /* 0x000000ff00067202 */ /* 0x000fd60000000f00 */
[----:B------:R-:W-:Y:S05]  /*1fd0*/  @P0 BRA `(.L_x_158) ;  /* 0x0000000000140947 */ /* 0x000fea0003800000 */
[----:B------:R-:W-:Y:S01]  /*1fe0*/  MOV R6, R13 ;  /* 0x0000000d00067202 */ /* 0x000fe20000000f00 */
[----:B------:R-:W-:Y:S05]  /*1ff0*/  BRA `(.L_x_158) ;  /* 0x00000000000c7947 */ /* 0x000fea0003800000 */
.L_x_157:
[----:B------:R-:W-:-:S04]  /*2000*/  IADD3 R6, PT, PT, R19, R13, -R12 ;  /* 0x0000000d13067210 */ /* 0x000fc80007ffe80c */
[----:B------:R-:W-:-:S04]  /*2010*/  VIMNMX R6, PT, PT, RZ, R6, !PT ;  /* 0x00000006ff067248 */ /* 0x000fc80007fe0100 */
[----:B------:R-:W-:Y:S02]  /*2020*/  LOP3.LUT R6, R6, 0x7fffff80, RZ, 0xc0, !PT ;  /* 0x7fffff8006067812 */ /* 0x000fe400078ec0ff */
.L_x_158:
[----:B-1----:R-:W1:Y:S01]  /*2030*/  LDC R2, c[0x0][0x370] ;  /* 0x0000dc00ff027b82 */ /* 0x002e620000000800 */
[----:B------:R-:W-:Y:S02]  /*2040*/  ISETP.NE.AND P0, PT, R0, RZ, PT ;  /* 0x000000ff0000720c */ /* 0x000fe40003f05270 */
[----:B-1----:R-:W-:-:S05]  /*2050*/  PRMT R2, R2, 0x9910, RZ ;  /* 0x0000991002027816 */ /* 0x002fca00000000ff */
[----:B------:R-:W-:-:S05]  /*2060*/  IMAD.MOV.U32 R0, RZ, RZ, R2 ;  /* 0x000000ffff007224 */ /* 0x000fca00078e0002 */
[----:B------:R-:W-:Y:S01]  /*2070*/  ISETP.LT.OR P0, PT, R0, 0x2, P0 ;  /* 0x000000020000780c */ /* 0x000fe20000701670 */
[----:B------:R-:W-:-:S12]  /*2080*/  IMAD.MOV.U32 R0, RZ, RZ, RZ ;  /* 0x000000ffff007224 */ /* 0x000fd800078e00ff */
[----:B------:R-:W-:Y:S05]  /*2090*/  @P0 BRA `(.L_x_159) ;  /* 0x00000000006c0947 */ /* 0x000fea0003800000 */
[----:B------:R-:W-:-:S05]  /*20a0*/  VIADD R0, R19, 0x7f ;  /* 0x0000007f13007836 */ /* 0x000fca0000000000 */
[----:B------:R-:W-:-:S04]  /*20b0*/  SHF.R.S32.HI R5, RZ, 0x1f, R0 ;  /* 0x0000001fff057819 */ /* 0x000fc80000011400 */
[----:B------:R-:W-:-:S04]  /*20c0*/  LEA.HI R5, R5, R0, RZ, 0x7 ;  /* 0x0000000005057211 */ /* 0x000fc800078f38ff */
[----:B------:R-:W-:-:S04]  /*20d0*/  LOP3.LUT R5, R5, 0xffffff80, RZ, 0xc0, !PT ;  /* 0xffffff8005057812 */ /* 0x000fc800078ec0ff */
[-C--:B------:R-:W-:Y:S02]  /*20e0*/  IABS R4, R5.reuse ;  /* 0x0000000500047213 */ /* 0x080fe40000000000 */
[----:B------:R-:W-:Y:S02]  /*20f0*/  IABS R8, R5 ;  /* 0x0000000500087213 */ /* 0x000fe40000000000 */
[----:B------:R-:W1:Y:S01]  /*2100*/  I2F.RP R2, R4 ;  /* 0x0000000400027306 */ /* 0x000e620000209400 */
[----:B------:R-:W-:-:S07]  /*2110*/  ISETP.NE.AND P2, PT, R5, RZ, PT ;  /* 0x000000ff0500720c */ /* 0x000fce0003f45270 */
[----:B-1----:R-:W1:Y:S02]  /*2120*/  MUFU.RCP R2, R2 ;  /* 0x0000000200027308 */ /* 0x002e640000001000 */
[----:B-1----:R-:W-:-:S06]  /*2130*/  VIADD R2, R2, 0xffffffe ;  /* 0x0ffffffe02027836 */ /* 0x002fcc0000000000 */
[----:B------:R-:W1:Y:S02]  /*2140*/  F2I.FTZ.U32.TRUNC.NTZ R3, R2 ;  /* 0x0000000200037305 */ /* 0x000e64000021f000 */
[----:B-1----:R-:W-:Y:S01]  /*2150*/  IMAD.MOV R0, RZ, RZ, -R3 ;  /* 0x000000ffff007224 */ /* 0x002fe200078e0a03 */
[----:B------:R-:W-:-:S03]  /*2160*/  MOV R2, RZ ;  /* 0x000000ff00027202 */ /* 0x000fc60000000f00 */
[----:B------:R-:W-:Y:S01]  /*2170*/  IMAD.MOV.U32 R7, RZ, RZ, R0 ;  /* 0x000000ffff077224 */ /* 0x000fe200078e0000 */
[----:B------:R-:W-:-:S03]  /*2180*/  IABS R0, R13 ;  /* 0x0000000d00007213 */ /* 0x000fc60000000000 */
[----:B------:R-:W-:-:S04]  /*2190*/  IMAD R7, R7, R4, RZ ;  /* 0x0000000407077224 */ /* 0x000fc800078e02ff */
[----:B------:R-:W-:-:S04]  /*21a0*/  IMAD.HI.U32 R3, R3, R7, R2 ;  /* 0x0000000703037227 */ /* 0x000fc800078e0002 */
[----:B------:R-:W-:Y:S02]  /*21b0*/  IMAD.MOV R2, RZ, RZ, -R8 ;  /* 0x000000ffff027224 */ /* 0x000fe400078e0a08 */
        /* <DEDUP_REMOVED lines=8> */
[----:B------:R-:W-:-:S07]  /*2240*/  @!P2 LOP3.LUT R0, RZ, R5, RZ, 0x33, !PT ;  /* 0x00000005ff00a212 */ /* 0x000fce00078e33ff */
.L_x_159:
[----:B------:R-:W-:-:S04]  /*2250*/  IADD3 R8, PT, PT, R0, R6, RZ ;  /* 0x0000000600087210 */ /* 0x000fc80007ffe0ff */
[----:B------:R-:W-:-:S13]  /*2260*/  ISETP.GT.AND P0, PT, R19, R8, PT ;  /* 0x000000081300720c */ /* 0x000fda0003f04270 */
[----:B------:R-:W-:Y:S05]  /*2270*/  @!P0 BRA `(.L_x_160) ;  /* 0x0000000400448947 */ /* 0x000fea0003800000 */
[----:B------:R-:W1:Y:S01]  /*2280*/  LDC R15, c[0x0][0x40c] ;  /* 0x00010300ff0f7b82 */ /* 0x000e620000000800 */
[----:B------:R-:W2:Y:S01]  /*2290*/  LDCU UR4, c[0x0][0x428] ;  /* 0x00008500ff0477ac */ /* 0x000ea20008000800 */
[----:B------:R-:W-:Y:S01]  /*22a0*/  SHF.R.U32.HI R2, RZ, 0x2, R62 ;  /* 0x00000002ff027819 */ /* 0x000fe2000001163e */
[----:B------:R-:W-:Y:S01]  /*22b0*/  IMAD.SHL.U32 R0, R61, 0x8, RZ ;  /* 0x000000083d007824 */ /* 0x000fe200078e00ff */
[----:B------:R-:W-:Y:S01]  /*22c0*/  R2UR UR8, R64 ;  /* 0x00000000400872ca */ /* 0x000fe200000e0000 */
[----:B------:R-:W-:Y:S01]  /*22d0*/  IMAD.IADD R3, R19, 0x1, -R8 ;  /* 0x0000000113037824 */ /* 0x000fe200078e0a08 */
[----:B------:R-:W-:Y:S01]  /*22e0*/  LOP3.LUT R2, R2, 0x7, RZ, 0xc0, !PT ;  /* 0x0000000702027812 */ /* 0x000fe200078ec0ff */
[----:B------:R-:W-:Y:S01]  /*22f0*/  IMAD.IADD R14, R12, 0x1, -R13 ;  /* 0x000000010c0e7824 */ /* 0x000fe200078e0a0d */
[----:B------:R-:W3:Y:S01]  /*2300*/  LDC R18, c[0x0][0x424] ;  /* 0x00010900ff127b82 */ /* 0x000ee20000000800 */
[----:B------:R-:W-:Y:S02]  /*2310*/  R2UR UR9, R65 ;  /* 0x00000000410972ca */ /* 0x000fe400000e0000 */
[----:B------:R-:W-:Y:S01]  /*2320*/  LOP3.LUT R0, R2, 0x7f8, R0, 0xf8, !PT ;  /* 0x000007f802007812 */ /* 0x000fe200078ef800 */
[----:B------:R-:W-:Y:S01]  /*2330*/  IMAD.SHL.U32 R2, R62, 0x8, RZ ;  /* 0x000000083e027824 */ /* 0x000fe200078e00ff */
[----:B------:R-:W-:-:S02]  /*2340*/  R2UR UR6, R64 ;  /* 0x00000000400672ca */ /* 0x000fc400000e0000 */
[----:B------:R-:W-:Y:S01]  /*2350*/  ISETP.GE.AND P2, PT, R0, R3, PT ;  /* 0x000000030000720c */ /* 0x000fe20003f46270 */
[----:B------:R-:W-:Y:S01]  /*2360*/  IMAD.MOV.U32 R3, RZ, RZ, RZ ;  /* 0x000000ffff037224 */ /* 0x000fe200078e00ff */
[----:B------:R-:W-:Y:S01]  /*2370*/  LOP3.LUT R2, R2, 0x18, RZ, 0xc0, !PT ;  /* 0x0000001802027812 */ /* 0x000fe200078ec0ff */
[----:B--2---:R-:W-:Y:S01]  /*2380*/  USHF.R.S32.HI UR5, URZ, 0x1f, UR4 ;  /* 0x0000001fff057899 */ /* 0x004fe20008011404 */
[----:B------:R-:W-:Y:S01]  /*2390*/  IMAD R6, R13, UR4, RZ ;  /* 0x000000040d067c24 */ /* 0x000fe2000f8e02ff */
[----:B------:R-:W-:Y:S02]  /*23a0*/  SHF.R.U32.HI R10, RZ, 0x1, R0 ;  /* 0x00000001ff0a7819 */ /* 0x000fe40000011600 */
[C---:B------:R-:W-:Y:S01]  /*23b0*/  IMAD.WIDE.U32 R4, R0.reuse, UR4, R2 ;  /* 0x0000000400047c25 */ /* 0x040fe2000f8e0002 */
[----:B------:R-:W2:Y:S01]  /*23c0*/  S2UR UR4, SR_CgaCtaId ;  /* 0x00000000000479c3 */ /* 0x000ea20000008800 */
[----:B-1----:R-:W-:Y:S02]  /*23d0*/  SHF.R.S32.HI R9, RZ, 0x1f, R15 ;  /* 0x0000001fff097819 */ /* 0x002fe4000001140f */
[----:B------:R-:W-:Y:S01]  /*23e0*/  IMAD R11, R0, UR5, RZ ;  /* 0x00000005000b7c24 */ /* 0x000fe2000f8e02ff */
[----:B------:R-:W-:Y:S01]  /*23f0*/  LOP3.LUT R12, R10, 0x3, R62, 0x48, !PT ;  /* 0x000000030a0c7812 */ /* 0x000fe200078e483e */
[----:B------:R-:W-:Y:S01]  /*2400*/  IMAD.WIDE R6, R6, 0x2, R20 ;  /* 0x0000000206067825 */ /* 0x000fe200078e0214 */
[----:B------:R-:W-:Y:S01]  /*2410*/  LEA.HI R9, R9, R15, RZ, 0x5 ;  /* 0x0000000f09097211 */ /* 0x000fe200078f28ff */
[----:B------:R-:W-:Y:S01]  /*2420*/  UMOV UR5, 0x400 ;  /* 0x0000040000057882 */ /* 0x000fe20000000000 */
[----:B------:R-:W-:Y:S01]  /*2430*/  ISETP.GE.AND P3, PT, R0, R14, PT ;  /* 0x0000000e0000720c */ /* 0x000fe20003f66270 */
[----:B------:R-:W-:Y:S01]  /*2440*/  IMAD.IADD R13, R5, 0x1, R11 ;  /* 0x00000001050d7824 */ /* 0x000fe200078e020b */
[----:B------:R-:W-:-:S02]  /*2450*/  LOP3.LUT R9, R9, 0xffffffe0, RZ, 0xc0, !PT ;  /* 0xffffffe009097812 */ /* 0x000fc400078ec0ff */
[----:B------:R-:W-:Y:S02]  /*2460*/  LOP3.LUT R5, R12, 0x4, R62, 0xf8, !PT ;  /* 0x000000040c057812 */ /* 0x000fe400078ef83e */
[----:B------:R-:W-:Y:S01]  /*2470*/  R2UR UR7, R65 ;  /* 0x00000000410772ca */ /* 0x000fe200000e0000 */
[----:B------:R-:W-:Y:S01]  /*2480*/  IMAD.IADD R9, R15, 0x1, -R9 ;  /* 0x000000010f097824 */ /* 0x000fe200078e0a09 */
[----:B------:R-:W-:Y:S01]  /*2490*/  R2UR UR12, R64 ;  /* 0x00000000400c72ca */ /* 0x000fe200000e0000 */
[----:B------:R-:W-:Y:S01]  /*24a0*/  IMAD R12, R10, 0x18, R5 ;  /* 0x000000180a0c7824 */ /* 0x000fe200078e0205 */
[----:B------:R-:W-:Y:S02]  /*24b0*/  SEL R5, RZ, 0x10, P3 ;  /* 0x00000010ff057807 */ /* 0x000fe40001800000 */
[----:B------:R-:W-:Y:S02]  /*24c0*/  ISETP.NE.AND P0, PT, R9, RZ, PT ;  /* 0x000000ff0900720c */ /* 0x000fe40003f05270 */
[----:B------:R-:W-:-:S02]  /*24d0*/  R2UR UR13, R65 ;  /* 0x00000000410d72ca */ /* 0x000fc400000e0000 */
[----:B------:R-:W-:Y:S01]  /*24e0*/  SEL R9, R9, 0x20, P0 ;  /* 0x0000002009097807 */ /* 0x000fe20000000000 */
[----:B--2---:R-:W-:Y:S01]  /*24f0*/  ULEA UR4, UR4, UR5, 0x18 ;  /* 0x0000000504047291 */ /* 0x004fe2000f8ec0ff */
[C---:B------:R-:W-:Y:S02]  /*2500*/  LEA R6, P0, R4.reuse, R6, 0x1 ;  /* 0x0000000604067211 */ /* 0x040fe400078008ff */
[----:B------:R-:W-:Y:S01]  /*2510*/  VIMNMX R11, PT, PT, R9, R15, PT ;  /* 0x0000000f090b7248 */ /* 0x000fe20003fe0100 */
[----:B------:R-:W-:Y:S01]  /*2520*/  VIADD R15, R15, 0xffffffff ;  /* 0xffffffff0f0f7836 */ /* 0x000fe20000000000 */
[----:B------:R-:W-:Y:S02]  /*2530*/  LEA.HI.X R7, R4, R7, R13, 0x1, P0 ;  /* 0x0000000704077211 */ /* 0x000fe400000f0c0d */
[----:B------:R-:W-:Y:S01]  /*2540*/  ISETP.GE.AND P0, PT, R2, R11, PT ;  /* 0x0000000b0200720c */ /* 0x000fe20003f06270 */
[----:B---3--:R-:W-:Y:S01]  /*2550*/  IMAD.WIDE.U32 R2, R0, R18, R2 ;  /* 0x0000001200027225 */ /* 0x008fe200078e0002 */
[----:B------:R-:W-:-:S02]  /*2560*/  ISETP.GE.U32.AND P1, PT, R15, 0x20, PT ;  /* 0x000000200f00780c */ /* 0x000fc40003f26070 */
[----:B------:R-:W-:Y:S02]  /*2570*/  SEL R13, RZ, 0x10, P0 ;  /* 0x00000010ff0d7807 */ /* 0x000fe40000000000 */
[----:B------:R-:W-:Y:S02]  /*2580*/  SEL R4, RZ, 0x10, P2 ;  /* 0x00000010ff047807 */ /* 0x000fe40001000000 */
[----:B------:R-:W-:Y:S02]  /*2590*/  SEL R10, R5, RZ, P1 ;  /* 0x000000ff050a7207 */ /* 0x000fe40000800000 */
[----:B------:R-:W-:Y:S02]  /*25a0*/  ISETP.GE.U32.AND P0, PT, R15, -0x3f, PT ;  /* 0xffffffc10f00780c */ /* 0x000fe40003f06070 */
[----:B------:R-:W-:Y:S02]  /*25b0*/  SEL R11, R13, RZ, !P3 ;  /* 0x000000ff0d0b7207 */ /* 0x000fe40005800000 */
[----:B------:R-:W-:-:S02]  /*25c0*/  SEL R4, R4, RZ, P1 ;  /* 0x000000ff04047207 */ /* 0x000fc40000800000 */
[----:B------:R-:W-:Y:S02]  /*25d0*/  SEL R5, R13, RZ, !P2 ;  /* 0x000000ff0d057207 */ /* 0x000fe40005000000 */
[----:B------:R-:W-:Y:S02]  /*25e0*/  ISETP.NE.U32.AND P2, PT, R10, RZ, PT ;  /* 0x000000ff0a00720c */ /* 0x000fe40003f45070 */
[----:B------:R-:W-:Y:S02]  /*25f0*/  SEL R10, R11, RZ, !P0 ;  /* 0x000000ff0b0a7207 */ /* 0x000fe40004000000 */
[----:B------:R-:W-:Y:S02]  /*2600*/  ISETP.NE.U32.AND P1, PT, R4, RZ, PT ;  /* 0x000000ff0400720c */ /* 0x000fe40003f25070 */
[----:B------:R-:W-:Y:S01]  /*2610*/  SEL R4, R5, RZ, !P0 ;  /* 0x000000ff05047207 */ /* 0x000fe20004000000 */
[----:B------:R-:W-:Y:S01]  /*2620*/  IMAD R5, R8, R18, RZ ;  /* 0x0000001208057224 */ /* 0x000fe200078e02ff */
[----:B------:R-:W-:-:S02]  /*2630*/  SHF.R.S32.HI R11, RZ, 0x1f, R18 ;  /* 0x0000001fff0b7819 */ /* 0x000fc40000011412 */
[----:B------:R-:W-:Y:S01]  /*2640*/  ISETP.NE.U32.AND P3, PT, R4, RZ, PT ;  /* 0x000000ff0400720c */ /* 0x000fe20003f65070 */
[----:B------:R-:W-:Y:S01]  /*2650*/  IMAD.WIDE R4, R5, 0x2, R16 ;  /* 0x0000000205047825 */ /* 0x000fe200078e0210 */
[----:B------:R-:W-:Y:S02]  /*2660*/  ISETP.NE.U32.AND P4, PT, R10, RZ, PT ;  /* 0x000000ff0a00720c */ /* 0x000fe40003f85070 */
[----:B------:R-:W-:Y:S01]  /*2670*/  R2UR UR10, R64 ;  /* 0x00000000400a72ca */ /* 0x000fe200000e0000 */
[----:B------:R-:W-:Y:S01]  /*2680*/  IMAD R0, R11, R0, RZ ;  /* 0x000000000b007224 */ /* 0x000fe200078e02ff */
[----:B------:R-:W-:Y:S01]  /*2690*/  LEA R4, P0, R2, R4, 0x1 ;  /* 0x0000000402047211 */ /* 0x000fe200078008ff */
[----:B------:R-:W-:Y:S01]  /*26a0*/  IMAD.WIDE R10, R9, 0x2, R6 ;  /* 0x00000002090a7825 */ /* 0x000fe200078e0206 */
[----:B------:R-:W-:-:S03]  /*26b0*/  R2UR UR11, R65 ;  /* 0x00000000410b72ca */ /* 0x000fc600000e0000 */
[----:B------:R-:W-:-:S05]  /*26c0*/  IMAD.IADD R0, R3, 0x1, R0 ;  /* 0x0000000103007824 */ /* 0x000fca00078e0200 */
[----:B------:R-:W-:Y:S02]  /*26d0*/  LEA.HI.X R5, R2, R5, R0, 0x1, P0 ;  /* 0x0000000502057211 */ /* 0x000fe400000f0c00 */
[----:B------:R-:W-:Y:S01]  /*26e0*/  LEA R0, R12, UR4, 0x4 ;  /* 0x000000040c007c11 */ /* 0x000fe2000f8e20ff */
[----:B------:R-:W-:-:S04]  /*26f0*/  IMAD.WIDE R2, R9, 0x2, R4 ;  /* 0x0000000209027825 */ /* 0x000fc800078e0204 */
[----:B------:R-:W-:Y:S01]  /*2700*/  @!PT LDS RZ, [RZ] ;  /* 0x00000000fffff984 */ /* 0x000fe20000000800 */
[----:B------:R-:W-:Y:S01]  /*2710*/  @!PT LDS RZ, [RZ] ;  /* 0x00000000fffff984 */ /* 0x000fe20000000800 */
[----:B------:R-:W-:Y:S01]  /*2720*/  @!PT LDS RZ, [RZ] ;  /* 0x00000000fffff984 */ /* 0x000fe20000000800 */
[----:B------:R1:W-:Y:S04]  /*2730*/  LDGSTS.E.BYPASS.LTC128B.128 [R0+0x200], desc[UR8][R6.64], P4 ;  /* 0x0020000006007fae */ /* 0x0003e8000a181a08 */
[----:B------:R1:W-:Y:S04]  /*2740*/  LDGSTS.E.BYPASS.LTC128B.128 [R0+0x6200], desc[UR6][R4.64], P3 ;  /* 0x0620000004007fae */ /* 0x0003e80009981a06 */
[----:B------:R-:W0:Y:S04]  /*2750*/  LDGDEPBAR ;  /* 0x00000000000079af */ /* 0x000e280000000000 */
[----:B------:R1:W-:Y:S04]  /*2760*/  LDGSTS.E.BYPASS.LTC128B.128 [R0+0x280], desc[UR12][R10.64], P2 ;  /* 0x002800000a007fae */ /* 0x0003e80009181a0c */
[----:B------:R1:W-:Y:S04]  /*2770*/  LDGSTS.E.BYPASS.LTC128B.128 [R0+0x6280], desc[UR10][R2.64], P1 ;  /* 0x0628000002007fae */ /* 0x0003e80008981a0a */
[----:B------:R-:W0:Y:S02]  /*2780*/  LDGDEPBAR ;  /* 0x00000000000079af */ /* 0x000e240000000000 */
.L_x_160:
[----:B------:R-:W2:Y:S02]  /*2790*/  LDCU UR4, c[0x0][0x410] ;  /* 0x00008200ff0477ac */ /* 0x000ea40008000800 */
[----:B--2---:R-:W-:-:S04]  /*27a0*/  MOV R16, UR4 ;  /* 0x0000000400107c02 */ /* 0x004fc80008000f00 */
[----:B------:R-:W-:-:S13]  /*27b0*/  LOP3.LUT P0, RZ, R16, 0x7, RZ, 0xc0, !PT ;  /* 0x0000000710ff7812 */ /* 0x000fda000780c0ff */
[----:B------:R-:W-:Y:S05]  /*27c0*/  @!P0 BRA `(.L_x_161) ;  /* 0x0000001c00248947 */ /* 0x000fea0003800000 */
[----:B------:R-:W-:-:S13]  /*27d0*/  ISETP.GE.AND P0, PT, R19, 0x1, PT ;  /* 0x000000011300780c */ /* 0x000fda0003f06270 */
[----:B------:R-:W-:Y:S05]  /*27e0*/  @!P0 BRA `(.L_x_162) ;  /* 0x0000002800008947 */ /* 0x000fea0003800000 */
[----:B-1----:R-:W-:Y:S01]  /*27f0*/  IMAD.SHL.U32 R0, R61, 0x20, RZ ;  /* 0x000000203d007824 */ /* 0x002fe200078e00ff */
[----:B------:R-:W-:Y:S01]  /*2800*/  LOP3.LUT R60, R62, 0x3, RZ, 0xc0, !PT ;  /* 0x000000033e3c7812 */ /* 0x000fe200078ec0ff */
[----:B------:R-:W-:Y:S01]  /*2810*/  BSSY B1, `(.L_x_163) ;  /* 0x00001c3000017945 */ /* 0x000fe20003800000 */
[----:B------:R-:W-:Y:S02]  /*2820*/  IMAD R58, R58, R16, RZ ;  /* 0x000000103a3a7224 */ /* 0x000fe400078e02ff */
[----:B------:R-:W-:Y:S01]  /*2830*/  LOP3.LUT R0, R0, 0x1fe0, RZ, 0xc0, !PT ;  /* 0x00001fe000007812 */ /* 0x000fe200078ec0ff */
[----:B------:R-:W-:Y:S01]  /*2840*/  IMAD.MOV.U32 R53, RZ, RZ, RZ ;  /* 0x000000ffff357224 */ /* 0x000fe200078e00ff */
[----:B------:R-:W-:Y:S02]  /*2850*/  LOP3.LUT R93, R60, 0x4, RZ, 0xfc, !PT ;  /* 0x000000043c5d7812 */ /* 0x000fe400078efcff */
[----:B------:R-:W-:Y:S02]  /*2860*/  LOP3.LUT R59, R0, 0x1c, R62, 0xf8, !PT ;  /* 0x0000001c003b7812 */ /* 0x000fe400078ef83e */
[----:B------:R-:W-:-:S02]  /*2870*/  LOP3.LUT R62, R62, 0x3, RZ, 0xc0, !PT ;  /* 0x000000033e3e7812 */ /* 0x000fc400078ec0ff */
[C---:B------:R-:W-:Y:S02]  /*2880*/  LOP3.LUT R92, R60.reuse, 0x8, RZ, 0xfc, !PT ;  /* 0x000000083c5c7812 */ /* 0x040fe400078efcff */
[C---:B------:R-:W-:Y:S02]  /*2890*/  LOP3.LUT R91, R60.reuse, 0xc, RZ, 0xfc, !PT ;  /* 0x0000000c3c5b7812 */ /* 0x040fe400078efcff */
[C---:B------:R-:W-:Y:S02]  /*28a0*/  LOP3.LUT R90, R60.reuse, 0x10, RZ, 0xfc, !PT ;  /* 0x000000103c5a7812 */ /* 0x040fe400078efcff */
[C---:B------:R-:W-:Y:S02]  /*28b0*/  LOP3.LUT R89, R60.reuse, 0x14, RZ, 0xfc, !PT ;  /* 0x000000143c597812 */ /* 0x040fe400078efcff */
[C---:B------:R-:W-:Y:S02]  /*28c0*/  LOP3.LUT R88, R60.reuse, 0x18, RZ, 0xfc, !PT ;  /* 0x000000183c587812 */ /* 0x040fe400078efcff */
        /* <DEDUP_REMOVED lines=24> */
[----:B------:R-:W-:-:S07]  /*2a50*/  LOP3.LUT R63, R60, 0x7c, RZ, 0xfc, !PT ;  /* 0x0000007c3c3f7812 */ /* 0x000fce00078efcff */
.L_x_165:
[----:B------:R-:W2:Y:S01]  /*2a60*/  LDL R97, [R1+0x34] ;  /* 0x0000340001617983 */ /* 0x000ea20000100800 */
[----:B-1----:R-:W1:Y:S01]  /*2a70*/  LDCU UR4, c[0x0][0x410] ;  /* 0x00008200ff0477ac */ /* 0x002e620008000800 */
[----:B------:R-:W3:Y:S01]  /*2a80*/  LDC.64 R98, c[0x0][0x358] ;  /* 0x0000d600ff627b82 */ /* 0x000ee20000000a00 */
[----:B------:R-:W-:Y:S01]  /*2a90*/  LEA.HI R36, R59, R53, RZ, 0x1e ;  /* 0x000000353b247211 */ /* 0x000fe200078ff0ff */
[----:B------:R-:W4:Y:S01]  /*2aa0*/  LDCU UR5, c[0x0][0x434] ;  /* 0x00008680ff0577ac */ /* 0x000f220008000800 */
[----:B------:R-:W-:-:S03]  /*2ab0*/  PRMT R10, RZ, 0x7610, R10 ;  /* 0x00007610ff0a7816 */ /* 0x000fc6000000000a */
[----:B------:R-:W-:Y:S01]  /*2ac0*/  IMAD R2, R58, R36, RZ ;  /* 0x000000243a027224 */ /* 0x000fe200078e02ff */
[----:B------:R-:W-:Y:S02]  /*2ad0*/  PRMT R9, RZ, 0x7610, R9 ;  /* 0x00007610ff097816 */ /* 0x000fe40000000009 */
[----:B------:R-:W-:Y:S02]  /*2ae0*/  PRMT R8, RZ, 0x7610, R8 ;  /* 0x00007610ff087816 */ /* 0x000fe40000000008 */
[C---:B------:R-:W-:Y:S02]  /*2af0*/  IADD3 R6, P0, PT, R2.reuse, R62, RZ ;  /* 0x0000003e02067210 */ /* 0x040fe40007f1e0ff */
[----:B------:R-:W-:Y:S02]  /*2b00*/  PRMT R12, RZ, 0x7610, R12 ;  /* 0x00007610ff0c7816 */ /* 0x000fe4000000000c */
[----:B------:R-:W-:Y:S01]  /*2b10*/  LEA.HI.X.SX32 R7, R2, RZ, 0x1, P0 ;  /* 0x000000ff02077211 */ /* 0x000fe200000f0eff */
[----:B-1----:R-:W-:Y:S01]  /*2b20*/  IMAD.U32 R16, RZ, RZ, UR4 ;  /* 0x00000004ff107e24 */ /* 0x002fe2000f8e00ff */
[----:B------:R-:W-:-:S02]  /*2b30*/  LEA R2, P0, R6, R57, 0x1 ;  /* 0x0000003906027211 */ /* 0x000fc400078008ff */
[----:B------:R-:W-:Y:S01]  /*2b40*/  PRMT R11, RZ, 0x7610, R11 ;  /* 0x00007610ff0b7816 */ /* 0x000fe2000000000b */
[----:B----4-:R-:W-:Y:S01]  /*2b50*/  IMAD R0, R36, UR5, RZ ;  /* 0x0000000524007c24 */ /* 0x010fe2000f8e02ff */
[----:B------:R-:W-:Y:S02]  /*2b60*/  PRMT R13, RZ, 0x7610, R13 ;  /* 0x00007610ff0d7816 */ /* 0x000fe4000000000d */
[----:B------:R-:W-:Y:S02]  /*2b70*/  PRMT R14, RZ, 0x7610, R14 ;  /* 0x00007610ff0e7816 */ /* 0x000fe4000000000e */
[----:B------:R-:W-:-:S04]  /*2b80*/  IADD3 R3, P1, PT, R0, R62, RZ ;  /* 0x0000003e00037210 */ /* 0x000fc80007f3e0ff */
[----:B------:R-:W-:Y:S02]  /*2b90*/  LEA.HI.X.SX32 R0, R0, RZ, 0x1, P1 ;  /* 0x000000ff00007211 */ /* 0x000fe400008f0eff */
[----:B------:R-:W-:-:S04]  /*2ba0*/  LEA R4, P1, R3, R55, 0x1 ;  /* 0x0000003703047211 */ /* 0x000fc800078208ff */
[----:B------:R-:W-:Y:S02]  /*2bb0*/  LEA.HI.X R5, R3, R54, R0, 0x1, P1 ;  /* 0x0000003603057211 */ /* 0x000fe400008f0c00 */
[--C-:B------:R-:W-:Y:S02]  /*2bc0*/  LEA.HI.X R3, R6, R56, R7.reuse, 0x1, P0 ;  /* 0x0000003806037211 */ /* 0x100fe400000f0c07 */
[----:B------:R-:W-:Y:S02]  /*2bd0*/  PRMT R7, RZ, 0x7610, R7 ;  /* 0x00007610ff077816 */ /* 0x000fe40000000007 */
[----:B------:R-:W-:Y:S02]  /*2be0*/  PRMT R6, RZ, 0x7610, R6 ;  /* 0x00007610ff067816 */ /* 0x000fe40000000006 */
[----:B------:R-:W-:Y:S02]  /*2bf0*/  PRMT R0, RZ, 0x7610, R0 ;  /* 0x00007610ff007816 */ /* 0x000fe40000000000 */
[----:B------:R-:W-:-:S02]  /*2c00*/  PRMT R15, RZ, 0x7610, R15 ;  /* 0x00007610ff0f7816 */ /* 0x000fc4000000000f */
[----:B------:R-:W-:Y:S02]  /*2c10*/  PRMT R17, RZ, 0x7610, R17 ;  /* 0x00007610ff117816 */ /* 0x000fe40000000011 */
[----:B------:R-:W-:Y:S02]  /*2c20*/  PRMT R18, RZ, 0x7610, R18 ;  /* 0x00007610ff127816 */ /* 0x000fe40000000012 */
[----:B------:R-:W-:Y:S02]  /*2c30*/  PRMT R19, RZ, 0x7610, R19 ;  /* 0x00007610ff137816 */ /* 0x000fe40000000013 */
[----:B------:R-:W-:Y:S02]  /*2c40*/  PRMT R25, RZ, 0x7610, R25 ;  /* 0x00007610ff197816 */ /* 0x000fe40000000019 */
[----:B------:R-:W-:Y:S02]  /*2c50*/  PRMT R27, RZ, 0x7610, R27 ;  /* 0x00007610ff1b7816 */ /* 0x000fe4000000001b */
[----:B------:R-:W-:-:S02]  /*2c60*/  PRMT R29, RZ, 0x7610, R29 ;  /* 0x00007610ff1d7816 */ /* 0x000fc4000000001d */
[----:B------:R-:W-:Y:S02]  /*2c70*/  PRMT R30, RZ, 0x7610, R30 ;  /* 0x00007610ff1e7816 */ /* 0x000fe4000000001e */
[----:B------:R-:W-:Y:S02]  /*2c80*/  PRMT R32, RZ, 0x7610, R32 ;  /* 0x00007610ff207816 */ /* 0x000fe40000000020 */
[----:B--2---:R-:W-:-:S04]  /*2c90*/  ISETP.GE.AND P6, PT, R36, R97, PT ;  /* 0x000000612400720c */ /* 0x004fc80003fc6270 */
[----:B------:R-:W-:-:S04]  /*2ca0*/  ISETP.LT.AND P6, PT, R60, R16, !P6 ;  /* 0x000000103c00720c */ /* 0x000fc800077c1270 */
[----:B------:R-:W-:-:S04]  /*2cb0*/  ISETP.LT.AND P5, PT, R93, R16, P6 ;  /* 0x000000105d00720c */ /* 0x000fc800037a1270 */
[----:B------:R-:W-:-:S04]  /*2cc0*/  ISETP.LT.AND P4, PT, R92, R16, P5 ;  /* 0x000000105c00720c */ /* 0x000fc80002f81270 */
[----:B------:R-:W-:Y:S02]  /*2cd0*/  ISETP.LT.AND P3, PT, R91, R16, P4 ;  /* 0x000000105b00720c */ /* 0x000fe40002761270 */
[C---:B---3--:R-:W-:Y:S02]  /*2ce0*/  @P6 R2UR UR16, R98.reuse ;  /* 0x00000000621062ca */ /* 0x048fe400000e0000 */
[C---:B------:R-:W-:Y:S02]  /*2cf0*/  @P6 R2UR UR17, R99.reuse ;  /* 0x00000000631162ca */ /* 0x040fe400000e0000 */
[C---:B------:R-:W-:Y:S02]  /*2d00*/  @P6 R2UR UR14, R98.reuse ;  /* 0x00000000620e62ca */ /* 0x040fe400000e0000 */
[----:B------:R-:W-:Y:S02]  /*2d10*/  @P6 R2UR UR15, R99 ;  /* 0x00000000630f62ca */ /* 0x000fe400000e0000 */
[----:B------:R-:W-:-:S02]  /*2d20*/  @P5 R2UR UR12, R98 ;  /* 0x00000000620c52ca */ /* 0x000fc400000e0000 */
[C---:B------:R-:W-:Y:S02]  /*2d30*/  @P5 R2UR UR13, R99.reuse ;  /* 0x00000000630d52ca */ /* 0x040fe400000e0000 */
[----:B------:R-:W-:Y:S02]  /*2d40*/  ISETP.LT.AND P2, PT, R90, R16, P3 ;  /* 0x000000105a00720c */ /* 0x000fe40001f41270 */
[C---:B------:R-:W-:Y:S01]  /*2d50*/  @P5 R2UR UR10, R98.reuse ;  /* 0x00000000620a52ca */ /* 0x040fe200000e0000 */
[----:B------:R-:W2:Y:S01]  /*2d60*/  @P6 LDG.E.LTC128B.U16 R10, desc[UR16][R4.64] ;  /* 0x00000010040a6981 */ /* 0x000ea2000c1e1520 */
[C---:B------:R-:W-:Y:S02]  /*2d70*/  @P5 R2UR UR11, R99.reuse ;  /* 0x00000000630b52ca */ /* 0x040fe400000e0000 */
[----:B------:R-:W-:Y:S01]  /*2d80*/  @P4 R2UR UR8, R98 ;  /* 0x00000000620842ca */ /* 0x000fe200000e0000 */
[----:B------:R-:W3:Y:S01]  /*2d90*/  @P6 LDG.E.LTC128B.U16 R9, desc[UR14][R2.64] ;  /* 0x0000000e02096981 */ /* 0x000ee2000c1e1520 */
[----:B------:R-:W-:-:S02]  /*2da0*/  @P4 R2UR UR9, R99 ;  /* 0x00000000630942ca */ /* 0x000fc400000e0000 */
[----:B------:R-:W-:Y:S01]  /*2db0*/  ISETP.LT.AND P1, PT, R89, R16, P2 ;  /* 0x000000105900720c */ /* 0x000fe20001721270 */
[----:B------:R-:W4:Y:S01]  /*2dc0*/  @P5 LDG.E.LTC128B.U16 R8, desc[UR12][R4.64+0x8] ;  /* 0x0000080c04085981 */ /* 0x000f22000c1e1520 */
[C---:B------:R-:W-:Y:S02]  /*2dd0*/  @P4 R2UR UR6, R98.reuse ;  /* 0x00000000620642ca */ /* 0x040fe400000e0000 */
[C---:B------:R-:W-:Y:S02]  /*2de0*/  @P4 R2UR UR7, R99.reuse ;  /* 0x00000000630742ca */ /* 0x040fe400000e0000 */
[C---:B------:R-:W-:Y:S01]  /*2df0*/  @P3 R2UR UR4, R98.reuse ;  /* 0x00000000620432ca */ /* 0x040fe200000e0000 */
[----:B------:R-:W5:Y:S01]  /*2e00*/  @P5 LDG.E.LTC128B.U16 R7, desc[UR10][R2.64+0x8] ;  /* 0x0000080a02075981 */ /* 0x000f62000c1e1520 */
[C---:B------:R-:W-:Y:S02]  /*2e10*/  @P3 R2UR UR5, R99.reuse ;  /* 0x00000000630532ca */ /* 0x040fe400000e0000 */
[----:B------:R-:W-:Y:S01]  /*2e20*/  @P3 R2UR UR16, R98 ;  /* 0x00000000621032ca */ /* 0x000fe200000e0000 */
[----:B------:R-:W5:Y:S01]  /*2e30*/  @P4 LDG.E.LTC128B.U16 R6, desc[UR8][R4.64+0x10] ;  /* 0x0000100804064981 */ /* 0x000f62000c1e1520 */
[----:B------:R-:W-:-:S02]  /*2e40*/  @P3 R2UR UR17, R99 ;  /* 0x00000000631132ca */ /* 0x000fc400000e0000 */
[C---:B------:R-:W-:Y:S02]  /*2e50*/  @P2 R2UR UR14, R98.reuse ;  /* 0x00000000620e22ca */ /* 0x040fe400000e0000 */
[C---:B------:R-:W-:Y:S01]  /*2e60*/  @P2 R2UR UR15, R99.reuse ;  /* 0x00000000630f22ca */ /* 0x040fe200000e0000 */
[----:B------:R-:W5:Y:S01]  /*2e70*/  @P4 LDG.E.LTC128B.U16 R0, desc[UR6][R2.64+0x10] ;  /* 0x0000100602004981 */ /* 0x000f62000c1e1520 */
[C---:B------:R-:W-:Y:S02]  /*2e80*/  @P2 R2UR UR12, R98.reuse ;  /* 0x00000000620c22ca */ /* 0x040fe400000e0000 */
[C---:B------:R-:W-:Y:S01]  /*2e90*/  @P2 R2UR UR13, R99.reuse ;  /* 0x00000000630d22ca */ /* 0x040fe200000e0000 */
[----:B------:R-:W5:Y:S01]  /*2ea0*/  @P3 LDG.E.LTC128B.U16 R12, desc[UR4][R4.64+0x18] ;  /* 0x00001804040c3981 */ /* 0x000f62000c1e1520 */
[C---:B------:R-:W-:Y:S02]  /*2eb0*/  @P1 R2UR UR10, R98.reuse ;  /* 0x00000000620a12ca */ /* 0x040fe400000e0000 */
[----:B------:R-:W-:Y:S01]  /*2ec0*/  @P1 R2UR UR11, R99 ;  /* 0x00000000630b12ca */ /* 0x000fe200000e0000 */
[----:B------:R-:W5:Y:S01]  /*2ed0*/  @P3 LDG.E.LTC128B.U16 R11, desc[UR16][R2.64+0x18] ;  /* 0x00001810020b3981 */ /* 0x000f62000c1e1520 */
[----:B------:R-:W-:-:S02]  /*2ee0*/  @P1 R2UR UR8, R98 ;  /* 0x00000000620812ca */ /* 0x000fc400000e0000 */
[----:B------:R-:W-:Y:S01]  /*2ef0*/  @P1 R2UR UR9, R99 ;  /* 0x00000000630912ca */ /* 0x000fe200000e0000 */
[----:B------:R-:W5:Y:S01]  /*2f00*/  @P2 LDG.E.LTC128B.U16 R13, desc[UR14][R4.64+0x20] ;  /* 0x0000200e040d2981 */ /* 0x000f62000c1e1520 */
[----:B------:R-:W-:-:S03]  /*2f10*/  ISETP.LT.AND P0, PT, R88, R16, P1 ;  /* 0x000000105800720c */ /* 0x000fc60000f01270 */
[----:B------:R-:W5:Y:S04]  /*2f20*/  @P2 LDG.E.LTC128B.U16 R14, desc[UR12][R2.64+0x20] ;  /* 0x0000200c020e2981 */ /* 0x000f68000c1e1520 */
[----:B------:R-:W5:Y:S04]  /*2f30*/  @P1 LDG.E.LTC128B.U16 R15, desc[UR10][R4.64+0x28] ;  /* 0x0000280a040f1981 */ /* 0x000f68000c1e1520 */
[----:B------:R-:W5:Y:S02]  /*2f40*/  @P1 LDG.E.LTC128B.U16 R17, desc[UR8][R2.64+0x28] ;  /* 0x0000280802111981 */ /* 0x000f64000c1e1520 */
[----:B------:R-:W-:-:S02]  /*2f50*/  @P0 R2UR UR6, R98 ;  /* 0x00000000620602ca */ /* 0x000fc400000e0000 */
[C---:B------:R-:W-:Y:S02]  /*2f60*/  @P0 R2UR UR7, R99.reuse ;  /* 0x00000000630702ca */ /* 0x040fe400000e0000 */
[----:B------:R-:W-:Y:S02]  /*2f70*/  @P0 R2UR UR4, R98 ;  /* 0x00000000620402ca */ /* 0x000fe400000e0000 */
[----:B------:R-:W-:-:S09]  /*2f80*/  @P0 R2UR UR5, R99 ;  /* 0x00000000630502ca */ /* 0x000fd200000e0000 */
[----:B------:R-:W5:Y:S04]  /*2f90*/  @P0 LDG.E.LTC128B.U16 R18, desc[UR6][R4.64+0x30] ;  /* 0x0000300604120981 */ /* 0x000f68000c1e1520 */
[----:B------:R-:W5:Y:S01]  /*2fa0*/  @P0 LDG.E.LTC128B.U16 R19, desc[UR4][R2.64+0x30] ;  /* 0x0000300402130981 */ /* 0x000f62000c1e1520 */
[----:B------:R-:W-:-:S04]  /*2fb0*/  ISETP.LT.AND P0, PT, R87, R16, P0 ;  /* 0x000000105700720c */ /* 0x000fc80000701270 */
[----:B------:R-:W-:-:S09]  /*2fc0*/  ISETP.LT.AND P2, PT, R86, R16, P0 ;  /* 0x000000105600720c */ /* 0x000fd20000741270 */
[C---:B------:R-:W-:Y:S02]  /*2fd0*/  @P0 R2UR UR4, R98.reuse ;  /* 0x00000000620402ca */ /* 0x040fe400000e0000 */
[C---:B------:R-:W-:Y:S02]  /*2fe0*/  @P0 R2UR UR5, R99.reuse ;  /* 0x00000000630502ca */ /* 0x040fe400000e0000 */
[----:B------:R-:W-:Y:S02]  /*2ff0*/  @P2 R2UR UR6, R98 ;  /* 0x00000000620622ca */ /* 0x000fe400000e0000 */
[----:B------:R-:W-:-:S09]  /*3000*/  @P2 R2UR UR7, R99 ;  /* 0x00000000630722ca */ /* 0x000fd200000e0000 */
[----:B------:R-:W5:Y:S04]  /*3010*/  @P0 LDG.E.LTC128B.U16 R25, desc[UR4][R4.64+0x38] ;  /* 0x0000380404190981 */ /* 0x000f68000c1e1520 */
[----:B------:R-:W5:Y:S01]  /*3020*/  @P0 LDG.E.LTC128B.U16 R27, desc[UR4][R2.64+0x38] ;  /* 0x00003804021b0981 */ /* 0x000f62000c1e1520 */
[----:B------:R-:W-:Y:S02]  /*3030*/  @P2 R2UR UR4, R98 ;  /* 0x00000000620422ca */ /* 0x000fe400000e0000 */
[----:B------:R-:W-:Y:S01]  /*3040*/  @P2 R2UR UR5, R99 ;  /* 0x00000000630522ca */ /* 0x000fe200000e0000 */
[----:B------:R-:W5:Y:S01]  /*3050*/  @P2 LDG.E.LTC128B.U16 R29, desc[UR6][R4.64+0x40] ;  /* 0x00004006041d2981 */ /* 0x000f62000c1e1520 */
[----:B------:R-:W-:-:S11]  /*3060*/  ISETP.LT.AND P1, PT, R85, R16, P2 ;  /* 0x000000105500720c */ /* 0x000fd60001721270 */
[----:B------:R-:W5:Y:S02]  /*3070*/  @P2 LDG.E.LTC128B.U16 R30, desc[UR4][R2.64+0x40] ;  /* 0x00004004021e2981 */ /* 0x000f64000c1e1520 */
[----:B------:R-:W-:Y:S02]  /*3080*/  @P1 R2UR UR10, R98 ;  /* 0x00000000620a12ca */ /* 0x000fe400000e0000 */
[----:B------:R-:W-:-:S13]  /*3090*/  @P1 R2UR UR11, R99 ;  /* 0x00000000630b12ca */ /* 0x000fda00000e0000 */
[----:B------:R-:W5:Y:S01]  /*30a0*/  @P1 LDG.E.LTC128B.U16 R32, desc[UR10][R4.64+0x48] ;  /* 0x0000480a04201981 */ /* 0x000f62000c1e1520 */
[----:B------:R-:W-:Y:S02]  /*30b0*/  ISETP.LT.AND P0, PT, R84, R16, P1 ;  /* 0x000000105400720c */ /* 0x000fe40000f01270 */
[----:B------:R-:W-:Y:S02]  /*30c0*/  PRMT R35, RZ, 0x7610, R35 ;  /* 0x00007610ff237816 */ /* 0x000fe40000000023 */
[----:B------:R-:W-:-:S09]  /*30d0*/  PRMT R37, RZ, 0x7610, R37 ;  /* 0x00007610ff257816 */ /* 0x000fd20000000025 */
[C---:B------:R-:W-:Y:S02]  /*30e0*/  @P0 R2UR UR6, R98.reuse ;  /* 0x00000000620602ca */ /* 0x040fe400000e0000 */
[C---:B------:R-:W-:Y:S02]  /*30f0*/  @P0 R2UR UR7, R99.reuse ;  /* 0x00000000630702ca */ /* 0x040fe400000e0000 */
[----:B------:R-:W-:Y:S02]  /*3100*/  @P0 R2UR UR4, R98 ;  /* 0x00000000620402ca */ /* 0x000fe400000e0000 */
[----:B------:R-:W-:-:S09]  /*3110*/  @P0 R2UR UR5, R99 ;  /* 0x00000000630502ca */ /* 0x000fd200000e0000 */
[----:B------:R-:W5:Y:S04]  /*3120*/  @P0 LDG.E.LTC128B.U16 R35, desc[UR6][R4.64+0x50] ;  /* 0x0000500604230981 */ /* 0x000f68000c1e1520 */
[----:B------:R-:W5:Y:S01]  /*3130*/  @P0 LDG.E.LTC128B.U16 R37, desc[UR4][R2.64+0x50] ;  /* 0x0000500402250981 */ /* 0x000f62000c1e1520 */
[----:B------:R-:W-:-:S04]  /*3140*/  ISETP.LT.AND P0, PT, R83, R16, P0 ;  /* 0x000000105300720c */ /* 0x000fc80000701270 */
[-C--:B------:R-:W-:Y:S02]  /*3150*/  ISETP.LT.AND P5, PT, R82, R16.reuse, P0 ;  /* 0x000000105200720c */ /* 0x080fe400007a1270 */
[----:B------:R-:W-:Y:S02]  /*3160*/  @P1 R2UR UR8, R98 ;  /* 0x00000000620812ca */ /* 0x000fe400000e0000 */
[----:B------:R-:W-:Y:S02]  /*3170*/  @P1 R2UR UR9, R99 ;  /* 0x00000000630912ca */ /* 0x000fe400000e0000 */
[-C--:B------:R-:W-:Y:S02]  /*3180*/  ISETP.LT.AND P4, PT, R81, R16.reuse, P5 ;  /* 0x000000105100720c */ /* 0x080fe40002f81270 */
[----:B------:R-:W-:Y:S02]  /*3190*/  PRMT R34, RZ, 0x7610, R34 ;  /* 0x00007610ff227816 */ /* 0x000fe40000000022 */
[----:B------:R-:W-:-:S02]  /*31a0*/  ISETP.LT.AND P3, PT, R80, R16, P4 ;  /* 0x000000105000720c */ /* 0x000fc40002761270 */
[C---:B------:R-:W-:Y:S02]  /*31b0*/  @P0 R2UR UR10, R98.reuse ;  /* 0x00000000620a02ca */ /* 0x040fe400000e0000 */
[C---:B------:R-:W-:Y:S02]  /*31c0*/  @P0 R2UR UR11, R99.reuse ;  /* 0x00000000630b02ca */ /* 0x040fe400000e0000 */
[C---:B------:R-:W-:Y:S01]  /*31d0*/  @P0 R2UR UR16, R98.reuse ;  /* 0x00000000621002ca */ /* 0x040fe200000e0000 */
[----:B------:R-:W5:Y:S01]  /*31e0*/  @P1 LDG.E.LTC128B.U16 R34, desc[UR8][R2.64+0x48] ;  /* 0x0000480802221981 */ /* 0x000f62000c1e1520 */
[----:B------:R-:W-:Y:S02]  /*31f0*/  @P0 R2UR UR17, R99 ;  /* 0x00000000631102ca */ /* 0x000fe400000e0000 */
[----:B------:R-:W-:Y:S02]  /*3200*/  ISETP.LT.AND P2, PT, R79, R16, P3 ;  /* 0x000000104f00720c */ /* 0x000fe40001f41270 */
[----:B------:R-:W-:-:S02]  /*3210*/  @P5 R2UR UR8, R98 ;  /* 0x00000000620852ca */ /* 0x000fc400000e0000 */
[-C--:B------:R-:W-:Y:S02]  /*3220*/  ISETP.LT.AND P6, PT, R78, R16.reuse, P2 ;  /* 0x000000104e00720c */ /* 0x080fe400017c1270 */
[C---:B------:R-:W-:Y:S02]  /*3230*/  @P5 R2UR UR9, R99.reuse ;  /* 0x00000000630952ca */ /* 0x040fe400000e0000 */
[C---:B------:R-:W-:Y:S02]  /*3240*/  @P5 R2UR UR6, R98.reuse ;  /* 0x00000000620652ca */ /* 0x040fe400000e0000 */
[----:B------:R-:W-:Y:S02]  /*3250*/  @P5 R2UR UR7, R99 ;  /* 0x00000000630752ca */ /* 0x000fe400000e0000 */
[----:B------:R-:W-:Y:S02]  /*3260*/  ISETP.LT.AND P1, PT, R77, R16, P6 ;  /* 0x000000104d00720c */ /* 0x000fe40003721270 */
[----:B------:R-:W-:-:S02]  /*3270*/  @P4 R2UR UR4, R98 ;  /* 0x00000000620442ca */ /* 0x000fc400000e0000 */
[C---:B------:R-:W-:Y:S02]  /*3280*/  @P4 R2UR UR5, R99.reuse ;  /* 0x00000000630542ca */ /* 0x040fe400000e0000 */
[C---:B------:R-:W-:Y:S02]  /*3290*/  @P4 R2UR UR14, R98.reuse ;  /* 0x00000000620e42ca */ /* 0x040fe400000e0000 */
[C---:B------:R-:W-:Y:S02]  /*32a0*/  @P4 R2UR UR15, R99.reuse ;  /* 0x00000000630f42ca */ /* 0x040fe400000e0000 */
[----:B------:R-:W-:Y:S02]  /*32b0*/  @P3 R2UR UR12, R98 ;  /* 0x00000000620c32ca */ /* 0x000fe400000e0000 */
[----:B------:R-:W-:Y:S02]  /*32c0*/  @P3 R2UR UR13, R99 ;  /* 0x00000000630d32ca */ /* 0x000fe400000e0000 */
[----:B------:R-:W-:-:S02]  /*32d0*/  PRMT R21, RZ, 0x7610, R21 ;  /* 0x00007610ff157816 */ /* 0x000fc40000000015 */
[----:B------:R-:W-:Y:S02]  /*32e0*/  PRMT R22, RZ, 0x7610, R22 ;  /* 0x00007610ff167816 */ /* 0x000fe40000000016 */
[----:B------:R-:W-:Y:S02]  /*32f0*/  @P6 R2UR UR18, R98 ;  /* 0x00000000621262ca */ /* 0x000fe400000e0000 */
[----:B------:R-:W-:Y:S02]  /*3300*/  @P6 R2UR UR19, R99 ;  /* 0x00000000631362ca */ /* 0x000fe400000e0000 */
[----:B------:R-:W-:Y:S02]  /*3310*/  PRMT R23, RZ, 0x7610, R23 ;  /* 0x00007610ff177816 */ /* 0x000fe40000000017 */
[----:B------:R-:W-:Y:S02]  /*3320*/  PRMT R24, RZ, 0x7610, R24 ;  /* 0x00007610ff187816 */ /* 0x000fe40000000018 */
[----:B------:R-:W-:-:S02]  /*3330*/  PRMT R20, RZ, 0x7610, R20 ;  /* 0x00007610ff147816 */ /* 0x000fc40000000014 */
[----:B------:R-:W-:Y:S02]  /*3340*/  PRMT R26, RZ, 0x7610, R26 ;  /* 0x00007610ff1a7816 */ /* 0x000fe4000000001a */
[----:B------:R-:W-:Y:S02]  /*3350*/  PRMT R28, RZ, 0x7610, R28 ;  /* 0x00007610ff1c7816 */ /* 0x000fe4000000001c */
[----:B------:R-:W-:Y:S01]  /*3360*/  PRMT R31, RZ, 0x7610, R31 ;  /* 0x00007610ff1f7816 */ /* 0x000fe2000000001f */
[----:B------:R-:W5:Y:S01]  /*3370*/  @P6 LDG.E.LTC128B.U16 R20, desc[UR18][R2.64+0x80] ;  /* 0x0000801202146981 */ /* 0x000f62000c1e1520 */
[----:B--2---:R-:W-:Y:S02]  /*3380*/  IMAD.U32 R10, R10, 0x10000, RZ ;  /* 0x000100000a0a7824 */ /* 0x004fe400078e00ff */
[----:B---3--:R-:W-:Y:S02]  /*3390*/  IMAD.U32 R9, R9, 0x10000, RZ ;  /* 0x0001000009097824 */ /* 0x008fe400078e00ff */
[----:B----4-:R-:W-:-:S02]  /*33a0*/  IMAD.U32 R8, R8, 0x10000, RZ ;  /* 0x0001000008087824 */ /* 0x010fc400078e00ff */
[----:B------:R-:W-:Y:S01]  /*33b0*/  FFMA R9, R9, R10, RZ ;  /* 0x0000000a09097223 */ /* 0x000fe200000000ff */
[----:B-----5:R-:W-:Y:S02]  /*33c0*/  IMAD.U32 R7, R7, 0x10000, RZ ;  /* 0x0001000007077824 */ /* 0x020fe400078e00ff */
[----:B------:R-:W-:Y:S02]  /*33d0*/  IMAD.U32 R6, R6, 0x10000, RZ ;  /* 0x0001000006067824 */ /* 0x000fe400078e00ff */
[----:B------:R-:W-:Y:S01]  /*33e0*/  FFMA R8, R7, R8, R9 ;  /* 0x0000000807087223 */ /* 0x000fe20000000009 */
[----:B------:R-:W-:Y:S02]  /*33f0*/  IMAD.U32 R0, R0, 0x10000, RZ ;  /* 0x0001000000007824 */ /* 0x000fe400078e00ff */
[----:B------:R-:W-:Y:S02]  /*3400*/  IMAD.U32 R12, R12, 0x10000, RZ ;  /* 0x000100000c0c7824 */ /* 0x000fe400078e00ff */
[----:B------:R-:W-:Y:S01]  /*3410*/  FFMA R8, R0, R6, R8 ;  /* 0x0000000600087223 */ /* 0x000fe20000000008 */
[----:B------:R-:W-:-:S02]  /*3420*/  IMAD.U32 R7, R11, 0x10000, RZ ;  /* 0x000100000b077824 */ /* 0x000fc400078e00ff */
[----:B------:R-:W-:Y:S02]  /*3430*/  IMAD.U32 R0, R13, 0x10000, RZ ;  /* 0x000100000d007824 */ /* 0x000fe400078e00ff */
[----:B------:R-:W-:Y:S01]  /*3440*/  FFMA R7, R7, R12, R8 ;  /* 0x0000000c07077223 */ /* 0x000fe20000000008 */
[----:B------:R-:W-:Y:S02]  /*3450*/  IMAD.U32 R6, R14, 0x10000, RZ ;  /* 0x000100000e067824 */ /* 0x000fe400078e00ff */
[----:B------:R-:W-:Y:S02]  /*3460*/  IMAD.U32 R8, R15, 0x10000, RZ ;  /* 0x000100000f087824 */ /* 0x000fe400078e00ff */
[----:B------:R-:W-:Y:S01]  /*3470*/  FFMA R0, R6, R0, R7 ;  /* 0x0000000006007223 */ /* 0x000fe20000000007 */
[----:B------:R-:W-:-:S04]  /*3480*/  IMAD.U32 R9, R17, 0x10000, RZ ;  /* 0x0001000011097824 */ /* 0x000fc800078e00ff */
[----:B------:R-:W-:Y:S01]  /*3490*/  FFMA R0, R9, R8, R0 ;  /* 0x0000000809007223 */ /* 0x000fe20000000000 */
[----:B------:R-:W-:Y:S02]  /*34a0*/  PRMT R8, RZ, 0x7610, R8 ;  /* 0x00007610ff087816 */ /* 0x000fe40000000008 */
[----:B------:R-:W-:Y:S02]  /*34b0*/  PRMT R9, RZ, 0x7610, R9 ;  /* 0x00007610ff097816 */ /* 0x000fe40000000009 */
[----:B------:R-:W-:Y:S02]  /*34c0*/  PRMT R10, RZ, 0x7610, R10 ;  /* 0x00007610ff0a7816 */ /* 0x000fe4000000000a */
[----:B------:R-:W2:Y:S01]  /*34d0*/  @P0 LDG.E.LTC128B.U16 R8, desc[UR10][R4.64+0x58] ;  /* 0x0000580a04080981 */ /* 0x000ea2000c1e1520 */
[----:B------:R-:W-:-:S03]  /*34e0*/  PRMT R11, RZ, 0x7610, R11 ;  /* 0x00007610ff0b7816 */ /* 0x000fc6000000000b */
[----:B------:R-:W3:Y:S01]  /*34f0*/  @P0 LDG.E.LTC128B.U16 R9, desc[UR16][R2.64+0x58] ;  /* 0x0000581002090981 */ /* 0x000ee2000c1e1520 */
[----:B------:R-:W-:Y:S02]  /*3500*/  ISETP.LT.AND P0, PT, R76, R16, P1 ;  /* 0x000000104c00720c */ /* 0x000fe40000f01270 */
[----:B------:R-:W-:Y:S01]  /*3510*/  @P3 R2UR UR10, R98 ;  /* 0x00000000620a32ca */ /* 0x000fe200000e0000 */
[----:B------:R-:W4:Y:S01]  /*3520*/  @P5 LDG.E.LTC128B.U16 R10, desc[UR8][R4.64+0x60] ;  /* 0x00006008040a5981 */ /* 0x000f22000c1e1520 */
[----:B------:R-:W-:Y:S02]  /*3530*/  @P3 R2UR UR11, R99 ;  /* 0x00000000630b32ca */ /* 0x000fe400000e0000 */
[----:B------:R-:W-:Y:S01]  /*3540*/  PRMT R12, RZ, 0x7610, R12 ;  /* 0x00007610ff0c7816 */ /* 0x000fe2000000000c */
[----:B------:R-:W5:Y:S01]  /*3550*/  @P5 LDG.E.LTC128B.U16 R11, desc[UR6][R2.64+0x60] ;  /* 0x00006006020b5981 */ /* 0x000f62000c1e1520 */
[----:B------:R-:W-:Y:S02]  /*3560*/  PRMT R13, RZ, 0x7610, R13 ;  /* 0x00007610ff0d7816 */ /* 0x000fe4000000000d */
[----:B------:R-:W-:-:S02]  /*3570*/  PRMT R14, RZ, 0x7610, R14 ;  /* 0x00007610ff0e7816 */ /* 0x000fc4000000000e */
[C---:B------:R-:W-:Y:S01]  /*3580*/  @P2 R2UR UR8, R98.reuse ;  /* 0x00000000620822ca */ /* 0x040fe200000e0000 */
[----:B------:R-:W4:Y:S01]  /*3590*/  @P4 LDG.E.LTC128B.U16 R12, desc[UR4][R4.64+0x68] ;  /* 0x00006804040c4981 */ /* 0x000f22000c1e1520 */
[C---:B------:R-:W-:Y:S02]  /*35a0*/  @P2 R2UR UR9, R99.reuse ;  /* 0x00000000630922ca */ /* 0x040fe400000e0000 */
[----:B------:R-:W-:Y:S01]  /*35b0*/  @P2 R2UR UR6, R98 ;  /* 0x00000000620622ca */ /* 0x000fe200000e0000 */
[----:B------:R-:W4:Y:S01]  /*35c0*/  @P4 LDG.E.LTC128B.U16 R13, desc[UR14][R2.64+0x68] ;  /* 0x0000680e020d4981 */ /* 0x000f22000c1e1520 */
[----:B------:R-:W-:Y:S02]  /*35d0*/  @P2 R2UR UR7, R99 ;  /* 0x00000000630722ca */ /* 0x000fe400000e0000 */
[----:B------:R-:W-:Y:S01]  /*35e0*/  PRMT R15, RZ, 0x7610, R15 ;  /* 0x00007610ff0f7816 */ /* 0x000fe2000000000f */
[----:B------:R-:W4:Y:S01]  /*35f0*/  @P3 LDG.E.LTC128B.U16 R14, desc[UR12][R4.64+0x70] ;  /* 0x0000700c040e3981 */ /* 0x000f22000c1e1520 */
[----:B------:R-:W-:-:S02]  /*3600*/  ISETP.LT.AND P5, PT, R75, R16, P0 ;  /* 0x000000104b00720c */ /* 0x000fc400007a1270 */
[----:B------:R-:W-:Y:S02]  /*3610*/  @P6 R2UR UR4, R98 ;  /* 0x00000000620462ca */ /* 0x000fe400000e0000 */
[C---:B------:R-:W-:Y:S01]  /*3620*/  @P6 R2UR UR5, R99.reuse ;  /* 0x00000000630562ca */ /* 0x040fe200000e0000 */
[----:B------:R-:W-:Y:S01]  /*3630*/  IMAD.U32 R6, R18, 0x10000, RZ ;  /* 0x0001000012067824 */ /* 0x000fe200078e00ff */
[C---:B------:R-:W-:Y:S01]  /*3640*/  @P1 R2UR UR16, R98.reuse ;  /* 0x00000000621012ca */ /* 0x040fe200000e0000 */
[----:B------:R-:W4:Y:S01]  /*3650*/  @P3 LDG.E.LTC128B.U16 R15, desc[UR10][R2.64+0x70] ;  /* 0x0000700a020f3981 */ /* 0x000f22000c1e1520 */
[C---:B------:R-:W-:Y:S02]  /*3660*/  @P1 R2UR UR17, R99.reuse ;  /* 0x00000000631112ca */ /* 0x040fe400000e0000 */
[----:B------:R-:W-:Y:S02]  /*3670*/  @P1 R2UR UR14, R98 ;  /* 0x00000000620e12ca */ /* 0x000fe400000e0000 */
[----:B------:R-:W-:-:S02]  /*3680*/  @P1 R2UR UR15, R99 ;  /* 0x00000000630f12ca */ /* 0x000fc400000e0000 */
[----:B------:R-:W-:Y:S02]  /*3690*/  ISETP.LT.AND P4, PT, R74, R16, P5 ;  /* 0x000000104a00720c */ /* 0x000fe40002f81270 */
[C---:B------:R-:W-:Y:S02]  /*36a0*/  @P0 R2UR UR12, R98.reuse ;  /* 0x00000000620c02ca */ /* 0x040fe400000e0000 */
[----:B------:R-:W-:Y:S02]  /*36b0*/  @P0 R2UR UR13, R99 ;  /* 0x00000000630d02ca */ /* 0x000fe400000e0000 */
[----:B------:R-:W-:Y:S01]  /*36c0*/  PRMT R17, RZ, 0x7610, R17 ;  /* 0x00007610ff117816 */ /* 0x000fe20000000011 */
[----:B------:R-:W-:Y:S01]  /*36d0*/  IMAD.U32 R7, R19, 0x10000, RZ ;  /* 0x0001000013077824 */ /* 0x000fe200078e00ff */
[----:B------:R-:W-:Y:S01]  /*36e0*/  PRMT R18, RZ, 0x7610, R18 ;  /* 0x00007610ff127816 */ /* 0x000fe20000000012 */
[----:B------:R-:W4:Y:S01]  /*36f0*/  @P1 LDG.E.LTC128B.U16 R21, desc[UR16][R4.64+0x88] ;  /* 0x0000881004151981 */ /* 0x000f22000c1e1520 */
[----:B------:R-:W-:-:S02]  /*3700*/  @P0 R2UR UR10, R98 ;  /* 0x00000000620a02ca */ /* 0x000fc400000e0000 */
[----:B------:R-:W-:Y:S01]  /*3710*/  @P0 R2UR UR11, R99 ;  /* 0x00000000630b02ca */ /* 0x000fe200000e0000 */
[----:B------:R-:W4:Y:S01]  /*3720*/  @P2 LDG.E.LTC128B.U16 R17, desc[UR8][R4.64+0x78] ;  /* 0x0000780804112981 */ /* 0x000f22000c1e1520 */
[-C--:B------:R-:W-:Y:S02]  /*3730*/  ISETP.LT.AND P3, PT, R73, R16.reuse, P4 ;  /* 0x000000104900720c */ /* 0x080fe40002761270 */
[----:B------:R-:W-:Y:S01]  /*3740*/  PRMT R19, RZ, 0x7610, R19 ;  /* 0x00007610ff137816 */ /* 0x000fe20000000013 */
[----:B------:R-:W4:Y:S01]  /*3750*/  @P2 LDG.E.LTC128B.U16 R18, desc[UR6][R2.64+0x78] ;  /* 0x0000780602122981 */ /* 0x000f22000c1e1520 */
[----:B------:R-:W-:Y:S02]  /*3760*/  @P5 R2UR UR8, R98 ;  /* 0x00000000620852ca */ /* 0x000fe400000e0000 */
[----:B------:R-:W-:Y:S01]  /*3770*/  @P5 R2UR UR9, R99 ;  /* 0x00000000630952ca */ /* 0x000fe200000e0000 */
[----:B------:R-:W4:Y:S01]  /*3780*/  @P1 LDG.E.LTC128B.U16 R22, desc[UR14][R2.64+0x88] ;  /* 0x0000880e02161981 */ /* 0x000f22000c1e1520 */
[----:B------:R-:W-:-:S02]  /*3790*/  ISETP.LT.AND P2, PT, R72, R16, P3 ;  /* 0x000000104800720c */ /* 0x000fc40001f41270 */
[C---:B------:R-:W-:Y:S01]  /*37a0*/  @P5 R2UR UR6, R98.reuse ;  /* 0x00000000620652ca */ /* 0x040fe200000e0000 */
[----:B------:R-:W4:Y:S01]  /*37b0*/  @P6 LDG.E.LTC128B.U16 R19, desc[UR4][R4.64+0x80] ;  /* 0x0000800404136981 */ /* 0x000f22000c1e1520 */
[C---:B------:R-:W-:Y:S02]  /*37c0*/  @P5 R2UR UR7, R99.reuse ;  /* 0x00000000630752ca */ /* 0x040fe400000e0000 */
[C---:B------:R-:W-:Y:S01]  /*37d0*/  @P4 R2UR UR4, R98.reuse ;  /* 0x00000000620442ca */ /* 0x040fe200000e0000 */
[----:B------:R-:W4:Y:S01]  /*37e0*/  @P0 LDG.E.LTC128B.U16 R23, desc[UR12][R4.64+0x90] ;  /* 0x0000900c04170981 */ /* 0x000f22000c1e1520 */
[----:B------:R-:W-:Y:S02]  /*37f0*/  @P4 R2UR UR5, R99 ;  /* 0x00000000630542ca */ /* 0x000fe400000e0000 */
[----:B------:R-:W-:Y:S01]  /*3800*/  ISETP.LT.AND P1, PT, R71, R16, P2 ;  /* 0x000000104700720c */ /* 0x000fe20001721270 */
[----:B------:R-:W4:Y:S01]  /*3810*/  @P0 LDG.E.LTC128B.U16 R24, desc[UR10][R2.64+0x90] ;  /* 0x0000900a02180981 */ /* 0x000f22000c1e1520 */
[----:B------:R-:W-:-:S02]  /*3820*/  @P4 R2UR UR12, R98 ;  /* 0x00000000620c42ca */ /* 0x000fc400000e0000 */
[C---:B------:R-:W-:Y:S01]  /*3830*/  @P4 R2UR UR13, R99.reuse ;  /* 0x00000000630d42ca */ /* 0x040fe200000e0000 */
[----:B------:R-:W4:Y:S01]  /*3840*/  @P5 LDG.E.LTC128B.U16 R26, desc[UR8][R4.64+0x98] ;  /* 0x00009808041a5981 */ /* 0x000f22000c1e1520 */
[----:B------:R-:W-:Y:S02]  /*3850*/  @P3 R2UR UR10, R98 ;  /* 0x00000000620a32ca */ /* 0x000fe400000e0000 */
[C---:B------:R-:W-:Y:S01]  /*3860*/  @P3 R2UR UR11, R99.reuse ;  /* 0x00000000630b32ca */ /* 0x040fe200000e0000 */
[----:B------:R-:W4:Y:S01]  /*3870*/  @P5 LDG.E.LTC128B.U16 R28, desc[UR6][R2.64+0x98] ;  /* 0x00009806021c5981 */ /* 0x000f22000c1e1520 */
[----:B------:R-:W-:Y:S02]  /*3880*/  ISETP.LT.AND P0, PT, R70, R16, P1 ;  /* 0x000000104600720c */ /* 0x000fe40000f01270 */
[----:B------:R-:W-:Y:S01]  /*3890*/  @P3 R2UR UR14, R98 ;  /* 0x00000000620e32ca */ /* 0x000fe200000e0000 */
[----:B------:R-:W4:Y:S01]  /*38a0*/  @P4 LDG.E.LTC128B.U16 R31, desc[UR4][R4.64+0xa0] ;  /* 0x0000a004041f4981 */ /* 0x000f22000c1e1520 */
[----:B------:R-:W-:-:S02]  /*38b0*/  @P3 R2UR UR15, R99 ;  /* 0x00000000630f32ca */ /* 0x000fc400000e0000 */
[----:B------:R-:W-:Y:S02]  /*38c0*/  ISETP.LT.AND P6, PT, R69, R16, P0 ;  /* 0x000000104500720c */ /* 0x000fe400007c1270 */
[----:B------:R-:W-:Y:S02]  /*38d0*/  PRMT R33, RZ, 0x7610, R33 ;  /* 0x00007610ff217816 */ /* 0x000fe40000000021 */
[C---:B------:R-:W-:Y:S02]  /*38e0*/  @P2 R2UR UR16, R98.reuse ;  /* 0x00000000621022ca */ /* 0x040fe400000e0000 */
[C---:B------:R-:W-:Y:S02]  /*38f0*/  @P2 R2UR UR17, R99.reuse ;  /* 0x00000000631122ca */ /* 0x040fe400000e0000 */
[----:B------:R-:W-:Y:S01]  /*3900*/  @P2 R2UR UR8, R98 ;  /* 0x00000000620822ca */ /* 0x000fe200000e0000 */
[----:B------:R-:W4:Y:S01]  /*3910*/  @P4 LDG.E.LTC128B.U16 R33, desc[UR12][R2.64+0xa0] ;  /* 0x0000a00c02214981 */ /* 0x000f22000c1e1520 */
[----:B------:R-:W-:-:S02]  /*3920*/  @P2 R2UR UR9, R99 ;  /* 0x00000000630922ca */ /* 0x000fc400000e0000 */
[----:B------:R-:W-:Y:S02]  /*3930*/  PRMT R39, RZ, 0x7610, R39 ;  /* 0x00007610ff277816 */ /* 0x000fe40000000027 */
[----:B------:R-:W-:Y:S02]  /*3940*/  ISETP.LT.AND P5, PT, R68, R16, P6 ;  /* 0x000000104400720c */ /* 0x000fe400037a1270 */
[----:B------:R-:W-:Y:S02]  /*3950*/  PRMT R38, RZ, 0x7610, R38 ;  /* 0x00007610ff267816 */ /* 0x000fe40000000026 */
[C---:B------:R-:W-:Y:S01]  /*3960*/  @P1 R2UR UR6, R98.reuse ;  /* 0x00000000620612ca */ /* 0x040fe200000e0000 */
[----:B------:R-:W4:Y:S01]  /*3970*/  @P3 LDG.E.LTC128B.U16 R39, desc[UR10][R2.64+0xa8] ;  /* 0x0000a80a02273981 */ /* 0x000f22000c1e1520 */
[C---:B------:R-:W-:Y:S02]  /*3980*/  @P1 R2UR UR7, R99.reuse ;  /* 0x00000000630712ca */ /* 0x040fe400000e0000 */
[----:B------:R-:W-:Y:S01]  /*3990*/  @P1 R2UR UR4, R98 ;  /* 0x00000000620412ca */ /* 0x000fe200000e0000 */
[----:B------:R-:W4:Y:S01]  /*39a0*/  @P3 LDG.E.LTC128B.U16 R38, desc[UR14][R4.64+0xa8] ;  /* 0x0000a80e04263981 */ /* 0x000f22000c1e1520 */
[----:B------:R-:W-:-:S02]  /*39b0*/  @P1 R2UR UR5, R99 ;  /* 0x00000000630512ca */ /* 0x000fc400000e0000 */
[----:B------:R-:W-:Y:S02]  /*39c0*/  ISETP.LT.AND P4, PT, R67, R16, P5 ;  /* 0x000000104300720c */ /* 0x000fe40002f81270 */
[----:B------:R-:W-:Y:S02]  /*39d0*/  PRMT R40, RZ, 0x7610, R40 ;  /* 0x00007610ff287816 */ /* 0x000fe40000000028 */
[----:B------:R-:W-:Y:S02]  /*39e0*/  PRMT R41, RZ, 0x7610, R41 ;  /* 0x00007610ff297816 */ /* 0x000fe40000000029 */
[C---:B------:R-:W-:Y:S02]  /*39f0*/  @P0 R2UR UR12, R98.reuse ;  /* 0x00000000620c02ca */ /* 0x040fe400000e0000 */
[----:B------:R-:W-:Y:S01]  /*3a00*/  @P0 R2UR UR13, R99 ;  /* 0x00000000630d02ca */ /* 0x000fe200000e0000 */
[----:B------:R-:W4:Y:S01]  /*3a10*/  @P2 LDG.E.LTC128B.U16 R40, desc[UR16][R4.64+0xb0] ;  /* 0x0000b01004282981 */ /* 0x000f22000c1e1520 */
[----:B------:R-:W-:-:S02]  /*3a20*/  @P0 R2UR UR10, R98 ;  /* 0x00000000620a02ca */ /* 0x000fc400000e0000 */
[----:B------:R-:W-:Y:S01]  /*3a30*/  @P0 R2UR UR11, R99 ;  /* 0x00000000630b02ca */ /* 0x000fe200000e0000 */
[----:B------:R-:W4:Y:S01]  /*3a40*/  @P2 LDG.E.LTC128B.U16 R41, desc[UR8][R2.64+0xb0] ;  /* 0x0000b00802292981 */ /* 0x000f22000c1e1520 */
[-C--:B------:R-:W-:Y:S02]  /*3a50*/  ISETP.LT.AND P3, PT, R66, R16.reuse, P4 ;  /* 0x000000104200720c */ /* 0x080fe40002761270 */
[----:B------:R-:W-:Y:S02]  /*3a60*/  PRMT R43, RZ, 0x7610, R43 ;  /* 0x00007610ff2b7816 */ /* 0x000fe4000000002b */
[----:B------:R-:W-:Y:S02]  /*3a70*/  PRMT R42, RZ, 0x7610, R42 ;  /* 0x00007610ff2a7816 */ /* 0x000fe4000000002a */
[----:B------:R-:W-:Y:S02]  /*3a80*/  ISETP.LT.AND P2, PT, R65, R16, P3 ;  /* 0x000000104100720c */ /* 0x000fe40001f41270 */
[----:B------:R-:W-:Y:S01]  /*3a90*/  PRMT R45, RZ, 0x7610, R45 ;  /* 0x00007610ff2d7816 */ /* 0x000fe2000000002d */
[----:B------:R-:W4:Y:S01]  /*3aa0*/  @P1 LDG.E.LTC128B.U16 R43, desc[UR6][R4.64+0xb8] ;  /* 0x0000b806042b1981 */ /* 0x000f22000c1e1520 */
[----:B------:R-:W-:-:S03]  /*3ab0*/  PRMT R46, RZ, 0x7610, R46 ;  /* 0x00007610ff2e7816 */ /* 0x000fc6000000002e */
[----:B------:R-:W4:Y:S01]  /*3ac0*/  @P1 LDG.E.LTC128B.U16 R42, desc[UR4][R2.64+0xb8] ;  /* 0x0000b804022a1981 */ /* 0x000f22000c1e1520 */
[----:B------:R-:W-:-:S03]  /*3ad0*/  ISETP.LT.AND P1, PT, R64, R16, P2 ;  /* 0x000000104000720c */ /* 0x000fc60001721270 */
[----:B------:R-:W4:Y:S04]  /*3ae0*/  @P0 LDG.E.LTC128B.U16 R45, desc[UR12][R4.64+0xc0] ;  /* 0x0000c00c042d0981 */ /* 0x000f28000c1e1520 */
[----:B------:R-:W4:Y:S01]  /*3af0*/  @P0 LDG.E.LTC128B.U16 R46, desc[UR10][R2.64+0xc0] ;  /* 0x0000c00a022e0981 */ /* 0x000f22000c1e1520 */
[----:B------:R-:W-:Y:S02]  /*3b00*/  ISETP.LT.AND P0, PT, R63, R16, P1 ;  /* 0x000000103f00720c */ /* 0x000fe40000f01270 */
[----:B------:R-:W-:-:S03]  /*3b10*/  @P6 R2UR UR16, R98 ;  /* 0x00000000621062ca */ /* 0x000fc600000e0000 */
[C---:B------:R-:W-:Y:S02]  /*3b20*/  @P1 R2UR UR6, R98.reuse ;  /* 0x00000000620612ca */ /* 0x040fe400000e0000 */
[C---:B------:R-:W-:Y:S02]  /*3b30*/  @P1 R2UR UR7, R99.reuse ;  /* 0x00000000630712ca */ /* 0x040fe400000e0000 */
[C---:B------:R-:W-:Y:S02]  /*3b40*/  @P6 R2UR UR17, R99.reuse ;  /* 0x00000000631162ca */ /* 0x040fe400000e0000 */
[C---:B------:R-:W-:Y:S02]  /*3b50*/  @P5 R2UR UR14, R98.reuse ;  /* 0x00000000620e52ca */ /* 0x040fe400000e0000 */
[----:B------:R-:W-:Y:S02]  /*3b60*/  @P5 R2UR UR15, R99 ;  /* 0x00000000630f52ca */ /* 0x000fe400000e0000 */
[----:B------:R-:W-:-:S02]  /*3b70*/  @P4 R2UR UR12, R98 ;  /* 0x00000000620c42ca */ /* 0x000fc400000e0000 */
[C---:B------:R-:W-:Y:S02]  /*3b80*/  @P4 R2UR UR13, R99.reuse ;  /* 0x00000000630d42ca */ /* 0x040fe400000e0000 */
[C---:B------:R-:W-:Y:S02]  /*3b90*/  @P3 R2UR UR10, R98.reuse ;  /* 0x00000000620a32ca */ /* 0x040fe400000e0000 */
[C---:B------:R-:W-:Y:S02]  /*3ba0*/  @P3 R2UR UR11, R99.reuse ;  /* 0x00000000630b32ca */ /* 0x040fe400000e0000 */
[C---:B------:R-:W-:Y:S02]  /*3bb0*/  @P2 R2UR UR8, R98.reuse ;  /* 0x00000000620822ca */ /* 0x040fe400000e0000 */
[----:B------:R-:W-:Y:S02]  /*3bc0*/  @P2 R2UR UR9, R99 ;  /* 0x00000000630922ca */ /* 0x000fe400000e0000 */
[----:B------:R-:W-:-:S02]  /*3bd0*/  @P0 R2UR UR4, R98 ;  /* 0x00000000620402ca */ /* 0x000fc400000e0000 */
[----:B------:R-:W-:Y:S02]  /*3be0*/  @P0 R2UR UR5, R99 ;  /* 0x00000000630502ca */ /* 0x000fe400000e0000 */
[----:B------:R-:W-:Y:S01]  /*3bf0*/  PRMT R51, RZ, 0x7610, R51 ;  /* 0x00007610ff337816 */ /* 0x000fe20000000033 */
[----:B------:R-:W-:Y:S01]  /*3c00*/  FFMA R0, R7, R6, R0 ;  /* 0x0000000607007223 */ /* 0x000fe20000000000 */
[----:B------:R-:W-:Y:S02]  /*3c10*/  PRMT R44, RZ, 0x7610, R44 ;  /* 0x00007610ff2c7816 */ /* 0x000fe4000000002c */
[----:B------:R-:W-:Y:S02]  /*3c20*/  PRMT R47, RZ, 0x7610, R47 ;  /* 0x00007610ff2f7816 */ /* 0x000fe4000000002f */
[----:B------:R-:W-:Y:S02]  /*3c30*/  PRMT R48, RZ, 0x7610, R48 ;  /* 0x00007610ff307816 */ /* 0x000fe40000000030 */
[----:B------:R-:W-:-:S02]  /*3c40*/  PRMT R49, RZ, 0x7610, R49 ;  /* 0x00007610ff317816 */ /* 0x000fc40000000031 */
[----:B------:R-:W-:Y:S02]  /*3c50*/  PRMT R50, RZ, 0x7610, R50 ;  /* 0x00007610ff327816 */ /* 0x000fe40000000032 */
[----:B------:R-:W-:Y:S01]  /*3c60*/  PRMT R52, RZ, 0x7610, R52 ;  /* 0x00007610ff347816 */ /* 0x000fe20000000034 */
[----:B------:R-:W-:Y:S01]  /*3c70*/  IMAD.U32 R6, R25, 0x10000, RZ ;  /* 0x0001000019067824 */ /* 0x000fe200078e00ff */
[----:B------:R-:W4:Y:S01]  /*3c80*/  @P1 LDG.E.LTC128B.U16 R51, desc[UR6][R4.64+0xf0] ;  /* 0x0000f00604331981 */ /* 0x000f22000c1e1520 */
[----:B------:R-:W-:Y:S01]  /*3c90*/  IMAD.U32 R7, R27, 0x10000, RZ ;  /* 0x000100001b077824 */ /* 0x000fe200078e00ff */
[----:B------:R-:W-:Y:S02]  /*3ca0*/  @P6 R2UR UR6, R98 ;  /* 0x00000000620662ca */ /* 0x000fe400000e0000 */
[----:B------:R-:W-:Y:S01]  /*3cb0*/  @P6 R2UR UR7, R99 ;  /* 0x00000000630762ca */ /* 0x000fe200000e0000 */
[----:B------:R-:W-:Y:S01]  /*3cc0*/  FFMA R6, R7, R6, R0 ;  /* 0x0000000607067223 */ /* 0x000fe20000000000 */
[----:B------:R-:W4:Y:S01]  /*3cd0*/  @P6 LDG.E.LTC128B.U16 R44, desc[UR16][R4.64+0xc8] ;  /* 0x0000c810042c6981 */ /* 0x000f22000c1e1520 */
[----:B------:R-:W-:-:S03]  /*3ce0*/  IMAD.U32 R0, R29, 0x10000, RZ ;  /* 0x000100001d007824 */ /* 0x000fc600078e00ff */
[----:B------:R-:W4:Y:S04]  /*3cf0*/  @P5 LDG.E.LTC128B.U16 R47, desc[UR14][R4.64+0xd0] ;  /* 0x0000d00e042f5981 */ /* 0x000f28000c1e1520 */
[----:B------:R-:W4:Y:S04]  /*3d00*/  @P4 LDG.E.LTC128B.U16 R48, desc[UR12][R4.64+0xd8] ;  /* 0x0000d80c04304981 */ /* 0x000f28000c1e1520 */
[----:B------:R-:W4:Y:S04]  /*3d10*/  @P3 LDG.E.LTC128B.U16 R49, desc[UR10][R4.64+0xe0] ;  /* 0x0000e00a04313981 */ /* 0x000f28000c1e1520 */
[----:B------:R-:W4:Y:S04]  /*3d20*/  @P2 LDG.E.LTC128B.U16 R50, desc[UR8][R4.64+0xe8] ;  /* 0x0000e80804322981 */ /* 0x000f28000c1e1520 */
[----:B------:R1:W4:Y:S01]  /*3d30*/  @P0 LDG.E.LTC128B.U16 R52, desc[UR4][R4.64+0xf8] ;  /* 0x0000f80404340981 */ /* 0x000322000c1e1520 */
        /* <DEDUP_REMOVED lines=8> */
[----:B------:R-:W-:Y:S02]  /*3dc0*/  PRMT R27, RZ, 0x7610, R27 ;  /* 0x00007610ff1b7816 */ /* 0x000fe4000000001b */
[----:B------:R-:W4:Y:S01]  /*3dd0*/  @P5 LDG.E.LTC128B.U16 R7, desc[UR4][R2.64+0xd0] ;  /* 0x0000d00402075981 */ /* 0x000f22000c1e1520 */
[----:B-1----:R-:W-:-:S03]  /*3de0*/  IMAD.U32 R4, R30, 0x10000, RZ ;  /* 0x000100001e047824 */ /* 0x002fc600078e00ff */
[----:B------:R-:W4:Y:S01]  /*3df0*/  @P4 LDG.E.LTC128B.U16 R25, desc[UR10][R2.64+0xd8] ;  /* 0x0000d80a02194981 */ /* 0x000f22000c1e1520 */
[--C-:B------:R-:W-:Y:S01]  /*3e00*/  FFMA R0, R4, R0, R6.reuse ;  /* 0x0000000004007223 */ /* 0x100fe20000000006 */
[----:B------:R-:W-:Y:S02]  /*3e10*/  PRMT R6, RZ, 0x7610, R6 ;  /* 0x00007610ff067816 */ /* 0x000fe40000000006 */
[----:B------:R-:W4:Y:S04]  /*3e20*/  @P3 LDG.E.LTC128B.U16 R27, desc[UR8][R2.64+0xe0] ;  /* 0x0000e008021b3981 */ /* 0x000f28000c1e1520 */
[----:B------:R-:W4:Y:S01]  /*3e30*/  @P6 LDG.E.LTC128B.U16 R6, desc[UR6][R2.64+0xc8] ;  /* 0x0000c80602066981 */ /* 0x000f22000c1e1520 */
[----:B------:R-:W-:Y:S02]  /*3e40*/  @P2 R2UR UR6, R98 ;  /* 0x00000000620622ca */ /* 0x000fe400000e0000 */
[----:B------:R-:W-:-:S02]  /*3e50*/  @P2 R2UR UR7, R99 ;  /* 0x00000000630722ca */ /* 0x000fc400000e0000 */
[C---:B------:R-:W-:Y:S02]  /*3e60*/  @P1 R2UR UR4, R98.reuse ;  /* 0x00000000620412ca */ /* 0x040fe400000e0000 */
[C---:B------:R-:W-:Y:S02]  /*3e70*/  @P1 R2UR UR5, R99.reuse ;  /* 0x00000000630512ca */ /* 0x040fe400000e0000 */
[----:B------:R-:W-:Y:S02]  /*3e80*/  PRMT R29, RZ, 0x7610, R29 ;  /* 0x00007610ff1d7816 */ /* 0x000fe4000000001d */
[----:B------:R-:W-:Y:S02]  /*3e90*/  @P0 R2UR UR8, R98 ;  /* 0x00000000620802ca */ /* 0x000fe400000e0000 */
[----:B------:R-:W-:Y:S02]  /*3ea0*/  @P0 R2UR UR9, R99 ;  /* 0x00000000630902ca */ /* 0x000fe400000e0000 */
[----:B------:R-:W-:Y:S01]  /*3eb0*/  PRMT R30, RZ, 0x7610, R30 ;  /* 0x00007610ff1e7816 */ /* 0x000fe2000000001e */
[----:B------:R-:W4:Y:S01]  /*3ec0*/  @P2 LDG.E.LTC128B.U16 R29, desc[UR6][R2.64+0xe8] ;  /* 0x0000e806021d2981 */ /* 0x000f22000c1e1520 */
[----:B------:R-:W-:Y:S01]  /*3ed0*/  IMAD.U32 R4, R32, 0x10000, RZ ;  /* 0x0001000020047824 */ /* 0x000fe200078e00ff */
[----:B------:R-:W-:-:S03]  /*3ee0*/  PRMT R32, RZ, 0x7610, R32 ;  /* 0x00007610ff207816 */ /* 0x000fc60000000020 */
[----:B------:R-:W4:Y:S05]  /*3ef0*/  @P1 LDG.E.LTC128B.U16 R30, desc[UR4][R2.64+0xf0] ;  /* 0x0000f004021e1981 */ /* 0x000f2a000c1e1520 */
[----:B------:R3:W4:Y:S01]  /*3f00*/  @P0 LDG.E.LTC128B.U16 R32, desc[UR8][R2.64+0xf8] ;  /* 0x0000f80802200981 */ /* 0x000722000c1e1520 */
[----:B------:R-:W-:-:S04]  /*3f10*/  IMAD.U32 R5, R34, 0x10000, RZ ;  /* 0x0001000022057824 */ /* 0x000fc800078e00ff */
[----:B------:R-:W-:Y:S01]  /*3f20*/  FFMA R0, R5, R4, R0 ;  /* 0x0000000405007223 */ /* 0x000fe20000000000 */
[----:B------:R-:W-:Y:S02]  /*3f30*/  IMAD.U32 R4, R35, 0x10000, RZ ;  /* 0x0001000023047824 */ /* 0x000fe400078e00ff */
[----:B------:R-:W-:-:S04]  /*3f40*/  IMAD.U32 R5, R37, 0x10000, RZ ;  /* 0x0001000025057824 */ /* 0x000fc800078e00ff */
[----:B------:R-:W-:Y:S01]  /*3f50*/  FFMA R4, R5, R4, R0 ;  /* 0x0000000405047223 */ /* 0x000fe20000000000 */
[----:B--2---:R-:W-:Y:S02]  /*3f60*/  IMAD.U32 R0, R8, 0x10000, RZ ;  /* 0x0001000008007824 */ /* 0x004fe400078e00ff */
[----:B---3--:R-:W-:Y:S02]  /*3f70*/  IMAD.U32 R2, R9, 0x10000, RZ ;  /* 0x0001000009027824 */ /* 0x008fe400078e00ff */
[----:B-----5:R-:W-:Y:S02]  /*3f80*/  IMAD.U32 R3, R11, 0x10000, RZ ;  /* 0x000100000b037824 */ /* 0x020fe400078e00ff */
[----:B------:R-:W-:Y:S01]  /*3f90*/  FFMA R0, R2, R0, R4 ;  /* 0x0000000002007223 */ /* 0x000fe20000000004 */
[----:B----4-:R-:W-:-:S04]  /*3fa0*/  IMAD.U32 R2, R10, 0x10000, RZ ;  /* 0x000100000a027824 */ /* 0x010fc800078e00ff */
[----:B------:R-:W-:Y:S01]  /*3fb0*/  FFMA R0, R3, R2, R0 ;  /* 0x0000000203007223 */ /* 0x000fe20000000000 */
[----:B------:R-:W-:Y:S02]  /*3fc0*/  IMAD.U32 R2, R12, 0x10000, RZ ;  /* 0x000100000c027824 */ /* 0x000fe400078e00ff */
[----:B------:R-:W-:-:S04]  /*3fd0*/  IMAD.U32 R3, R13, 0x10000, RZ ;  /* 0x000100000d037824 */ /* 0x000fc800078e00ff */
[----:B------:R-:W-:Y:S01]  /*3fe0*/  FFMA R0, R3, R2, R0 ;  /* 0x0000000203007223 */ /* 0x000fe20000000000 */
[----:B------:R-:W-:Y:S02]  /*3ff0*/  IMAD.U32 R2, R14, 0x10000, RZ ;  /* 0x000100000e027824 */ /* 0x000fe400078e00ff */
[----:B------:R-:W-:-:S04]  /*4000*/  IMAD.U32 R3, R15, 0x10000, RZ ;  /* 0x000100000f037824 */ /* 0x000fc800078e00ff */
[----:B------:R-:W-:Y:S01]  /*4010*/  FFMA R0, R3, R2, R0 ;  /* 0x0000000203007223 */ /* 0x000fe20000000000 */
[----:B------:R-:W-:Y:S02]  /*4020*/  IMAD.U32 R3, R20, 0x10000, RZ ;  /* 0x0001000014037824 */ /* 0x000fe400078e00ff */
[----:B------:R-:W-:Y:S02]  /*4030*/  IMAD.U32 R4, R17, 0x10000, RZ ;  /* 0x0001000011047824 */ /* 0x000fe400078e00ff */
[----:B------:R-:W-:-:S04]  /*4040*/  IMAD.U32 R5, R18, 0x10000, RZ ;  /* 0x0001000012057824 */ /* 0x000fc800078e00ff */
[----:B------:R-:W-:Y:S01]  /*4050*/  FFMA R0, R5, R4, R0 ;  /* 0x0000000405007223 */ /* 0x000fe20000000000 */
[----:B------:R-:W-:Y:S02]  /*4060*/  IMAD.U32 R2, R19, 0x10000, RZ ;  /* 0x0001000013027824 */ /* 0x000fe400078e00ff */
[----:B------:R-:W-:Y:S02]  /*4070*/  IMAD.U32 R4, R21, 0x10000, RZ ;  /* 0x0001000015047824 */ /* 0x000fe400078e00ff */
[----:B------:R-:W-:Y:S02]  /*4080*/  IMAD.U32 R5, R22, 0x10000, RZ ;  /* 0x0001000016057824 */ /* 0x000fe400078e00ff */
[----:B------:R-:W-:Y:S01]  /*4090*/  FFMA R0, R3, R2, R0 ;  /* 0x0000000203007223 */ /* 0x000fe20000000000 */
[----:B------:R-:W-:Y:S02]  /*40a0*/  IMAD.U32 R2, R23, 0x10000, RZ ;  /* 0x0001000017027824 */ /* 0x000fe400078e00ff */
[----:B------:R-:W-:-:S02]  /*40b0*/  IMAD.U32 R3, R24, 0x10000, RZ ;  /* 0x0001000018037824 */ /* 0x000fc400078e00ff */
[----:B------:R-:W-:Y:S01]  /*40c0*/  FFMA R0, R5, R4, R0 ;  /* 0x0000000405007223 */ /* 0x000fe20000000000 */
[----:B------:R-:W-:-:S03]  /*40d0*/  IMAD.U32 R4, R26, 0x10000, RZ ;  /* 0x000100001a047824 */ /* 0x000fc600078e00ff */
[----:B------:R-:W-:Y:S01]  /*40e0*/  FFMA R0, R3, R2, R0 ;  /* 0x0000000203007223 */ /* 0x000fe20000000000 */
[----:B------:R-:W-:Y:S02]  /*40f0*/  IMAD.U32 R5, R28, 0x10000, RZ ;  /* 0x000100001c057824 */ /* 0x000fe400078e00ff */
[----:B------:R-:W-:Y:S02]  /*4100*/  IMAD.U32 R2, R31, 0x10000, RZ ;  /* 0x000100001f027824 */ /* 0x000fe400078e00ff */
[----:B------:R-:W-:Y:S01]  /*4110*/  FFMA R0, R5, R4, R0 ;  /* 0x0000000405007223 */ /* 0x000fe20000000000 */
[----:B------:R-:W-:-:S04]  /*4120*/  IMAD.U32 R3, R33, 0x10000, RZ ;  /* 0x0001000021037824 */ /* 0x000fc800078e00ff */
        /* <DEDUP_REMOVED lines=9> */
[----:B------:R-:W-:Y:S02]  /*41c0*/  IMAD.U32 R2, R45, 0x10000, RZ ;  /* 0x000100002d027824 */ /* 0x000fe400078e00ff */
[----:B------:R-:W-:Y:S01]  /*41d0*/  FFMA R0, R5, R4, R0 ;  /* 0x0000000405007223 */ /* 0x000fe20000000000 */
[----:B------:R-:W-:-:S04]  /*41e0*/  IMAD.U32 R3, R46, 0x10000, RZ ;  /* 0x000100002e037824 */ /* 0x000fc800078e00ff */
[----:B------:R-:W-:Y:S01]  /*41f0*/  FFMA R0, R3, R2, R0 ;  /* 0x0000000203007223 */ /* 0x000fe20000000000 */
[----:B------:R-:W-:Y:S01]  /*4200*/  UMOV UR4, 0xffffffff ;  /* 0xffffffff00047882 */ /* 0x000fe20000000000 */
[----:B------:R-:W-:Y:S01]  /*4210*/  ISETP.GE.AND P0, PT, R36, R97, PT ;  /* 0x000000612400720c */ /* 0x000fe20003f06270 */
[----:B------:R-:W-:Y:S02]  /*4220*/  IMAD.U32 R4, R44, 0x10000, RZ ;  /* 0x000100002c047824 */ /* 0x000fe400078e00ff */
[----:B------:R-:W-:Y:S02]  /*4230*/  IMAD.U32 R2, R47, 0x10000, RZ ;  /* 0x000100002f027824 */ /* 0x000fe400078e00ff */
[----:B------:R-:W-:Y:S02]  /*4240*/  IMAD.U32 R3, R7, 0x10000, RZ ;  /* 0x0001000007037824 */ /* 0x000fe400078e00ff */
[----:B------:R-:W-:-:S04]  /*4250*/  IMAD.U32 R5, R6, 0x10000, RZ ;  /* 0x0001000006057824 */ /* 0x000fc800078e00ff */
[----:B------:R-:W-:Y:S01]  /*4260*/  FFMA R0, R5, R4, R0 ;  /* 0x0000000405007223 */ /* 0x000fe20000000000 */
[----:B------:R-:W-:Y:S02]  /*4270*/  IMAD.U32 R4, R48, 0x10000, RZ ;  /* 0x0001000030047824 */ /* 0x000fe400078e00ff */
        /* <DEDUP_REMOVED lines=11> */
[----:B------:R-:W-:Y:S02]  /*4330*/  IMAD.U32 R2, R52, 0x10000, RZ ;  /* 0x0001000034027824 */ /* 0x000fe400078e00ff */
[----:B------:R-:W-:-:S02]  /*4340*/  IMAD.U32 R3, R32, 0x10000, RZ ;  /* 0x0001000020037824 */ /* 0x000fc400078e00ff */
[----:B------:R-:W-:-:S04]  /*4350*/  FFMA R0, R5, R4, R0 ;  /* 0x0000000405007223 */ /* 0x000fc80000000000 */
[----:B------:R-:W-:Y:S01]  /*4360*/  FFMA R2, R3, R2, R0 ;  /* 0x0000000203027223 */ /* 0x000fe20000000000 */
[----:B------:R-:W-:Y:S06]  /*4370*/  BRA.DIV UR4, `(.L_x_164) ;  /* 0x000000fa042c7947 */ /* 0x000fec000b800000 */
[----:B------:R-:W1:Y:S02]  /*4380*/  SHFL.BFLY PT, R0, R2, 0x1, 0x1f ;  /* 0x0c201f0002007f89 */ /* 0x000e6400000e0000 */
[----:B-1----:R-:W-:-:S05]  /*4390*/  FADD R2, R2, R0 ;  /* 0x0000000002027221 */ /* 0x002fca0000000000 */
[----:B------:R1:W2:Y:S02]  /*43a0*/  SHFL.BFLY PT, R0, R2, 0x2, 0x1f ;  /* 0x0c401f0002007f89 */ /* 0x0002a400000e0000 */
.L_x_249:
[----:B------:R-:W1:Y:S01]  /*43b0*/  LDL.64 R4, [R1+0x80] ;  /* 0x0000800001047983 */ /* 0x000e620000100a00 */
[----:B------:R-:W-:Y:S01]  /*43c0*/  @!P0 R2UR UR4, R98 ;  /* 0x00000000620482ca */ /* 0x000fe200000e0000 */
[----:B--2---:R-:W-:Y:S01]  /*43d0*/  FADD R0, R2, R0 ;  /* 0x0000000002007221 */ /* 0x004fe20000000000 */
[----:B------:R-:W-:Y:S02]  /*43e0*/  @!P0 R2UR UR5, R99 ;  /* 0x00000000630582ca */ /* 0x000fe400000e0000 */
[----:B------:R-:W-:Y:S01]  /*43f0*/  IADD3 R53, PT, PT, R53, 0x80, RZ ;  /* 0x0000008035357810 */ /* 0x000fe20007ffe0ff */
[----:B-1----:R-:W-:-:S10]  /*4400*/  @!P0 IMAD.WIDE.U32 R2, R36, 0x4, R4 ;  /* 0x0000000424028825 */ /* 0x002fd400078e0004 */
[----:B------:R1:W-:Y:S01]  /*4410*/  @!P0 ST.E desc[UR4][R2.64], R0 ;  /* 0x0000000002008985 */ /* 0x0003e2000c101904 */
[----:B------:R-:W-:-:S13]  /*4420*/  ISETP.GE.AND P0, PT, R53, R97, PT ;  /* 0x000000613500720c */ /* 0x000fda0003f06270 */
[----:B------:R-:W-:Y:S05]  /*4430*/  @!P0 BRA `(.L_x_165) ;  /* 0xffffffe400888947 */ /* 0x000fea000383ffff */
[----:B------:R-:W-:Y:S05]  /*4440*/  BSYNC B1 ;  /* 0x0000000000017941 */ /* 0x000fea0003800000 */
.L_x_163:
[----:B------:R-:W-:Y:S05]  /*4450*/  BRA `(.L_x_162) ;  /* 0x0000000800e47947 */ /* 0x000fea0003800000 */
.L_x_161:
[----:B-1----:R-:W2:Y:S02]  /*4460*/  LDL R0, [R1+0x34] ;  /* 0x0000340001007983 */ /* 0x002ea40000100800 */
[----:B--2---:R-:W-:-:S13]  /*4470*/  ISETP.GE.AND P0, PT, R0, 0x1, PT ;  /* 0x000000010000780c */ /* 0x004fda0003f06270 */
[----:B------:R-:W-:Y:S05]  /*4480*/  @!P0 BRA `(.L_x_162) ;  /* 0x0000000800d88947 */ /* 0x000fea0003800000 */
[----:B------:R-:W-:Y:S01]  /*4490*/  IMAD.SHL.U32 R45, R62, 0x8, RZ ;  /* 0x000000083e2d7824 */ /* 0x000fe200078e00ff */
[----:B------:R-:W-:Y:S01]  /*44a0*/  MOV R17, RZ ;  /* 0x000000ff00117202 */ /* 0x000fe20000000f00 */
[----:B------:R-:W-:Y:S02]  /*44b0*/  IMAD.SHL.U32 R0, R61, 0x20, RZ ;  /* 0x000000203d007824 */ /* 0x000fe400078e00ff */
[-C--:B------:R-:W-:Y:S01]  /*44c0*/  IMAD R18, R58, R16.reuse, RZ ;  /* 0x000000103a127224 */ /* 0x080fe200078e02ff */
[----:B------:R-:W-:Y:S02]  /*44d0*/  LOP3.LUT R45, R45, 0x18, RZ, 0xc0, !PT ;  /* 0x000000182d2d7812 */ /* 0x000fe400078ec0ff */
[----:B------:R-:W-:Y:S02]  /*44e0*/  LOP3.LUT R0, R0, 0x1fe0, RZ, 0xc0, !PT ;  /* 0x00001fe000007812 */ /* 0x000fe400078ec0ff */
[C---:B------:R-:W-:Y:S02]  /*44f0*/  LOP3.LUT R44, R45.reuse, 0x20, RZ, 0xfc, !PT ;  /* 0x000000202d2c7812 */ /* 0x040fe400078efcff */
[----:B------:R-:W-:-:S02]  /*4500*/  ISETP.GE.AND P0, PT, R45, R16, PT ;  /* 0x000000102d00720c */ /* 0x000fc40003f06270 */
[----:B------:R-:W-:Y:S01]  /*4510*/  LOP3.LUT R19, R0, 0x1c, R62, 0xf8, !PT ;  /* 0x0000001c00137812 */ /* 0x000fe200078ef83e */
[C---:B------:R-:W-:Y:S01]  /*4520*/  VIADD R47, R44.reuse, 0x20 ;  /* 0x000000202c2f7836 */ /* 0x040fe20000000000 */
[----:B------:R-:W-:-:S09]  /*4530*/  IADD3 R46, PT, PT, R44, 0x40, RZ ;  /* 0x000000402c2e7810 */ /* 0x000fd20007ffe0ff */
.L_x_167:
[----:B------:R-:W2:Y:S01]  /*4540*/  LDL R48, [R1+0x34] ;  /* 0x0000340001307983 */ /* 0x000ea20000100800 */
[----:B-1----:R-:W1:Y:S01]  /*4550*/  LDCU UR4, c[0x0][0x434] ;  /* 0x00008680ff0477ac */ /* 0x002e620008000800 */
[----:B------:R-:W3:Y:S01]  /*4560*/  LDC.64 R50, c[0x0][0x358] ;  /* 0x0000d600ff327b82 */ /* 0x000ee20000000a00 */
[----:B------:R-:W-:Y:S02]  /*4570*/  LEA.HI R7, R19, R17, RZ, 0x1e ;  /* 0x0000001113077211 */ /* 0x000fe400078ff0ff */
[----:B------:R-:W-:Y:S02]  /*4580*/  CS2R R8, SRZ ;  /* 0x0000000000087805 */ /* 0x000fe4000001ff00 */
[----:B------:R-:W-:Y:S02]  /*4590*/  CS2R R10, SRZ ;  /* 0x00000000000a7805 */ /* 0x000fe4000001ff00 */
[----:B------:R-:W-:Y:S02]  /*45a0*/  CS2R R12, SRZ ;  /* 0x00000000000c7805 */ /* 0x000fe4000001ff00 */
[----:B------:R-:W-:Y:S01]  /*45b0*/  CS2R R14, SRZ ;  /* 0x00000000000e7805 */ /* 0x000fe2000001ff00 */
[----:B------:R-:W-:-:S05]  /*45c0*/  IMAD R0, R18, R7, RZ ;  /* 0x0000000712007224 */ /* 0x000fca00078e02ff */
[----:B------:R-:W-:-:S04]  /*45d0*/  IADD3 R6, P2, PT, R45, R0, RZ ;  /* 0x000000002d067210 */ /* 0x000fc80007f5e0ff */
[----:B------:R-:W-:Y:S01]  /*45e0*/  LEA.HI.X.SX32 R0, R0, RZ, 0x1, P2 ;  /* 0x000000ff00007211 */ /* 0x000fe200010f0eff */
[----:B-1----:R-:W-:Y:S01]  /*45f0*/  IMAD R2, R7, UR4, RZ ;  /* 0x0000000407027c24 */ /* 0x002fe2000f8e02ff */
[----:B------:R-:W1:Y:S04]  /*4600*/  LDCU UR4, c[0x0][0x410] ;  /* 0x00008200ff0477ac */ /* 0x000e680008000800 */
[----:B------:R-:W-:-:S04]  /*4610*/  IADD3 R3, P3, PT, R45, R2, RZ ;  /* 0x000000022d037210 */ /* 0x000fc80007f7e0ff */
[----:B------:R-:W-:Y:S02]  /*4620*/  LEA.HI.X.SX32 R5, R2, RZ, 0x1, P3 ;  /* 0x000000ff02057211 */ /* 0x000fe400018f0eff */
[C---:B------:R-:W-:Y:S02]  /*4630*/  LEA R4, P3, R3.reuse, R55, 0x1 ;  /* 0x0000003703047211 */ /* 0x040fe400078608ff */
[C---:B------:R-:W-:Y:S02]  /*4640*/  LEA R2, P2, R6.reuse, R57, 0x1 ;  /* 0x0000003906027211 */ /* 0x040fe400078408ff */
[----:B------:R-:W-:Y:S02]  /*4650*/  LEA.HI.X R5, R3, R54, R5, 0x1, P3 ;  /* 0x0000003603057211 */ /* 0x000fe400018f0c05 */
[----:B------:R-:W-:Y:S01]  /*4660*/  LEA.HI.X R3, R6, R56, R0, 0x1, P2 ;  /* 0x0000003806037211 */ /* 0x000fe200010f0c00 */
[----:B-1----:R-:W-:Y:S01]  /*4670*/  IMAD.U32 R16, RZ, RZ, UR4 ;  /* 0x00000004ff107e24 */ /* 0x002fe2000f8e00ff */
        /* <DEDUP_REMOVED lines=12> */
[----:B--2---:R-:W-:-:S13]  /*4740*/  ISETP.LT.AND P1, PT, R7, R48, !P0 ;  /* 0x000000300700720c */ /* 0x004fda0004721270 */
[C---:B---3--:R-:W-:Y:S02]  /*4750*/  @P1 R2UR UR8, R50.reuse ;  /* 0x00000000320812ca */ /* 0x048fe400000e0000 */
[C---:B------:R-:W-:Y:S02]  /*4760*/  @P1 R2UR UR9, R51.reuse ;  /* 0x00000000330912ca */ /* 0x040fe400000e0000 */
[----:B------:R-:W-:Y:S02]  /*4770*/  @P1 R2UR UR6, R50 ;  /* 0x00000000320612ca */ /* 0x000fe400000e0000 */
[----:B------:R-:W-:-:S09]  /*4780*/  @P1 R2UR UR7, R51 ;  /* 0x00000000330712ca */ /* 0x000fd200000e0000 */
[----:B------:R-:W2:Y:S04]  /*4790*/  @P1 LDG.E.LTC128B.128 R8, desc[UR8][R4.64] ;  /* 0x0000000804081981 */ /* 0x000ea8000c1e1d20 */
[----:B------:R-:W3:Y:S01]  /*47a0*/  @P1 LDG.E.LTC128B.128 R12, desc[UR6][R2.64] ;  /* 0x00000006020c1981 */ /* 0x000ee2000c1e1d20 */
[----:B------:R-:W-:-:S13]  /*47b0*/  ISETP.LT.AND P1, PT, R44, R16, P1 ;  /* 0x000000102c00720c */ /* 0x000fda0000f21270 */
[C---:B------:R-:W-:Y:S02]  /*47c0*/  @P1 R2UR UR6, R50.reuse ;  /* 0x00000000320612ca */ /* 0x040fe400000e0000 */
[C---:B------:R-:W-:Y:S02]  /*47d0*/  @P1 R2UR UR7, R51.reuse ;  /* 0x00000000330712ca */ /* 0x040fe400000e0000 */
[----:B------:R-:W-:Y:S02]  /*47e0*/  @P1 R2UR UR4, R50 ;  /* 0x00000000320412ca */ /* 0x000fe400000e0000 */
[----:B------:R-:W-:-:S09]  /*47f0*/  @P1 R2UR UR5, R51 ;  /* 0x00000000330512ca */ /* 0x000fd200000e0000 */
[----:B------:R-:W4:Y:S04]  /*4800*/  @P1 LDG.E.LTC128B.128 R20, desc[UR6][R4.64+0x40] ;  /* 0x0000400604141981 */ /* 0x000f28000c1e1d20 */
[----:B------:R-:W5:Y:S01]  /*4810*/  @P1 LDG.E.LTC128B.128 R24, desc[UR4][R2.64+0x40] ;  /* 0x0000400402181981 */ /* 0x000f62000c1e1d20 */
[----:B------:R-:W-:-:S13]  /*4820*/  ISETP.LT.AND P1, PT, R47, R16, P1 ;  /* 0x000000102f00720c */ /* 0x000fda0000f21270 */
[C---:B------:R-:W-:Y:S02]  /*4830*/  @P1 R2UR UR6, R50.reuse ;  /* 0x00000000320612ca */ /* 0x040fe400000e0000 */
[C---:B------:R-:W-:Y:S02]  /*4840*/  @P1 R2UR UR7, R51.reuse ;  /* 0x00000000330712ca */ /* 0x040fe400000e0000 */
[----:B------:R-:W-:Y:S02]  /*4850*/  @P1 R2UR UR4, R50 ;  /* 0x00000000320412ca */ /* 0x000fe400000e0000 */
[----:B------:R-:W-:-:S09]  /*4860*/  @P1 R2UR UR5, R51 ;  /* 0x00000000330512ca */ /* 0x000fd200000e0000 */
[----:B------:R-:W5:Y:S04]  /*4870*/  @P1 LDG.E.LTC128B.128 R28, desc[UR6][R4.64+0x80] ;  /* 0x00008006041c1981 */ /* 0x000f68000c1e1d20 */
[----:B------:R-:W5:Y:S01]  /*4880*/  @P1 LDG.E.LTC128B.128 R32, desc[UR4][R2.64+0x80] ;  /* 0x0000800402201981 */ /* 0x000f62000c1e1d20 */
[----:B------:R-:W-:-:S13]  /*4890*/  ISETP.LT.AND P1, PT, R46, R16, P1 ;  /* 0x000000102e00720c */ /* 0x000fda0000f21270 */
[C---:B------:R-:W-:Y:S02]  /*48a0*/  @P1 R2UR UR6, R50.reuse ;  /* 0x00000000320612ca */ /* 0x040fe400000e0000 */
[C---:B------:R-:W-:Y:S02]  /*48b0*/  @P1 R2UR UR7, R51.reuse ;  /* 0x00000000330712ca */ /* 0x040fe400000e0000 */
[----:B------:R-:W-:Y:S02]  /*48c0*/  @P1 R2UR UR4, R50 ;  /* 0x00000000320412ca */ /* 0x000fe400000e0000 */
[----:B------:R-:W-:-:S09]  /*48d0*/  @P1 R2UR UR5, R51 ;  /* 0x00000000330512ca */ /* 0x000fd200000e0000 */
[----:B------:R-:W5:Y:S04]  /*48e0*/  @P1 LDG.E.LTC128B.128 R36, desc[UR6][R4.64+0xc0] ;  /* 0x0000c00604241981 */ /* 0x000f68000c1e1d20 */
[----:B------:R2:W5:Y:S01]  /*48f0*/  @P1 LDG.E.LTC128B.128 R40, desc[UR4][R2.64+0xc0] ;  /* 0x0000c00402281981 */ /* 0x000562000c1e1d20 */
[----:B------:R-:W-:Y:S01]  /*4900*/  UMOV UR4, 0xffffffff ;  /* 0xffffffff00047882 */ /* 0x000fe20000000000 */
[----:B------:R-:W-:Y:S01]  /*4910*/  ISETP.GE.AND P1, PT, R7, R48, PT ;  /* 0x000000300700720c */ /* 0x000fe20003f26270 */
[C---:B--2---:R-:W-:Y:S01]  /*4920*/  IMAD.U32 R2, R8.reuse, 0x10000, RZ ;  /* 0x0001000008027824 */ /* 0x044fe200078e00ff */
[----:B------:R-:W-:Y:S02]  /*4930*/  LOP3.LUT R4, R8, 0xffff0000, RZ, 0xc0, !PT ;  /* 0xffff000008047812 */ /* 0x000fe400078ec0ff */
[----:B------:R-:W-:Y:S01]  /*4940*/  LOP3.LUT R6, R9, 0xffff0000, RZ, 0xc0, !PT ;  /* 0xffff000009067812 */ /* 0x000fe200078ec0ff */
[C---:B---3--:R-:W-:Y:S01]  /*4950*/  IMAD.U32 R3, R12.reuse, 0x10000, RZ ;  /* 0x000100000c037824 */ /* 0x048fe200078e00ff */
[----:B------:R-:W-:-:S03]  /*4960*/  LOP3.LUT R0, R12, 0xffff0000, RZ, 0xc0, !PT ;  /* 0xffff00000c007812 */ /* 0x000fc600078ec0ff */
[----:B------:R-:W-:Y:S01]  /*4970*/  FFMA R5, R3, R2, RZ ;  /* 0x0000000203057223 */ /* 0x000fe200000000ff */
[----:B------:R-:W-:Y:S02]  /*4980*/  IMAD.U32 R2, R9, 0x10000, RZ ;  /* 0x0001000009027824 */ /* 0x000fe400078e00ff */
[C---:B------:R-:W-:Y:S02]  /*4990*/  IMAD.U32 R3, R13.reuse, 0x10000, RZ ;  /* 0x000100000d037824 */ /* 0x040fe400078e00ff */
[----:B------:R-:W-:Y:S01]  /*49a0*/  FFMA R4, R0, R4, R5 ;  /* 0x0000000400047223 */ /* 0x000fe20000000005 */
[----:B------:R-:W-:Y:S01]  /*49b0*/  LOP3.LUT R0, R13, 0xffff0000, RZ, 0xc0, !PT ;  /* 0xffff00000d007812 */ /* 0x000fe200078ec0ff */
[----:B------:R-:W-:Y:S02]  /*49c0*/  IMAD.U32 R5, R14, 0x10000, RZ ;  /* 0x000100000e057824 */ /* 0x000fe400078e00ff */
[----:B------:R-:W-:Y:S01]  /*49d0*/  FFMA R2, R3, R2, R4 ;  /* 0x0000000203027223 */ /* 0x000fe20000000004 */
[----:B------:R-:W-:Y:S01]  /*49e0*/  IMAD.U32 R4, R10, 0x10000, RZ ;  /* 0x000100000a047824 */ /* 0x000fe200078e00ff */
[----:B------:R-:W-:-:S02]  /*49f0*/  LOP3.LUT R3, R14, 0xffff0000, RZ, 0xc0, !PT ;  /* 0xffff00000e037812 */ /* 0x000fc400078ec0ff */
[----:B------:R-:W-:Y:S01]  /*4a00*/  FFMA R0, R0, R6, R2 ;  /* 0x0000000600007223 */ /* 0x000fe20000000002 */
[----:B------:R-:W-:-:S03]  /*4a10*/  LOP3.LUT R2, R10, 0xffff0000, RZ, 0xc0, !PT ;  /* 0xffff00000a027812 */ /* 0x000fc600078ec0ff */
[----:B------:R-:W-:Y:S01]  /*4a20*/  FFMA R0, R5, R4, R0 ;  /* 0x0000000405007223 */ /* 0x000fe20000000000 */
[----:B------:R-:W-:Y:S02]  /*4a30*/  IMAD.U32 R4, R11, 0x10000, RZ ;  /* 0x000100000b047824 */ /* 0x000fe400078e00ff */
[----:B------:R-:W-:Y:S02]  /*4a40*/  IMAD.U32 R5, R15, 0x10000, RZ ;  /* 0x000100000f057824 */ /* 0x000fe400078e00ff */
[----:B------:R-:W-:Y:S01]  /*4a50*/  FFMA R0, R3, R2, R0 ;  /* 0x0000000203007223 */ /* 0x000fe20000000000 */
[----:B------:R-:W-:Y:S02]  /*4a60*/  LOP3.LUT R2, R11, 0xffff0000, RZ, 0xc0, !PT ;  /* 0xffff00000b027812 */ /* 0x000fe400078ec0ff */
[----:B------:R-:W-:Y:S01]  /*4a70*/  LOP3.LUT R3, R15, 0xffff0000, RZ, 0xc0, !PT ;  /* 0xffff00000f037812 */ /* 0x000fe200078ec0ff */
[----:B------:R-:W-:Y:S01]  /*4a80*/  FFMA R0, R5, R4, R0 ;  /* 0x0000000405007223 */ /* 0x000fe20000000000 */
[----:B----4-:R-:W-:-:S03]  /*4a90*/  IMAD.U32 R4, R20, 0x10000, RZ ;  /* 0x0001000014047824 */ /* 0x010fc600078e00ff */
[----:B------:R-:W-:Y:S01]  /*4aa0*/  FFMA R0, R3, R2, R0 ;  /* 0x0000000203007223 */ /* 0x000fe20000000000 */
[----:B-----5:R-:W-:Y:S01]  /*4ab0*/  IMAD.U32 R5, R24, 0x10000, RZ ;  /* 0x0001000018057824 */ /* 0x020fe200078e00ff */
[----:B------:R-:W-:Y:S02]  /*4ac0*/  LOP3.LUT R2, R20, 0xffff0000, RZ, 0xc0, !PT ;  /* 0xffff000014027812 */ /* 0x000fe400078ec0ff */
[----:B------:R-:W-:Y:S01]  /*4ad0*/  LOP3.LUT R3, R24, 0xffff0000, RZ, 0xc0, !PT ;  /* 0xffff000018037812 */ /* 0x000fe200078ec0ff */
[----:B------:R-:W-:Y:S01]  /*4ae0*/  FFMA R0, R5, R4, R0 ;  /* 0x0000000405007223 */ /* 0x000fe20000000000 */
[----:B------:R-:W-:Y:S02]  /*4af0*/  IMAD.U32 R4, R21, 0x10000, RZ ;  /* 0x0001000015047824 */ /* 0x000fe400078e00ff */
[----:B------:R-:W-:Y:S02]  /*4b00*/  IMAD.U32 R5, R25, 0x10000, RZ ;  /* 0x0001000019057824 */ /* 0x000fe400078e00ff */
[----:B------:R-:W-:Y:S01]  /*4b10*/  FFMA R0, R3, R2, R0 ;  /* 0x0000000203007223 */ /* 0x000fe20000000000 */
[----:B------:R-:W-:-:S02]  /*4b20*/  LOP3.LUT R2, R21, 0xffff0000, RZ, 0xc0, !PT ;  /* 0xffff000015027812 */ /* 0x000fc400078ec0ff */
[----:B------:R-:W-:Y:S01]  /*4b30*/  LOP3.LUT R3, R25, 0xffff0000, RZ, 0xc0, !PT ;  /* 0xffff000019037812 */ /* 0x000fe200078ec0ff */
[----:B------:R-:W-:Y:S01]  /*4b40*/  FFMA R0, R5, R4, R0 ;  /* 0x0000000405007223 */ /* 0x000fe20000000000 */
[----:B------:R-:W-:Y:S02]  /*4b50*/  IMAD.U32 R4, R22, 0x10000, RZ ;  /* 0x0001000016047824 */ /* 0x000fe400078e00ff */
[----:B------:R-:W-:Y:S02]  /*4b60*/  IMAD.U32 R5, R26, 0x10000, RZ ;  /* 0x000100001a057824 */ /* 0x000fe400078e00ff */
[----:B------:R-:W-:Y:S01]  /*4b70*/  FFMA R0, R3, R2, R0 ;  /* 0x0000000203007223 */ /* 0x000fe20000000000 */
[----:B------:R-:W-:Y:S02]  /*4b80*/  LOP3.LUT R2, R22, 0xffff0000, RZ, 0xc0, !PT ;  /* 0xffff000016027812 */ /* 0x000fe400078ec0ff */
[----:B------:R-:W-:Y:S01]  /*4b90*/  LOP3.LUT R3, R26, 0xffff0000, RZ, 0xc0, !PT ;  /* 0xffff00001a037812 */ /* 0x000fe200078ec0ff */
[----:B------:R-:W-:Y:S01]  /*4ba0*/  FFMA R0, R5, R4, R0 ;  /* 0x0000000405007223 */ /* 0x000fe20000000000 */
[----:B------:R-:W-:-:S02]  /*4bb0*/  IMAD.U32 R4, R23, 0x10000, RZ ;  /* 0x0001000017047824 */ /* 0x000fc400078e00ff */
[----:B------:R-:W-:Y:S02]  /*4bc0*/  IMAD.U32 R5, R27, 0x10000, RZ ;  /* 0x000100001b057824 */ /* 0x000fe400078e00ff */
[----:B------:R-:W-:Y:S01]  /*4bd0*/  FFMA R0, R3, R2, R0 ;  /* 0x0000000203007223 */ /* 0x000fe20000000000 */
[----:B------:R-:W-:Y:S02]  /*4be0*/  LOP3.LUT R2, R23, 0xffff0000, RZ, 0xc0, !PT ;  /* 0xffff000017027812 */ /* 0x000fe400078ec0ff */
[----:B------:R-:W-:Y:S01]  /*4bf0*/  LOP3.LUT R3, R27, 0xffff0000, RZ, 0xc0, !PT ;  /* 0xffff00001b037812 */ /* 0x000fe200078ec0ff */
[----:B------:R-:W-:Y:S01]  /*4c00*/  FFMA R0, R5, R4, R0 ;  /* 0x0000000405007223 */ /* 0x000fe20000000000 */
[----:B------:R-:W-:-:S03]  /*4c10*/  IMAD.U32 R4, R28, 0x10000, RZ ;  /* 0x000100001c047824 */ /* 0x000fc600078e00ff */
[----:B------:R-:W-:Y:S01]  /*4c20*/  FFMA R0, R3, R2, R0 ;  /* 0x0000000203007223 */ /* 0x000fe20000000000 */
[----:B------:R-:W-:Y:S01]  /*4c30*/  IMAD.U32 R5, R32, 0x10000, RZ ;  /* 0x0001000020057824 */ /* 0x000fe200078e00ff */
        /* <DEDUP_REMOVED lines=44> */
[----:B------:R-:W-:-:S04]  /*4f00*/  FFMA R0, R5, R4, R0 ;  /* 0x0000000405007223 */ /* 0x000fc80000000000 */
[----:B------:R-:W-:Y:S01]  /*4f10*/  FFMA R2, R3, R2, R0 ;  /* 0x0000000203027223 */ /* 0x000fe20000000000 */
[----:B------:R-:W-:Y:S06]  /*4f20*/  BRA.DIV UR4, `(.L_x_166) ;  /* 0x000000ee04907947 */ /* 0x000fec000b800000 */
[----:B------:R-:W1:Y:S02]  /*4f30*/  SHFL.BFLY PT, R0, R2, 0x1, 0x1f ;  /* 0x0c201f0002007f89 */ /* 0x000e6400000e0000 */
[----:B-1----:R-:W-:-:S05]  /*4f40*/  FADD R2, R2, R0 ;  /* 0x0000000002027221 */ /* 0x002fca0000000000 */
[----:B------:R1:W2:Y:S02]  /*4f50*/  SHFL.BFLY PT, R0, R2, 0x2, 0x1f ;  /* 0x0c401f0002007f89 */ /* 0x0002a400000e0000 */
.L_x_253:
        /* <DEDUP_REMOVED lines=9> */
.L_x_162:
[----:B------:R-:W-:Y:S05]  /*4ff0*/  WARPSYNC.ALL ;  /* 0x0000000000007948 */ /* 0x000fea0003800000 */
[----:B-1----:R-:W2:Y:S01]  /*5000*/  LDL R0, [R1+0x38] ;  /* 0x0000380001007983 */ /* 0x002ea20000100800 */
[----:B------:R-:W1:Y:S03]  /*5010*/  LDCU UR4, c[0x0][0x424] ;  /* 0x00008480ff0477ac */ /* 0x000e660008000800 */
[----:B------:R-:W3:Y:S01]  /*5020*/  LDL R2, [R1+0x34] ;  /* 0x0000340001027983 */ /* 0x000ee20000100800 */
[----:B------:R-:W4:Y:S01]  /*5030*/  LDCU UR43, c[0x0][0x41c] ;  /* 0x00008380ff2b77ac */ /* 0x000f220008000800 */
[----:B------:R-:W-:-:S02]  /*5040*/  R2UR UR5, R96 ;  /* 0x00000000600572ca */ /* 0x000fc400000e0000 */
[----:B------:R-:W-:Y:S02]  /*5050*/  R2UR UR48, R95 ;  /* 0x000000005f3072ca */ /* 0x000fe400000e0000 */
[----:B------:R-:W-:Y:S02]  /*5060*/  R2UR UR49, R94 ;  /* 0x000000005e3172ca */ /* 0x000fe400000e0000 */
[----:B------:R-:W-:Y:S01]  /*5070*/  PRMT R8, R61, 0x7610, R8 ;  /* 0x000076103d087816 */ /* 0x000fe20000000008 */
[----:B-1----:R-:W-:-:S06]  /*5080*/  USHF.R.S32.HI UR4, URZ, 0x1f, UR4 ;  /* 0x0000001fff047899 */ /* 0x002fcc0008011404 */
[----:B------:R-:W-:Y:S01]  /*5090*/  UPRMT UR5, UR5, 0x8880, URZ ;  /* 0x0000888005057896 */ /* 0x000fe200080000ff */
[----:B------:R-:W-:-:S03]  /*50a0*/  IMAD.U32 R72, RZ, RZ, UR4 ;  /* 0x00000004ff487e24 */ /* 0x000fc6000f8e00ff */
[----:B----4-:R-:W-:Y:S01]  /*50b0*/  UIMAD UR43, UR5, UR43, URZ ;  /* 0x0000002b052b72a4 */ /* 0x010fe2000f8e02ff */
[----:B------:R-:W-:Y:S01]  /*50c0*/  BAR.SYNC.DEFER_BLOCKING 0x0 ;  /* 0x0000000000007b1d */ /* 0x000fe20000010000 */
[----:B--2---:R-:W-:Y:S02]  /*50d0*/  R2UR UR36, R0 ;  /* 0x00000000002472ca */ /* 0x004fe400000e0000 */
[----:B------:R-:W-:-:S04]  /*50e0*/  SHF.R.S32.HI R0, RZ, 0x1f, R16 ;  /* 0x0000001fff007819 */ /* 0x000fc80000011410 */
[----:B------:R-:W-:-:S04]  /*50f0*/  LEA.HI R0, R0, R16, RZ, 0x5 ;  /* 0x0000001000007211 */ /* 0x000fc800078f28ff */
[----:B------:R-:W-:Y:S02]  /*5100*/  LOP3.LUT R0, R0, 0xffffffe0, RZ, 0xc0, !PT ;  /* 0xffffffe000007812 */ /* 0x000fe400078ec0ff */
[----:B---3--:R-:W-:Y:S01]  /*5110*/  R2UR UR7, R2 ;  /* 0x00000000020772ca */ /* 0x008fe200000e0000 */
[C---:B------:R-:W-:Y:S02]  /*5120*/  VIADD R2, R16.reuse, 0x1f ;  /* 0x0000001f10027836 */ /* 0x040fe40000000000 */
[----:B------:R-:W-:-:S03]  /*5130*/  IMAD.IADD R0, R16, 0x1, -R0 ;  /* 0x0000000110007824 */ /* 0x000fc600078e0a00 */
[----:B------:R-:W-:Y:S02]  /*5140*/  SHF.R.S32.HI R3, RZ, 0x1f, R2 ;  /* 0x0000001fff037819 */ /* 0x000fe40000011402 */
[C---:B------:R-:W-:Y:S02]  /*5150*/  ISETP.NE.AND P0, PT, R0.reuse, RZ, PT ;  /* 0x000000ff0000720c */ /* 0x040fe40003f05270 */
[----:B------:R-:W-:Y:S02]  /*5160*/  LEA.HI R3, R3, R2, RZ, 0x5 ;  /* 0x0000000203037211 */ /* 0x000fe400078f28ff */
[----:B------:R-:W-:Y:S02]  /*5170*/  SEL R4, R0, 0x20, P0 ;  /* 0x0000002000047807 */ /* 0x000fe40000000000 */
[----:B------:R-:W-:Y:S02]  /*5180*/  LEA.HI.SX32 R2, R3, 0xfffffffe, 0x1b ;  /* 0xfffffffe03027811 */ /* 0x000fe400078fdaff */
[----:B------:R-:W-:Y:S01]  /*5190*/  VIMNMX R0, PT, PT, R4, R16, PT ;  /* 0x0000001004007248 */ /* 0x000fe20003fe0100 */
[----:B------:R1:W-:Y:S04]  /*51a0*/  STL [R1+0x40], R4 ;  /* 0x0000400401007387 */ /* 0x0003e80000100800 */
[----:B------:R1:W-:Y:S04]  /*51b0*/  STL [R1+0x44], R2 ;  /* 0x0000440201007387 */ /* 0x0003e80000100800 */
[----:B------:R1:W-:Y:S01]  /*51c0*/  STL [R1+0x7c], R0 ;  /* 0x00007c0001007387 */ /* 0x0003e20000100800 */
[----:B------:R-:W-:-:S04]  /*51d0*/  UIADD3 UR7, UPT, UPT, UR7, 0x7f, URZ ;  /* 0x0000007f07077890 */ /* 0x000fc8000fffe0ff */
[----:B------:R-:W-:-:S04]  /*51e0*/  USHF.R.S32.HI UR6, URZ, 0x1f, UR7 ;  /* 0x0000001fff067899 */ /* 0x000fc80008011407 */
[----:B------:R-:W-:Y:S02]  /*51f0*/  ULEA.HI UR6, UR6, UR7, URZ, 0x7 ;  /* 0x0000000706067291 */ /* 0x000fe4000f8f38ff */
[----:B------:R-:W-:Y:S02]  /*5200*/  ULOP3.LUT UR36, UR36, 0xff, URZ, 0xc0, !UPT ;  /* 0x000000ff24247892 */ /* 0x000fe4000f8ec0ff */
[----:B------:R-:W-:-:S12]  /*5210*/  ULOP3.LUT UR37, UR6, 0xffffff80, URZ, 0xc0, !UPT ;  /* 0xffffff8006257892 */ /* 0x000fd8000f8ec0ff */
.L_x_212:
[----:B--2---:R-:W2:Y:S04]  /*5220*/  LDL R6, [R1+0x28] ;  /* 0x0000280001067983 */ /* 0x004ea80000100800 */
[----:B------:R3:W5:Y:S04]  /*5230*/  LDL R5, [R1+0x30] ;  /* 0x0000300001057983 */ /* 0x0007680000100800 */
[----:B-1----:R3:W5:Y:S01]  /*5240*/  LDL R4, [R1+0x34] ;  /* 0x0000340001047983 */ /* 0x0027620000100800 */
[----:B------:R-:W-:Y:S01]  /*5250*/  UISETP.NE.AND UP0, UPT, UR36, 0x1, UPT ;  /* 0x000000012400788c */ /* 0x000fe2000bf05270 */
[----:B--2---:R-:W-:-:S08]  /*5260*/  R2UR UR42, R6 ;  /* 0x00000000062a72ca */ /* 0x004fd000000e0000 */
[----:B---3--:R-:W-:Y:S07]  /*5270*/  BRA.U !UP0, `(.L_x_168) ;  /* 0x0000000108207547 */ /* 0x008fee000b800000 */
[----:B------:R-:W-:-:S06]  /*5280*/  UISETP.NE.AND UP1, UPT, UR36, 0x2, UPT ;  /* 0x000000022400788c */ /* 0x000fcc000bf25270 */
[----:B------:R-:W-:-:S13]  /*5290*/  PLOP3.LUT P0, PT, PT, PT, UP1, 0x80, 0x8 ;  /* 0x000000000008781c */ /* 0x000fda0003f0f018 */
[----:B-----5:R-:W-:-:S04]  /*52a0*/  @!P0 IADD3 R0, PT, PT, R6, R4, -R5 ;  /* 0x0000000406008210 */ /* 0x020fc80007ffe805 */
[----:B------:R-:W-:-:S13]  /*52b0*/  @!P0 R2UR UR42, R0 ;  /* 0x00000000002a82ca */ /* 0x000fda00000e0000 */
[----:B------:R-:W-:-:S04]  /*52c0*/  UISETP.LT.AND UP0, UPT, URZ, UR42, UPT ;  /* 0x0000002aff00728c */ /* 0x000fc8000bf01270 */
[----:B------:R-:W-:-:S04]  /*52d0*/  @!UP1 USEL UR42, URZ, UR42, !UP0 ;  /* 0x0000002aff2a9287 */ /* 0x000fc8000c000000 */
[----:B------:R-:W-:-:S07]  /*52e0*/  @!UP1 ULOP3.LUT UR42, UR42, 0x7fffff80, URZ, 0xc0, !UPT ;  /* 0x7fffff802a2a9892 */ /* 0x000fce000f8ec0ff */
[----:B------:R-:W-:-:S05]  /*52f0*/  @UP1 UMOV UR42, URZ ;  /* 0x000000ff002a1c82 */ /* 0x000fca0008000000 */
.L_x_168:
[----:B------:R-:W2:Y:S01]  /*5300*/  LDL R2, [R1+0x38] ;  /* 0x0000380001027983 */ /* 0x000ea20000100800 */
[----:B------:R-:W1:Y:S01]  /*5310*/  LDC R3, c[0x0][0x370] ;  /* 0x0000dc00ff037b82 */ /* 0x000e620000000800 */
[----:B------:R-:W-:Y:S01]  /*5320*/  UMOV UR5, URZ ;  /* 0x000000ff00057c82 */ /* 0x000fe20008000000 */
[----:B-1----:R-:W-:Y:S02]  /*5330*/  PRMT R0, R3, 0x9910, RZ ;  /* 0x0000991003007816 */ /* 0x002fe400000000ff */
[----:B--2---:R-:W-:-:S04]  /*5340*/  LOP3.LUT P0, RZ, R2, 0xff, RZ, 0xc0, !PT ;  /* 0x000000ff02ff7812 */ /* 0x004fc8000780c0ff */
[----:B------:R-:W-:-:S13]  /*5350*/  ISETP.LT.OR P0, PT, R0, 0x2, P0 ;  /* 0x000000020000780c */ /* 0x000fda0000701670 */
[----:B------:R-:W-:Y:S05]  /*5360*/  @P0 BRA `(.L_x_169) ;  /* 0x0000000000800947 */ /* 0x000fea0003800000 */
[----:B------:R-:W-:Y:S01]  /*5370*/  IABS R0, UR37 ;  /* 0x0000002500007c13 */ /* 0x000fe20008000000 */
[----:B------:R-:W1:Y:S01]  /*5380*/  S2UR UR6, SR_CTAID.X ;  /* 0x00000000000679c3 */ /* 0x000e620000002500 */
[----:B------:R-:W-:Y:S02]  /*5390*/  UMOV UR10, URZ ;  /* 0x000000ff000a7c82 */ /* 0x000fe40008000000 */
[----:B------:R-:W-:-:S13]  /*53a0*/  R2UR UR8, R0 ;  /* 0x00000000000872ca */ /* 0x000fda00000e0000 */
[----:B------:R-:W2:Y:S01]  /*53b0*/  I2F.RP R0, UR8 ;  /* 0x0000000800007d06 */ /* 0x000ea20008209400 */
[----:B-1----:R-:W-:-:S04]  /*53c0*/  USHF.L.U32 UR6, UR6, 0x10, URZ ;  /* 0x0000001006067899 */ /* 0x002fc800080006ff */
[----:B------:R-:W-:-:S03]  /*53d0*/  USHF.R.S32.HI UR6, URZ, 0x9, UR6 ;  /* 0x00000009ff067899 */ /* 0x000fc60008011406 */
[----:B--2---:R-:W1:Y:S02]  /*53e0*/  MUFU.RCP R0, R0 ;  /* 0x0000000000007308 */ /* 0x004e640000001000 */
[----:B-1----:R-:W-:-:S06]  /*53f0*/  VIADD R0, R0, 0xffffffe ;  /* 0x0ffffffe00007836 */ /* 0x002fcc0000000000 */
[----:B------:R-:W1:Y:S02]  /*5400*/  F2I.FTZ.U32.TRUNC.NTZ R0, R0 ;  /* 0x0000000000007305 */ /* 0x000e64000021f000 */
[----:B-1----:R-:W-:Y:S01]  /*5410*/  R2UR UR11, R0 ;  /* 0x00000000000b72ca */ /* 0x002fe200000e0000 */
[----:B------:R-:W-:-:S05]  /*5420*/  IMAD.U32 R0, RZ, RZ, UR6 ;  /* 0x00000006ff007e24 */ /* 0x000fca000f8e00ff */
[----:B------:R-:W-:Y:S02]  /*5430*/  IABS R2, R0 ;  /* 0x0000000000027213 */ /* 0x000fe40000000000 */
[----:B------:R-:W-:Y:S02]  /*5440*/  IABS R0, UR37 ;  /* 0x0000002500007c13 */ /* 0x000fe40008000000 */
[----:B------:R-:W-:-:S03]  /*5450*/  R2UR UR7, R2 ;  /* 0x00000000020772ca */ /* 0x000fc600000e0000 */
[----:B------:R-:W-:Y:S01]  /*5460*/  UIADD3 UR5, UPT, UPT, URZ, -UR11, URZ ;  /* 0x8000000bff057290 */ /* 0x000fe2000fffe0ff */
[----:B------:R-:W-:-:S03]  /*5470*/  IMAD.MOV R0, RZ, RZ, -R0 ;  /* 0x000000ffff007224 */ /* 0x000fc600078e0a00 */
[----:B------:R-:W-:-:S04]  /*5480*/  UIMAD UR5, UR5, UR8, URZ ;  /* 0x00000008050572a4 */ /* 0x000fc8000f8e02ff */
[----:B------:R-:W-:-:S03]  /*5490*/  UIMAD.WIDE.U32 UR10, UR11, UR5, UR10 ;  /* 0x000000050b0a72a5 */ /* 0x000fc6000f8e000a */
[----:B------:R-:W-:-:S04]  /*54a0*/  R2UR UR5, R0 ;  /* 0x00000000000572ca */ /* 0x000fc800000e0000 */
[----:B------:R-:W-:Y:S02]  /*54b0*/  UMOV UR9, UR11 ;  /* 0x0000000b00097c82 */ /* 0x000fe40008000000 */
[----:B------:R-:W-:-:S07]  /*54c0*/  UIMAD.WIDE.U32 UR10, UR9, UR7, URZ ;  /* 0x00000007090a72a5 */ /* 0x000fce000f8e00ff */
[----:B------:R-:W-:Y:S02]  /*54d0*/  UMOV UR9, UR11 ;  /* 0x0000000b00097c82 */ /* 0x000fe40008000000 */
[----:B------:R-:W-:-:S04]  /*54e0*/  UIMAD UR5, UR9, UR5, UR7 ;  /* 0x00000005090572a4 */ /* 0x000fc8000f8e0207 */
[----:B------:R-:W-:-:S11]  /*54f0*/  UISETP.GT.U32.AND UP0, UPT, UR8, UR5, UPT ;  /* 0x000000050800728c */ /* 0x000fd6000bf04070 */
[----:B------:R-:W-:Y:S02]  /*5500*/  @!UP0 UIADD3 UR5, UPT, UPT, UR5, -UR8, URZ ;  /* 0x8000000805058290 */ /* 0x000fe4000fffe0ff */
[----:B------:R-:W-:Y:S02]  /*5510*/  UISETP.GE.AND UP0, UPT, UR6, URZ, UPT ;  /* 0x000000ff0600728c */ /* 0x000fe4000bf06270 */
[----:B------:R-:W-:-:S11]  /*5520*/  UISETP.GT.U32.AND UP1, UPT, UR8, UR5, UPT ;  /* 0x000000050800728c */ /* 0x000fd6000bf24070 */
[----:B------:R-:W-:Y:S02]  /*5530*/  @!UP1 UIADD3 UR5, UPT, UPT, UR5, -UR8, URZ ;  /* 0x8000000805059290 */ /* 0x000fe4000fffe0ff */
[----:B------:R-:W-:Y:S02]  /*5540*/  UISETP.NE.AND UP1, UPT, UR37, URZ, UPT ;  /* 0x000000ff2500728c */ /* 0x000fe4000bf25270 */
[----:B------:R-:W-:-:S09]  /*5550*/  @!UP0 UIADD3 UR5, UPT, UPT, -UR5, URZ, URZ ;  /* 0x000000ff05058290 */ /* 0x000fd2000fffe1ff */
[----:B------:R-:W-:-:S12]  /*5560*/  @!UP1 ULOP3.LUT UR5, URZ, UR37, URZ, 0x33, !UPT ;  /* 0x00000025ff059292 */ /* 0x000fd8000f8e33ff */
.L_x_169:
[----:B------:R-:W-:Y:S01]  /*5570*/  IMAD.U32 R0, R3, 0x10000, RZ ;  /* 0x0001000003007824 */ /* 0x000fe200078e00ff */
[-C--:B-----5:R-:W-:Y:S02]  /*5580*/  VIADDMNMX R2, R5, -R6.reuse, 0x80, PT ;  /* 0x0000008005027446 */ /* 0x0a0fe40003800906 */
[----:B------:R-:W-:Y:S02]  /*5590*/  CS2R R102, SRZ ;  /* 0x0000000000667805 */ /* 0x000fe4000001ff00 */
[----:B------:R-:W-:Y:S02]  /*55a0*/  CS2R R100, SRZ ;  /* 0x0000000000647805 */ /* 0x000fe4000001ff00 */
[----:B------:R-:W-:Y:S02]  /*55b0*/  CS2R R98, SRZ ;  /* 0x0000000000627805 */ /* 0x000fe4000001ff00 */
[----:B------:R-:W-:Y:S02]  /*55c0*/  LEA.HI.SX32 R0, R0, R6, 0x17 ;  /* 0x0000000600007211 */ /* 0x000fe400078fbaff */
[----:B------:R-:W-:-:S02]  /*55d0*/  CS2R R96, SRZ ;  /* 0x0000000000607805 */ /* 0x000fc4000001ff00 */
[----:B------:R-:W-:Y:S02]  /*55e0*/  R2UR UR40, R2 ;  /* 0x00000000022872ca */ /* 0x000fe400000e0000 */
[----:B------:R-:W-:Y:S02]  /*55f0*/  CS2R R106, SRZ ;  /* 0x00000000006a7805 */ /* 0x000fe4000001ff00 */
[----:B------:R-:W-:Y:S02]  /*5600*/  IADD3 R0, PT, PT, R0, R4, -R5 ;  /* 0x0000000400007210 */ /* 0x000fe40007ffe805 */
[----:B------:R-:W-:Y:S02]  /*5610*/  CS2R R104, SRZ ;  /* 0x0000000000687805 */ /* 0x000fe4000001ff00 */
[----:B------:R-:W-:Y:S02]  /*5620*/  CS2R R94, SRZ ;  /* 0x00000000005e7805 */ /* 0x000fe4000001ff00 */
[----:B------:R-:W-:-:S02]  /*5630*/  CS2R R92, SRZ ;  /* 0x00000000005c7805 */ /* 0x000fc4000001ff00 */
[----:B------:R-:W-:Y:S02]  /*5640*/  R2UR UR39, R0 ;  /* 0x00000000002772ca */ /* 0x000fe400000e0000 */
        /* <DEDUP_REMOVED lines=12> */
[----:B------:R-:W-:Y:S01]  /*5710*/  UISETP.LT.AND UP0, UPT, URZ, UR39, UPT ;  /* 0x00000027ff00728c */ /* 0x000fe2000bf01270 */
[----:B------:R-:W-:Y:S02]  /*5720*/  CS2R R62, SRZ ;  /* 0x00000000003e7805 */ /* 0x000fe4000001ff00 */
[----:B------:R-:W-:Y:S02]  /*5730*/  CS2R R60, SRZ ;  /* 0x00000000003c7805 */ /* 0x000fe4000001ff00 */
[----:B------:R-:W-:Y:S01]  /*5740*/  CS2R R50, SRZ ;  /* 0x0000000000327805 */ /* 0x000fe2000001ff00 */
[----:B------:R-:W-:Y:S01]  /*5750*/  USEL UR39, URZ, UR39, !UP0 ;  /* 0x00000027ff277287 */ /* 0x000fe2000c000000 */
        /* <DEDUP_REMOVED lines=9> */
[----:B------:R-:W-:Y:S02]  /*57f0*/  UIADD3 UR42, UPT, UPT, UR5, UR42, URZ ;  /* 0x0000002a052a7290 */ /* 0x000fe4000fffe0ff */
[----:B------:R-:W-:-:S12]  /*5800*/  ULOP3.LUT UR39, UR39, 0x7fffff80, URZ, 0xc0, !UPT ;  /* 0x7fffff8027277892 */ /* 0x000fd8000f8ec0ff */
.L_x_211:
[----:B------:R-:W2:Y:S01]  /*5810*/  LDL R2, [R1+0x38] ;  /* 0x0000380001027983 */ /* 0x000ea20000100800 */
[----:B------:R-:W1:Y:S02]  /*5820*/  LDC R0, c[0x0][0x370] ;  /* 0x0000dc00ff007b82 */ /* 0x000e640000000800 */
[----:B-1----:R-:W-:Y:S02]  /*5830*/  PRMT R0, R0, 0x9910, RZ ;  /* 0x0000991000007816 */ /* 0x002fe400000000ff */
[----:B--2---:R-:W-:-:S04]  /*5840*/  LOP3.LUT P0, RZ, R2, 0xff, RZ, 0xc0, !PT ;  /* 0x000000ff02ff7812 */ /* 0x004fc8000780c0ff */
[----:B------:R-:W-:Y:S01]  /*5850*/  ISETP.LT.OR P0, PT, R0, 0x2, P0 ;  /* 0x000000020000780c */ /* 0x000fe20000701670 */
[----:B------:R-:W-:-:S12]  /*5860*/  IMAD.MOV.U32 R0, RZ, RZ, RZ ;  /* 0x000000ffff007224 */ /* 0x000fd800078e00ff */
[----:B---3--:R-:W-:Y:S05]  /*5870*/  @P0 BRA `(.L_x_170) ;  /* 0x0000000000700947 */ /* 0x008fea0003800000 */
[----:B------:R-:W-:Y:S01]  /*5880*/  IABS R2, UR37 ;  /* 0x0000002500027c13 */ /* 0x000fe20008000000 */
[----:B------:R-:W1:Y:S03]  /*5890*/  S2R R9, SR_CTAID.X ;  /* 0x0000000000097919 */ /* 0x000e660000002500 */
[----:B------:R-:W2:Y:S08]  /*58a0*/  I2F.RP R4, R2 ;  /* 0x0000000200047306 */ /* 0x000eb00000209400 */
[----:B--2---:R-:W2:Y:S01]  /*58b0*/  MUFU.RCP R4, R4 ;  /* 0x0000000400047308 */ /* 0x004ea20000001000 */
[----:B-1----:R-:W-:Y:S01]  /*58c0*/  SHF.L.U32 R9, R9, 0x10, RZ ;  /* 0x0000001009097819 */ /* 0x002fe200000006ff */
[----:B--2---:R-:W-:-:S03]  /*58d0*/  VIADD R4, R4, 0xffffffe ;  /* 0x0ffffffe04047836 */ /* 0x004fc60000000000 */
[----:B------:R-:W-:-:S03]  /*58e0*/  SHF.R.S32.HI R9, RZ, 0x9, R9 ;  /* 0x00000009ff097819 */ /* 0x000fc60000011409 */
[----:B------:R-:W1:Y:S01]  /*58f0*/  F2I.FTZ.U32.TRUNC.NTZ R5, R4 ;  /* 0x0000000400057305 */ /* 0x000e62000021f000 */
[----:B------:R-:W-:Y:S02]  /*5900*/  IABS R7, R9 ;  /* 0x0000000900077213 */ /* 0x000fe40000000000 */
[----:B------:R-:W-:Y:S01]  /*5910*/  ISETP.GE.AND P1, PT, R9, RZ, PT ;  /* 0x000000ff0900720c */ /* 0x000fe20003f26270 */
[----:B-1----:R-:W-:Y:S01]  /*5920*/  IMAD.MOV R0, RZ, RZ, -R5 ;  /* 0x000000ffff007224 */ /* 0x002fe200078e0a05 */
[----:B------:R-:W-:-:S03]  /*5930*/  MOV R4, RZ ;  /* 0x000000ff00047202 */ /* 0x000fc60000000f00 */
[----:B------:R-:W-:Y:S01]  /*5940*/  IMAD.MOV.U32 R3, RZ, RZ, R0 ;  /* 0x000000ffff037224 */ /* 0x000fe200078e0000 */
[----:B------:R-:W-:-:S03]  /*5950*/  IABS R0, UR37 ;  /* 0x0000002500007c13 */ /* 0x000fc60008000000 */
[----:B------:R-:W-:Y:S02]  /*5960*/  IMAD R3, R3, R2, RZ ;  /* 0x0000000203037224 */ /* 0x000fe400078e02ff */
[----:B------:R-:W-:Y:S02]  /*5970*/  IMAD.MOV R6, RZ, RZ, -R0 ;  /* 0x000000ffff067224 */ /* 0x000fe400078e0a00 */
[----:B------:R-:W-:-:S04]  /*5980*/  IMAD.HI.U32 R4, R5, R3, R4 ;  /* 0x0000000305047227 */ /* 0x000fc800078e0004 */
[----:B------:R-:W-:Y:S02]  /*5990*/  IMAD.MOV.U32 R0, RZ, RZ, R7 ;  /* 0x000000ffff007224 */ /* 0x000fe400078e0007 */
[----:B------:R-:W-:Y:S02]  /*59a0*/  IMAD.MOV.U32 R3, RZ, RZ, R6 ;  /* 0x000000ffff037224 */ /* 0x000fe400078e0006 */
[----:B------:R-:W-:-:S04]  /*59b0*/  IMAD.HI.U32 R4, R4, R0, RZ ;  /* 0x0000000004047227 */ /* 0x000fc800078e00ff */
[----:B------:R-:W-:-:S05]  /*59c0*/  IMAD R0, R4, R3, R0 ;  /* 0x0000000304007224 */ /* 0x000fca00078e0200 */
[----:B------:R-:W-:-:S13]  /*59d0*/  ISETP.GT.U32.AND P0, PT, R2, R0, PT ;  /* 0x000000000200720c */ /* 0x000fda0003f04070 */
[----:B------:R-:W-:Y:S02]  /*59e0*/  @!P0 IADD3 R0, PT, PT, R0, -R2, RZ ;  /* 0x8000000200008210 */ /* 0x000fe40007ffe0ff */
[----:B------:R-:W-:Y:S02]  /*59f0*/  ISETP.NE.AND P0, PT, RZ, UR37, PT ;  /* 0x00000025ff007c0c */ /* 0x000fe4000bf05270 */
[----:B------:R-:W-:-:S13]  /*5a00*/  ISETP.GT.U32.AND P2, PT, R2, R0, PT ;  /* 0x000000000200720c */ /* 0x000fda0003f44070 */
[----:B------:R-:W-:-:S05]  /*5a10*/  @!P2 IMAD.IADD R0, R0, 0x1, -R2 ;  /* 0x000000010000a824 */ /* 0x000fca00078e0a02 */
[----:B------:R-:W-:Y:S02]  /*5a20*/  @!P1 IADD3 R0, PT, PT, -R0, RZ, RZ ;  /* 0x000000ff00009210 */ /* 0x000fe40007ffe1ff */
[----:B------:R-:W-:-:S07]  /*5a30*/  @!P0 LOP3.LUT R0, RZ, UR37, RZ, 0x33, !PT ;  /* 0x00000025ff008c12 */ /* 0x000fce000f8e33ff */
.L_x_170:
[----:B------:R-:W-:-:S04]  /*5a40*/  IADD3 R0, PT, PT, R0, UR37, RZ ;  /* 0x0000002500007c10 */ /* 0x000fc8000fffe0ff */
[----:B------:R-:W-:-:S13]  /*5a50*/  ISETP.LE.AND P0, PT, R0, UR42, PT ;  /* 0x0000002a00007c0c */ /* 0x000fda000bf03270 */
[----:B------:R-:W-:Y:S05]  /*5a60*/  @P0 BRA `(.L_x_171) ;  /* 0x000000c000ec0947 */ /* 0x000fea0003800000 */
[----:B------:R-:W2:Y:S01]  /*5a70*/  LDL R6, [R1+0x34] ;  /* 0x0000340001067983 */ /* 0x000ea20000100800 */
[----:B------:R-:W-:Y:S01]  /*5a80*/  LOP3.LUT R0, R8, 0xff, RZ, 0xc0, !PT ;  /* 0x000000ff08007812 */ /* 0x000fe200078ec0ff */
[----:B------:R-:W-:-:S03]  /*5a90*/  UMOV UR41, UR42 ;  /* 0x0000002a00297c82 */ /* 0x000fc60008000000 */
[----:B------:R-:W-:-:S13]  /*5aa0*/  R2UR UR38, R0 ;  /* 0x00000000002672ca */ /* 0x000fda00000e0000 */
[----:B------:R-:W-:Y:S01]  /*5ab0*/  ULEA UR38, UR4, UR38, 0x8 ;  /* 0x0000002604267291 */ /* 0x000fe2000f8e40ff */
[----:B--2---:R-:W-:-:S13]  /*5ac0*/  ISETP.LE.AND P0, PT, R6, UR42, PT ;  /* 0x0000002a06007c0c */ /* 0x004fda000bf03270 */
[----:B------:R-:W-:Y:S05]  /*5ad0*/  @!P0 BRA `(.L_x_172) ;  /* 0x0000000000748947 */ /* 0x000fea0003800000 */
[----:B------:R-:W-:Y:S01]  /*5ae0*/  IABS R0, UR37 ;  /* 0x0000002500007c13 */ /* 0x000fe20008000000 */
[----:B------:R-:W-:Y:S01]  /*5af0*/  UMOV UR8, URZ ;  /* 0x000000ff00087c82 */ /* 0x000fe20008000000 */
[----:B------:R-:W-:Y:S01]  /*5b00*/  IABS R2, UR42 ;  /* 0x0000002a00027c13 */ /* 0x000fe20008000000 */
[----:B------:R-:W-:Y:S01]  /*5b10*/  UISETP.GE.AND UP1, UPT, UR42, URZ, UPT ;  /* 0x000000ff2a00728c */ /* 0x000fe2000bf26270 */
[----:B------:R-:W-:Y:S02]  /*5b20*/  R2UR UR5, R0 ;  /* 0x00000000000572ca */ /* 0x000fe400000e0000 */
[----:B------:R-:W-:-:S11]  /*5b30*/  R2UR UR6, R2 ;  /* 0x00000000020672ca */ /* 0x000fd600000e0000 */
[----:B------:R-:W1:Y:S08]  /*5b40*/  I2F.RP R0, UR5 ;  /* 0x0000000500007d06 */ /* 0x000e700008209400 */
[----:B-1----:R-:W1:Y:S02]  /*5b50*/  MUFU.RCP R0, R0 ;  /* 0x0000000000007308 */ /* 0x002e640000001000 */
[----:B-1----:R-:W-:-:S06]  /*5b60*/  VIADD R0, R0, 0xffffffe ;  /* 0x0ffffffe00007836 */ /* 0x002fcc0000000000 */
[----:B------:R-:W1:Y:S02]  /*5b70*/  F2I.FTZ.U32.TRUNC.NTZ R0, R0 ;  /* 0x0000000000007305 */ /* 0x000e64000021f000 */
[----:B-1----:R-:W-:Y:S02]  /*5b80*/  R2UR UR9, R0 ;  /* 0x00000000000972ca */ /* 0x002fe400000e0000 */
[----:B------:R-:W-:-:S05]  /*5b90*/  IABS R0, UR37 ;  /* 0x0000002500007c13 */ /* 0x000fca0008000000 */
[----:B------:R-:W-:-:S06]  /*5ba0*/  IMAD.MOV R0, RZ, RZ, -R0 ;  /* 0x000000ffff007224 */ /* 0x000fcc00078e0a00 */
[----:B------:R-:W-:-:S04]  /*5bb0*/  UIADD3 UR4, UPT, UPT, URZ, -UR9, URZ ;  /* 0x80000009ff047290 */ /* 0x000fc8000fffe0ff */
        /* <DEDUP_REMOVED lines=8> */
[----:B------:R-:W-:-:S04]  /*5c40*/  @!UP0 UIADD3 UR4, UPT, UPT, UR4, -UR5, URZ ;  /* 0x8000000504048290 */ /* 0x000fc8000fffe0ff */
[----:B------:R-:W-:-:S11]  /*5c50*/  UISETP.GT.U32.AND UP0, UPT, UR5, UR4, UPT ;  /* 0x000000040500728c */ /* 0x000fd6000bf04070 */
[----:B------:R-:W-:Y:S02]  /*5c60*/  @!UP0 UIADD3 UR4, UPT, UPT, UR4, -UR5, URZ ;  /* 0x8000000504048290 */ /* 0x000fe4000fffe0ff */
[----:B------:R-:W-:Y:S02]  /*5c70*/  UISETP.NE.AND UP0, UPT, UR37, URZ, UPT ;  /* 0x000000ff2500728c */ /* 0x000fe4000bf05270 */
[----:B------:R-:W-:-:S09]  /*5c80*/  @!UP1 UIADD3 UR4, UPT, UPT, -UR4, URZ, URZ ;  /* 0x000000ff04049290 */ /* 0x000fd2000fffe1ff */
[----:B------:R-:W-:-:S07]  /*5c90*/  @!UP0 ULOP3.LUT UR4, URZ, UR37, URZ, 0x33, !UPT ;  /* 0x00000025ff048292 */ /* 0x000fce000f8e33ff */
[----:B------:R-:W-:-:S05]  /*5ca0*/  UMOV UR41, UR4 ;  /* 0x0000000400297c82 */ /* 0x000fca0008000000 */
.L_x_172:
[----:B------:R-:W1:Y:S01]  /*5cb0*/  S2R R15, SR_TID.X ;  /* 0x00000000000f7919 */ /* 0x000e620000002100 */
[----:B------:R-:W-:Y:S01]  /*5cc0*/  USHF.L.U32 UR4, UR38, 0x5, URZ ;  /* 0x0000000526047899 */ /* 0x000fe200080006ff */
[----:B------:R-:W-:Y:S03]  /*5cd0*/  BSSY.RECONVERGENT B0, `(.L_x_173) ;  /* 0x0000019000007945 */ /* 0x000fe60003800200 */
[----:B------:R-:W-:-:S06]  /*5ce0*/  ULOP3.LUT UR4, UR4, 0x1fe0, URZ, 0xc0, !UPT ;  /* 0x00001fe004047892 */ /* 0x000fcc000f8ec0ff */
[----:B------:R-:W-:-:S05]  /*5cf0*/  IMAD.U32 R0, RZ, RZ, UR4 ;  /* 0x00000004ff007e24 */ /* 0x000fca000f8e00ff */
[----:B-1----:R-:W-:Y:S02]  /*5d00*/  LOP3.LUT R0, R0, 0x1f, R15, 0xf8, !PT ;  /* 0x0000001f00007812 */ /* 0x002fe400078ef80f */
[----:B------:R-:W-:Y:S02]  /*5d10*/  LOP3.LUT R12, R15, 0x1f, RZ, 0xc0, !PT ;  /* 0x0000001f0f0c7812 */ /* 0x000fe400078ec0ff */
[----:B------:R-:W-:-:S13]  /*5d20*/  ISETP.GT.U32.AND P0, PT, R0, 0x7f, PT ;  /* 0x0000007f0000780c */ /* 0x000fda0003f04070 */
[----:B------:R-:W-:Y:S05]  /*5d30*/  @P0 BRA `(.L_x_174) ;  /* 0x0000000000480947 */ /* 0x000fea0003800000 */
[----:B------:R-:W2:Y:S01]  /*5d40*/  LDL.64 R4, [R1+0x80] ;  /* 0x0000800001047983 */ /* 0x000ea20000100a00 */
[----:B------:R-:W1:Y:S01]  /*5d50*/  LDC.64 R2, c[0x0][0x358] ;  /* 0x0000d600ff027b82 */ /* 0x000e620000000a00 */
[----:B------:R-:W-:-:S05]  /*5d60*/  VIADD R0, R0, UR41 ;  /* 0x0000002900007c36 */ /* 0x000fca0008000000 */
[----:B------:R-:W-:-:S13]  /*5d70*/  ISETP.GE.AND P0, PT, R0, R6, PT ;  /* 0x000000060000720c */ /* 0x000fda0003f06270 */
[----:B-1----:R-:W-:Y:S02]  /*5d80*/  @!P0 R2UR UR4, R2 ;  /* 0x00000000020482ca */ /* 0x002fe400000e0000 */
[----:B------:R-:W-:Y:S01]  /*5d90*/  @!P0 R2UR UR5, R3 ;  /* 0x00000000030582ca */ /* 0x000fe200000e0000 */
[----:B------:R-:W-:Y:S02]  /*5da0*/  IMAD.MOV.U32 R2, RZ, RZ, RZ ;  /* 0x000000ffff027224 */ /* 0x000fe400078e00ff */
[----:B--2---:R-:W-:-:S10]  /*5db0*/  @!P0 IMAD.WIDE R4, R0, 0x4, R4 ;  /* 0x0000000400048825 */ /* 0x004fd400078e0204 */
[----:B------:R-:W2:Y:S01]  /*5dc0*/  @!P0 LD.E R2, desc[UR4][R4.64] ;  /* 0x0000000404028980 */ /* 0x000ea2000c101900 */
[----:B------:R-:W1:Y:S01]  /*5dd0*/  S2UR UR4, SR_CgaCtaId ;  /* 0x00000000000479c3 */ /* 0x000e620000008800 */
[----:B------:R-:W-:-:S04]  /*5de0*/  USHF.L.U32 UR6, UR38, 0x7, URZ ;  /* 0x0000000726067899 */ /* 0x000fc800080006ff */
[----:B------:R-:W-:Y:S01]  /*5df0*/  ULOP3.LUT UR6, UR6, 0x7f80, URZ, 0xc0, !UPT ;  /* 0x00007f8006067892 */ /* 0x000fe2000f8ec0ff */
[----:B------:R-:W-:Y:S01]  /*5e00*/  UMOV UR5, 0x400 ;  /* 0x0000040000057882 */ /* 0x000fe20000000000 */
[----:B------:R-:W-:-:S04]  /*5e10*/  SHF.L.U32 R3, R15, 0x2, RZ ;  /* 0x000000020f037819 */ /* 0x000fc800000006ff */
[----:B------:R-:W-:-:S05]  /*5e20*/  IMAD.U32 R0, RZ, RZ, UR6 ;  /* 0x00000006ff007e24 */ /* 0x000fca000f8e00ff */
[----:B------:R-:W-:Y:S01]  /*5e30*/  LOP3.LUT R0, R0, 0x7c, R3, 0xf8, !PT ;  /* 0x0000007c00007812 */ /* 0x000fe200078ef803 */
[----:B-1----:R-:W-:-:S09]  /*5e40*/  ULEA UR4, UR4, UR5, 0x18 ;  /* 0x0000000504047291 */ /* 0x002fd2000f8ec0ff */
[----:B--2---:R1:W-:Y:S03]  /*5e50*/  STS [R0+UR4], R2 ;  /* 0x0000000200007988 */ /* 0x0043e60008000804 */
.L_x_174:
[----:B------:R-:W-:Y:S05]  /*5e60*/  BSYNC.RECONVERGENT B0 ;  /* 0x0000000000007941 */ /* 0x000fea0003800200 */
.L_x_173:
[----:B------:R-:W0:Y:S01]  /*5e70*/  LDGDEPBAR ;  /* 0x00000000000079af */ /* 0x000e220000000000 */
[----:B------:R-:W2:Y:S01]  /*5e80*/  S2UR UR4, SR_CgaCtaId ;  /* 0x00000000000479c3 */ /* 0x000ea20000008800 */
[C---:B------:R-:W-:Y:S01]  /*5e90*/  IMAD.SHL.U32 R122, R15.reuse, 0x4, RZ ;  /* 0x000000040f7a7824 */ /* 0x040fe200078e00ff */
[----:B------:R-:W-:Y:S01]  /*5ea0*/  USHF.L.U32 UR9, UR38, 0x2, URZ ;  /* 0x0000000226097899 */ /* 0x000fe200080006ff */
[----:B------:R-:W0:Y:S01]  /*5eb0*/  LDGDEPBAR ;  /* 0x00000000000079af */ /* 0x000e220000000000 */
[----:B-1----:R-:W-:Y:S01]  /*5ec0*/  SHF.R.U32.HI R0, RZ, 0x1, R15 ;  /* 0x00000001ff007819 */ /* 0x002fe2000001160f */
[----:B------:R-:W-:Y:S01]  /*5ed0*/  USHF.R.U32.HI UR8, URZ, 0x2, UR38 ;  /* 0x00000002ff087899 */ /* 0x000fe20008011626 */
[----:B------:R-:W-:Y:S01]  /*5ee0*/  LOP3.LUT R122, R122, 0x4, RZ, 0xc0, !PT ;  /* 0x000000047a7a7812 */ /* 0x000fe200078ec0ff */
[----:B------:R-:W-:Y:S01]  /*5ef0*/  USHF.R.U32.HI UR5, URZ, 0x1, UR38 ;  /* 0x00000001ff057899 */ /* 0x000fe20008011626 */
[----:B------:R-:W-:Y:S01]  /*5f00*/  SHF.R.U32.HI R2, RZ, 0x3, R12 ;  /* 0x00000003ff027819 */ /* 0x000fe2000001160c */
[----:B------:R-:W-:Y:S01]  /*5f10*/  UMOV UR7, 0x400 ;  /* 0x0000040000077882 */ /* 0x000fe20000000000 */
[----:B------:R-:W-:Y:S01]  /*5f20*/  LOP3.LUT R122, R122, 0x3, R0, 0xf8, !PT ;  /* 0x000000037a7a7812 */ /* 0x000fe200078ef800 */
[----:B------:R-:W-:Y:S01]  /*5f30*/  IMAD.U32 R0, RZ, RZ, UR9 ;  /* 0x00000009ff007e24 */ /* 0x000fe2000f8e00ff */
[----:B------:R-:W-:Y:S01]  /*5f40*/  ULOP3.LUT UR6, UR38, 0x3, URZ, 0xc0, !UPT ;  /* 0x0000000326067892 */ /* 0x000fe2000f8ec0ff */
[----:B------:R-:W-:Y:S01]  /*5f50*/  IMAD.SHL.U32 R5, R15, 0x8, RZ ;  /* 0x000000080f057824 */ /* 0x000fe200078e00ff */
[----:B------:R-:W-:Y:S01]  /*5f60*/  ULOP3.LUT UR8, UR8, 0x3, URZ, 0xc0, !UPT ;  /* 0x0000000308087892 */ /* 0x000fe2000f8ec0ff */
[----:B------:R-:W-:Y:S01]  /*5f70*/  IMAD.U32 R3, RZ, RZ, UR41 ;  /* 0x00000029ff037e24 */ /* 0x000fe2000f8e00ff */
[C---:B------:R-:W-:Y:S01]  /*5f80*/  LOP3.LUT R4, R2.reuse, 0x3fc, R0, 0xf8, !PT ;  /* 0x000003fc02047812 */ /* 0x040fe200078ef800 */
[----:B------:R-:W-:Y:S01]  /*5f90*/  ULOP3.LUT UR5, UR5, 0x78, URZ, 0xc0, !UPT ;  /* 0x0000007805057892 */ /* 0x000fe2000f8ec0ff */
[----:B------:R-:W-:Y:S01]  /*5fa0*/  LOP3.LUT R0, R2, R15, RZ, 0x3c, !PT ;  /* 0x0000000f02007212 */ /* 0x000fe200078e3cff */
[----:B------:R-:W-:Y:S01]  /*5fb0*/  UISETP.GE.AND UP0, UPT, UR44, 0x1, UPT ;  /* 0x000000012c00788c */ /* 0x000fe2000bf06270 */
[----:B------:R-:W-:Y:S01]  /*5fc0*/  LOP3.LUT R2, R5, 0x20, RZ, 0xc0, !PT ;  /* 0x0000002005027812 */ /* 0x000fe200078ec0ff */
[----:B------:R-:W-:Y:S01]  /*5fd0*/  UIMAD UR6, UR6, 0x180, UR5 ;  /* 0x00000180060678a4 */ /* 0x000fe2000f8e0205 */
[----:B------:R-:W-:Y:S01]  /*5fe0*/  SHF.R.U32.HI R5, RZ, 0x1, R12 ;  /* 0x00000001ff057819 */ /* 0x000fe2000001160c */
[----:B------:R-:W-:Y:S01]  /*5ff0*/  IMAD.SHL.U32 R0, R0, 0x8, RZ ;  /* 0x0000000800007824 */ /* 0x000fe200078e00ff */
[----:B--2---:R-:W-:Y:S01]  /*6000*/  ULEA UR4, UR4, UR7, 0x18 ;  /* 0x0000000704047291 */ /* 0x004fe2000f8ec0ff */
[----:B------:R-:W-:Y:S01]  /*6010*/  CS2R R26, SRZ ;  /* 0x00000000001a7805 */ /* 0x000fe2000001ff00 */
[----:B------:R-:W-:Y:S01]  /*6020*/  UIMAD UR8, UR8, 0x180, UR5 ;  /* 0x00000180080878a4 */ /* 0x000fe2000f8e0205 */
[----:B------:R-:W-:-:S04]  /*6030*/  DEPBAR.LE SB0, 0x1 ;  /* 0x000080400000791a */ /* 0x000fc80000000000 */
[----:B------:R-:W-:Y:S01]  /*6040*/  UIADD3 UR7, UPT, UPT, UR4, 0x200, URZ ;  /* 0x0000020004077890 */ /* 0x000fe2000fffe0ff */
[----:B------:R-:W-:Y:S01]  /*6050*/  LOP3.LUT R2, R2, 0x18, R0, 0xf8, !PT ;  /* 0x0000001802027812 */ /* 0x000fe200078ef800 */
[----:B------:R-:W-:Y:S01]  /*6060*/  ULEA UR8, UR8, UR4, 0x4 ;  /* 0x0000000408087291 */ /* 0x000fe2000f8e20ff */
[----:B------:R-:W-:Y:S01]  /*6070*/  VIADDMNMX R0, R6, -R3, 0x80, PT ;  /* 0x0000008006007446 */ /* 0x000fe20003800903 */
[----:B------:R-:W-:Y:S01]  /*6080*/  ULEA UR5, UR6, UR7, 0x4 ;  /* 0x0000000706057291 */ /* 0x000fe2000f8e20ff */
[----:B------:R-:W-:Y:S01]  /*6090*/  IMAD R122, R5, 0x18, R122 ;  /* 0x00000018057a7824 */ /* 0x000fe200078e027a */
[----:B------:R-:W-:Y:S02]  /*60a0*/  CS2R R24, SRZ ;  /* 0x0000000000187805 */ /* 0x000fe4000001ff00 */
[----:B------:R-:W-:Y:S01]  /*60b0*/  R2UR UR46, R0 ;  /* 0x00000000002e72ca */ /* 0x000fe200000e0000 */
[----:B------:R-:W-:Y:S01]  /*60c0*/  IMAD R3, R4, 0xc0, R2 ;  /* 0x000000c004037824 */ /* 0x000fe200078e0202 */
[----:B------:R-:W-:-:S02]  /*60d0*/  CS2R R22, SRZ ;  /* 0x0000000000167805 */ /* 0x000fc4000001ff00 */
[C---:B------:R-:W-:Y:S01]  /*60e0*/  LEA R2, R122.reuse, UR5, 0x4 ;  /* 0x000000057a027c11 */ /* 0x040fe2000f8e20ff */
[----:B------:R-:W-:Y:S01]  /*60f0*/  BAR.SYNC.DEFER_BLOCKING 0x0 ;  /* 0x0000000000007b1d */ /* 0x000fe20000010000 */
[----:B------:R-:W-:Y:S02]  /*6100*/  LEA R0, R122, UR8, 0x4 ;  /* 0x000000087a007c11 */ /* 0x000fe4000f8e20ff */
[----:B------:R-:W-:Y:S02]  /*6110*/  CS2R R20, SRZ ;  /* 0x0000000000147805 */ /* 0x000fe4000001ff00 */
[----:B------:R-:W-:Y:S02]  /*6120*/  CS2R R30, SRZ ;  /* 0x00000000001e7805 */ /* 0x000fe4000001ff00 */
[----:B------:R-:W-:Y:S02]  /*6130*/  CS2R R28, SRZ ;  /* 0x00000000001c7805 */ /* 0x000fe4000001ff00 */
[----:B------:R-:W-:-:S02]  /*6140*/  CS2R R18, SRZ ;  /* 0x0000000000127805 */ /* 0x000fc4000001ff00 */
[----:B------:R-:W-:Y:S02]  /*6150*/  CS2R R16, SRZ ;  /* 0x0000000000107805 */ /* 0x000fe4000001ff00 */
[----:B------:R-:W-:Y:S02]  /*6160*/  CS2R R34, SRZ ;  /* 0x0000000000227805 */ /* 0x000fe4000001ff00 */
[----:B------:R-:W-:Y:S02]  /*6170*/  CS2R R32, SRZ ;  /* 0x0000000000207805 */ /* 0x000fe4000001ff00 */
[----:B------:R-:W-:Y:S02]  /*6180*/  LEA R123, R3, UR7, 0x1 ;  /* 0x00000007037b7c11 */ /* 0x000fe4000f8e08ff */
[----:B------:R-:W-:Y:S02]  /*6190*/  CS2R R10, SRZ ;  /* 0x00000000000a7805 */ /* 0x000fe4000001ff00 */
[----:B------:R-:W-:-:S02]  /*61a0*/  CS2R R8, SRZ ;  /* 0x0000000000087805 */ /* 0x000fc4000001ff00 */
[----:B------:R-:W-:Y:S02]  /*61b0*/  CS2R R38, SRZ ;  /* 0x0000000000267805 */ /* 0x000fe4000001ff00 */
[----:B------:R-:W-:Y:S02]  /*61c0*/  CS2R R36, SRZ ;  /* 0x0000000000247805 */ /* 0x000fe4000001ff00 */
[----:B------:R-:W-:Y:S02]  /*61d0*/  CS2R R6, SRZ ;  /* 0x0000000000067805 */ /* 0x000fe4000001ff00 */
[----:B------:R-:W-:Y:S01]  /*61e0*/  CS2R R4, SRZ ;  /* 0x0000000000047805 */ /* 0x000fe2000001ff00 */
[----:B------:R1:W2:Y:S04]  /*61f0*/  LDSM.16.M88.4 R76, [R2] ;  /* 0x00000000024c783b */ /* 0x0002a80000000200 */
[----:B------:R1:W3:Y:S01]  /*6200*/  LDSM.16.M88.4 R80, [R0+0x6200] ;  /* 0x006200000050783b */ /* 0x0002e20000000200 */
[----:B------:R-:W-:Y:S05]  /*6210*/  BRA.U !UP0, `(.L_x_175) ;  /* 0x0000000908907547 */ /* 0x000fea000b800000 */
[----:B------:R-:W4:Y:S01]  /*6220*/  LDL R73, [R1+0x28] ;  /* 0x0000280001497983 */ /* 0x000f220000100800 */
[----:B------:R-:W5:Y:S03]  /*6230*/  LDCU UR5, c[0x0][0x424] ;  /* 0x00008480ff0577ac */ /* 0x000f660008000800 */
[----:B------:R-:W3:Y:S04]  /*6240*/  LDL R117, [R1+0x74] ;  /* 0x0000740001757983 */ /* 0x000ee80000100800 */
[----:B------:R-:W3:Y:S04]  /*6250*/  LDL R116, [R1+0x70] ;  /* 0x0000700001747983 */ /* 0x000ee80000100800 */
[----:B------:R-:W3:Y:S04]  /*6260*/  LDL R75, [R1+0x48] ;  /* 0x00004800014b7983 */ /* 0x000ee80000100800 */
[----:B------:R-:W3:Y:S01]  /*6270*/  LDL R74, [R1+0x4c] ;  /* 0x00004c00014a7983 */ /* 0x000ee20000100800 */
[----:B------:R-:W-:Y:S01]  /*6280*/  USHF.L.U32 UR7, UR38, 0x3, URZ ;  /* 0x0000000326077899 */ /* 0x000fe200080006ff */
[----:B------:R-:W-:Y:S01]  /*6290*/  MOV R27, RZ ;  /* 0x000000ff001b7202 */ /* 0x000fe20000000f00 */
[----:B------:R-:W-:-:S02]  /*62a0*/  UIADD3 UR11, UPT, UPT, UR44, 0x1f, URZ ;  /* 0x0000001f2c0b7890 */ /* 0x000fc4000fffe0ff */
[----:B------:R-:W-:Y:S02]  /*62b0*/  ULOP3.LUT UR7, UR7, 0x7f8, URZ, 0xc0, !UPT ;  /* 0x000007f807077892 */ /* 0x000fe4000f8ec0ff */
[----:B------:R-:W-:Y:S02]  /*62c0*/  USHF.R.S32.HI UR12, URZ, 0x1f, UR44 ;  /* 0x0000001fff0c7899 */ /* 0x000fe4000801142c */
[----:B------:R-:W-:Y:S02]  /*62d0*/  USHF.R.S32.HI UR10, URZ, 0x1f, UR11 ;  /* 0x0000001fff0a7899 */ /* 0x000fe4000801140b */
[----:B-1----:R-:W-:Y:S01]  /*62e0*/  LEA.HI R0, R12, UR7, RZ, 0x1e ;  /* 0x000000070c007c11 */ /* 0x002fe2000f8ff0ff */
[----:B------:R-:W-:Y:S02]  /*62f0*/  ULEA.HI UR12, UR12, UR44, URZ, 0x5 ;  /* 0x0000002c0c0c7291 */ /* 0x000fe4000f8f28ff */
[----:B------:R-:W-:Y:S02]  /*6300*/  UIADD3 UR9, UPT, UPT, UR44, -0x21, URZ ;  /* 0xffffffdf2c097890 */ /* 0x000fe4000fffe0ff */
[----:B------:R-:W-:Y:S01]  /*6310*/  IMAD R12, R72, R0, RZ ;  /* 0x00000000480c7224 */ /* 0x000fe200078e02ff */
[----:B------:R-:W-:Y:S01]  /*6320*/  ULEA.HI UR10, UR10, UR11, URZ, 0x5 ;  /* 0x0000000b0a0a7291 */ /* 0x000fe2000f8f28ff */
[----:B-----5:R-:W-:Y:S01]  /*6330*/  IMAD.WIDE.U32 R2, R0, UR5, RZ ;  /* 0x0000000500027c25 */ /* 0x020fe2000f8e00ff */
[----:B------:R-:W-:Y:S01]  /*6340*/  ULOP3.LUT UR12, UR12, 0xffffffe0, URZ, 0xc0, !UPT ;  /* 0xffffffe00c0c7892 */ /* 0x000fe2000f8ec0ff */
[----:B------:R-:W-:Y:S01]  /*6350*/  LOP3.LUT R72, R15, 0x3, RZ, 0xc0, !PT ;  /* 0x000000030f487812 */ /* 0x000fe200078ec0ff */
[----:B------:R-:W-:Y:S01]  /*6360*/  USHF.R.S32.HI UR7, URZ, 0x1f, UR45 ;  /* 0x0000001fff077899 */ /* 0x000fe2000801142d */
[----:B------:R-:W-:Y:S01]  /*6370*/  IMAD.IADD R3, R3, 0x1, R12 ;  /* 0x0000000103037824 */ /* 0x000fe200078e020c */
[----:B------:R-:W-:Y:S01]  /*6380*/  UISETP.GE.U32.AND UP0, UPT, UR9, -0x20, UPT ;  /* 0xffffffe00900788c */ /* 0x000fe2000bf06070 */
[----:B------:R-:W-:Y:S01]  /*6390*/  IMAD.SHL.U32 R12, R2, 0x2, RZ ;  /* 0x00000002020c7824 */ /* 0x000fe200078e00ff */
[----:B------:R-:W-:-:S02]  /*63a0*/  USHF.R.S32.HI UR14, URZ, 0x5, UR10 ;  /* 0x00000005ff0e7899 */ /* 0x000fc4000801140a */
[----:B------:R-:W-:Y:S01]  /*63b0*/  UIADD3 UR12, UPT, UPT, UR44, -UR12, URZ ;  /* 0x8000000c2c0c7290 */ /* 0x000fe2000fffe0ff */
[----:B------:R-:W-:Y:S01]  /*63c0*/  SHF.L.U64.HI R13, R2, 0x1, R3 ;  /* 0x00000001020d7819 */ /* 0x000fe20000010203 */
[----:B------:R-:W-:Y:S01]  /*63d0*/  UISETP.NE.AND UP0, UPT, UR14, 0x2, !UP0 ;  /* 0x000000020e00788c */ /* 0x000fe2000c705270 */
[C---:B------:R-:W-:Y:S01]  /*63e0*/  IMAD R14, R0.reuse, UR7, RZ ;  /* 0x00000007000e7c24 */ /* 0x040fe2000f8e02ff */
[----:B------:R-:W-:Y:S01]  /*63f0*/  UISETP.NE.AND UP1, UPT, UR12, URZ, UPT ;  /* 0x000000ff0c00728c */ /* 0x000fe2000bf25270 */
[C---:B------:R-:W-:Y:S01]  /*6400*/  IMAD.WIDE.U32 R2, R0.reuse, UR45, RZ ;  /* 0x0000002d00027c25 */ /* 0x040fe2000f8e00ff */
[----:B------:R-:W-:Y:S02]  /*6410*/  UIMAD UR5, UR41, UR5, URZ ;  /* 0x00000005290572a4 */ /* 0x000fe4000f8e02ff */
[----:B------:R-:W-:Y:S01]  /*6420*/  USEL UR12, UR12, 0x20, UP1 ;  /* 0x000000200c0c7887 */ /* 0x000fe20008800000 */
[----:B------:R-:W-:Y:S01]  /*6430*/  PLOP3.LUT P2, PT, PT, PT, UP0, 0x80, 0x8 ;  /* 0x000000000008781c */ /* 0x000fe20003f4f008 */
[----:B------:R-:W-:Y:S01]  /*6440*/  ULEA UR4, UR6, UR4, 0x4 ;  /* 0x0000000406047291 */ /* 0x000fe2000f8e20ff */
[----:B------:R-:W-:Y:S01]  /*6450*/  IADD3 R3, PT, PT, R3, R14, RZ ;  /* 0x0000000e03037210 */ /* 0x000fe20007ffe0ff */
[----:B------:R-:W-:Y:S01]  /*6460*/  UMOV UR13, 0x2 ;  /* 0x00000002000d7882 */ /* 0x000fe20000000000 */
[----:B------:R-:W-:Y:S01]  /*6470*/  ISETP.LT.AND P3, PT, R0, UR46, P2 ;  /* 0x0000002e00007c0c */ /* 0x000fe20009761270 */
[----:B------:R-:W-:Y:S01]  /*6480*/  UMOV UR11, 0x100 ;  /* 0x00000100000b7882 */ /* 0x000fe20000000000 */
[C---:B------:R-:W-:Y:S01]  /*6490*/  SHF.L.U64.HI R3, R2.reuse, 0x1, R3 ;  /* 0x0000000102037819 */ /* 0x040fe20000010203 */
[----:B------:R-:W-:Y:S01]  /*64a0*/  IMAD.SHL.U32 R2, R2, 0x2, RZ ;  /* 0x0000000202027824 */ /* 0x000fe200078e00ff */
[----:B------:R-:W-:Y:S01]  /*64b0*/  ISETP.LT.AND P2, PT, R0, UR40, P2 ;  /* 0x0000002800007c0c */ /* 0x000fe20009741270 */
[----:B------:R-:W-:Y:S01]  /*64c0*/  IMAD.U32 R0, RZ, RZ, UR12 ;  /* 0x0000000cff007e24 */ /* 0x000fe2000f8e00ff */
[----:B------:R-:W-:Y:S01]  /*64d0*/  SEL R121, RZ, 0x1, !P3 ;  /* 0x00000001ff797807 */ /* 0x000fe20005800000 */
[----:B------:R-:W-:Y:S01]  /*64e0*/  UMOV UR12, URZ ;  /* 0x000000ff000c7c82 */ /* 0x000fe20008000000 */
[----:B------:R-:W-:Y:S01]  /*64f0*/  SEL R120, RZ, 0x1, !P2 ;  /* 0x00000001ff787807 */ /* 0x000fe20005000000 */
[----:B------:R-:W-:Y:S01]  /*6500*/  IMAD.WIDE R2, R0, 0x2, R2 ;  /* 0x0000000200027825 */ /* 0x000fe200078e0202 */
[----:B------:R-:W-:-:S02]  /*6510*/  UIADD3 UR4, UPT, UPT, UR4, 0x200, URZ ;  /* 0x0000020004047890 */ /* 0x000fc4000fffe0ff */
[----:B------:R-:W-:Y:S01]  /*6520*/  UIADD3 UR14, UPT, UPT, UR14, -0x3, URZ ;  /* 0xfffffffd0e0e7890 */ /* 0x000fe2000fffe0ff */
[----:B------:R-:W-:Y:S01]  /*6530*/  IMAD.WIDE R12, R0, 0x2, R12 ;  /* 0x00000002000c7825 */ /* 0x000fe200078e020c */
[----:B------:R-:W-:-:S03]  /*6540*/  UMOV UR10, 0x100 ;  /* 0x00000100000a7882 */ /* 0x000fc60000000000 */
[----:B----4-:R-:W-:Y:S02]  /*6550*/  IMAD R0, R73, UR45, RZ ;  /* 0x0000002d49007c24 */ /* 0x010fe4000f8e02ff */
[----:B------:R-:W-:-:S04]  /*6560*/  IMAD.WIDE.U32 R72, R72, 0x10, RZ ;  /* 0x0000001048487825 */ /* 0x000fc800078e00ff */
[----:B------:R-:W-:Y:S01]  /*6570*/  IMAD.WIDE R14, R0, 0x2, R2 ;  /* 0x00000002000e7825 */ /* 0x000fe200078e0202 */
[----:B------:R-:W-:Y:S01]  /*6580*/  MOV R2, UR5 ;  /* 0x0000000500027c02 */ /* 0x000fe20008000f00 */
[----:B------:R-:W-:Y:S01]  /*6590*/  UIADD3 UR5, UPT, UPT, UR8, 0x6200, URZ ;  /* 0x0000620008057890 */ /* 0x000fe2000fffe0ff */
[----:B------:R-:W-:Y:S01]  /*65a0*/  LOP3.LUT R0, R72, 0x40, RZ, 0xfc, !PT ;  /* 0x0000004048007812 */ /* 0x000fe200078efcff */
[----:B--2---:R-:W-:Y:S02]  /*65b0*/  IMAD.MOV.U32 R72, RZ, RZ, R76 ;  /* 0x000000ffff487224 */ /* 0x004fe400078e004c */
[----:B------:R-:W-:-:S04]  /*65c0*/  IMAD.WIDE R2, R2, 0x2, R12 ;  /* 0x0000000202027825 */ /* 0x000fc800078e020c */
[----:B---3--:R-:W-:Y:S01]  /*65d0*/  IMAD.MOV.U32 R76, RZ, RZ, R80 ;  /* 0x000000ffff4c7224 */ /* 0x008fe200078e0050 */
[----:B------:R-:W-:-:S04]  /*65e0*/  IADD3 R12, P1, P0, R2, R117, R0 ;  /* 0x00000075020c7210 */ /* 0x000fc8000783e000 */
[----:B------:R-:W-:Y:S02]  /*65f0*/  IADD3.X R13, PT, PT, R3, R116, R73, P1, P0 ;  /* 0x00000074030d7210 */ /* 0x000fe40000fe0449 */
[----:B------:R-:W-:Y:S01]  /*6600*/  IADD3 R14, P1, P0, R14, R75, R0 ;  /* 0x0000004b0e0e7210 */ /* 0x000fe2000783e000 */
[----:B------:R-:W-:Y:S01]  /*6610*/  IMAD.MOV.U32 R75, RZ, RZ, R79 ;  /* 0x000000ffff4b7224 */ /* 0x000fe200078e004f */
[----:B------:R-:W-:Y:S01]  /*6620*/  SHF.L.U32 R0, R122, 0x4, RZ ;  /* 0x000000047a007819 */ /* 0x000fe200000006ff */
[----:B------:R-:W-:Y:S01]  /*6630*/  IMAD.MOV.U32 R79, RZ, RZ, R83 ;  /* 0x000000ffff4f7224 */ /* 0x000fe200078e0053 */
[----:B------:R-:W-:Y:S01]  /*6640*/  IADD3.X R15, PT, PT, R15, R74, R73, P1, P0 ;  /* 0x0000004a0f0f7210 */ /* 0x000fe20000fe0449 */
[----:B------:R-:W-:Y:S01]  /*6650*/  IMAD.MOV.U32 R73, RZ, RZ, R77 ;  /* 0x000000ffff497224 */ /* 0x000fe200078e004d */
[----:B------:R-:W-:Y:S01]  /*6660*/  MOV R74, R78 ;  /* 0x0000004e004a7202 */ /* 0x000fe20000000f00 */
[----:B------:R-:W-:Y:S01]  /*6670*/  IMAD.MOV.U32 R78, RZ, RZ, R82 ;  /* 0x000000ffff4e7224 */ /* 0x000fe200078e0052 */
[----:B------:R-:W-:-:S02]  /*6680*/  LOP3.LUT R3, R0, 0x10, RZ, 0x3c, !PT ;  /* 0x0000001000037812 */ /* 0x000fc400078e3cff */
[C---:B------:R-:W-:Y:S02]  /*6690*/  LOP3.LUT R2, R0.reuse, 0x20, RZ, 0x3c, !PT ;  /* 0x0000002000027812 */ /* 0x040fe400078e3cff */
[----:B------:R-:W-:Y:S02]  /*66a0*/  MOV R77, R81 ;  /* 0x00000051004d7202 */ /* 0x000fe40000000f00 */
[----:B------:R-:W-:-:S07]  /*66b0*/  LOP3.LUT R0, R0, 0x30, RZ, 0x3c, !PT ;  /* 0x0000003000007812 */ /* 0x000fce00078e3cff */
.L_x_176:
[C---:B----4-:R-:W-:Y:S01]  /*66c0*/  HMMA.1688.F32.BF16 R4, R72.reuse, R76, R4 ;  /* 0x0000004c4804723c */ /* 0x050fe20000041004 */
[----:B------:R-:W-:Y:S01]  /*66d0*/  LDSM.16.M88.4 R80, [R3+UR4] ;  /* 0x000000040350783b */ /* 0x000fe20008000200 */
[----:B------:R-:W1:Y:S01]  /*66e0*/  LDC.64 R124, c[0x0][0x358] ;  /* 0x0000d600ff7c7b82 */ /* 0x000e620000000a00 */
[----:B------:R-:W-:Y:S01]  /*66f0*/  UISETP.NE.AND UP0, UPT, UR12, 0x2, UPT ;  /* 0x000000020c00788c */ /* 0x000fe2000bf05270 */
[----:B------:R-:W-:Y:S01]  /*6700*/  UMOV UR8, UR4 ;  /* 0x0000000400087c82 */ /* 0x000fe20008000000 */
[----:B------:R-:W-:Y:S01]  /*6710*/  UMOV UR9, UR5 ;  /* 0x0000000500097c82 */ /* 0x000fe20008000000 */
[----:B------:R-:W-:Y:S02]  /*6720*/  UISETP.NE.AND UP1, UPT, UR13, 0x2, UPT ;  /* 0x000000020d00788c */ /* 0x000fe4000bf25270 */
[C---:B------:R-:W-:Y:S01]  /*6730*/  HMMA.1688.F32.BF16 R8, R72.reuse, R77, R8 ;  /* 0x0000004d4808723c */ /* 0x040fe20000041008 */
[----:B------:R-:W2:Y:S01]  /*6740*/  LDSM.16.M88.4 R116, [R3+UR5] ;  /* 0x000000050374783b */ /* 0x000ea20008000200 */
[----:B------:R-:W-:Y:S01]  /*6750*/  UMOV UR6, UR10 ;  /* 0x0000000a00067c82 */ /* 0x000fe20008000000 */
[----:B------:R-:W-:Y:S03]  /*6760*/  UMOV UR7, UR11 ;  /* 0x0000000b00077c82 */ /* 0x000fe60008000000 */
[----:B------:R-:W-:Y:S02]  /*6770*/  @UP0 UIADD3 UR12, UPT, UPT, UR12, 0x1, URZ ;  /* 0x000000010c0c0890 */ /* 0x000fe4000fffe0ff */
[C---:B------:R-:W-:Y:S01]  /*6780*/  HMMA.1688.F32.BF16 R16, R72.reuse, R78, R16 ;  /* 0x0000004e4810723c */ /* 0x040fe20000041010 */
[----:B------:R-:W-:Y:S04]  /*6790*/  @UP1 UIADD3 UR13, UPT, UPT, UR13, 0x1, URZ ;  /* 0x000000010d0d1890 */ /* 0x000fe8000fffe0ff */
[----:B------:R-:W-:Y:S03]  /*67a0*/  @!UP0 UMOV UR12, URZ ;  /* 0x000000ff000c8c82 */ /* 0x000fe60008000000 */
[-C--:B------:R-:W-:Y:S01]  /*67b0*/  HMMA.1688.F32.BF16 R20, R72, R79.reuse, R20 ;  /* 0x0000004f4814723c */ /* 0x080fe20000041014 */
[----:B------:R-:W-:Y:S01]  /*67c0*/  @!UP1 UMOV UR13, URZ ;  /* 0x000000ff000d9c82 */ /* 0x000fe20008000000 */
[----:B------:R-:W-:Y:S01]  /*67d0*/  VIADD R73, R123, UR11 ;  /* 0x0000000b7b497c36 */ /* 0x000fe20008000000 */
[----:B-1----:R-:W-:Y:S01]  /*67e0*/  R2UR UR18, R124 ;  /* 0x000000007c1272ca */ /* 0x002fe200000e0000 */
[----:B------:R-:W-:Y:S01]  /*67f0*/  IMAD.SHL.U32 R72, R120, 0x10, RZ ;  /* 0x0000001078487824 */ /* 0x000fe200078e00ff */
[----:B------:R-:W-:Y:S01]  /*6800*/  R2UR UR19, R125 ;  /* 0x000000007d1372ca */ /* 0x000fe200000e0000 */
[----:B------:R-:W-:Y:S01]  /*6810*/  @UP1 UIADD3 UR11, UPT, UPT, UR11, 0x80, URZ ;  /* 0x000000800b0b1890 */ /* 0x000fe2000fffe0ff */
[----:B------:R-:W-:Y:S01]  /*6820*/  R2UR UR16, R124 ;  /* 0x000000007c1072ca */ /* 0x000fe200000e0000 */
[C---:B------:R-:W-:Y:S01]  /*6830*/  HMMA.1688.F32.BF16 R24, R74.reuse, R79, R24 ;  /* 0x0000004f4a18723c */ /* 0x040fe20000041018 */
[----:B------:R-:W-:Y:S02]  /*6840*/  @!UP1 UIADD3 UR11, UPT, UPT, UR7, -0x100, URZ ;  /* 0xffffff00070b9890 */ /* 0x000fe4000fffe0ff */
[----:B------:R-:W-:Y:S01]  /*6850*/  ISETP.NE.U32.AND P1, PT, R72, RZ, PT ;  /* 0x000000ff4800720c */ /* 0x000fe20003f25070 */
[----:B------:R-:W-:Y:S01]  /*6860*/  IMAD.SHL.U32 R72, R121, 0x10, RZ ;  /* 0x0000001079487824 */ /* 0x000fe200078e00ff */
[----:B------:R-:W-:Y:S03]  /*6870*/  R2UR UR17, R125 ;  /* 0x000000007d1172ca */ /* 0x000fe600000e0000 */
[C---:B------:R-:W-:Y:S03]  /*6880*/  HMMA.1688.F32.BF16 R28, R74.reuse, R78, R28 ;  /* 0x0000004e4a1c723c */ /* 0x040fe6000004101c */
[----:B------:R-:W-:Y:S01]  /*6890*/  ISETP.NE.U32.AND P0, PT, R72, RZ, PT ;  /* 0x000000ff4800720c */ /* 0x000fe20003f05070 */
[----:B------:R-:W-:Y:S01]  /*68a0*/  VIADD R72, R123, UR10 ;  /* 0x0000000a7b487c36 */ /* 0x000fe20008000000 */
[----:B------:R-:W-:Y:S02]  /*68b0*/  @UP1 UIADD3 UR10, UPT, UPT, UR10, 0x80, URZ ;  /* 0x000000800a0a1890 */ /* 0x000fe4000fffe0ff */
[----:B------:R-:W-:Y:S01]  /*68c0*/  @!UP1 UIADD3 UR10, UPT, UPT, UR6, -0x100, URZ ;  /* 0xffffff00060a9890 */ /* 0x000fe2000fffe0ff */
[C---:B------:R-:W-:Y:S01]  /*68d0*/  HMMA.1688.F32.BF16 R32, R74.reuse, R77, R32 ;  /* 0x0000004d4a20723c */ /* 0x040fe20000041020 */
[----:B------:R-:W-:Y:S01]  /*68e0*/  @!PT LDS RZ, [RZ] ;  /* 0x00000000fffff984 */ /* 0x000fe20000000800 */
[----:B------:R-:W-:Y:S01]  /*68f0*/  @!PT LDS RZ, [RZ] ;  /* 0x00000000fffff984 */ /* 0x000fe20000000800 */
[----:B------:R-:W-:Y:S01]  /*6900*/  @!PT LDS RZ, [RZ] ;  /* 0x00000000fffff984 */ /* 0x000fe20000000800 */
[----:B------:R1:W-:Y:S01]  /*6910*/  LDGSTS.E.BYPASS.LTC128B.128 [R72], desc[UR18][R14.64], P1 ;  /* 0x000000000e487fae */ /* 0x0003e20008981a12 */
[----:B------:R-:W-:Y:S06]  /*6920*/  UIADD3 UR6, UPT, UPT, UR14, 0x1, URZ ;  /* 0x000000010e067890 */ /* 0x000fec000fffe0ff */
[----:B------:R-:W-:Y:S01]  /*6930*/  HMMA.1688.F32.BF16 R36, R74, R76, R36 ;  /* 0x0000004c4a24723c */ /* 0x000fe20000041024 */
[----:B------:R3:W-:Y:S01]  /*6940*/  LDGSTS.E.BYPASS.LTC128B.128 [R73+0x6000], desc[UR16][R12.64], P0 ;  /* 0x060000000c497fae */ /* 0x0007e20008181a10 */
[----:B------:R-:W-:Y:S01]  /*6950*/  ISETP.NE.AND P0, PT, RZ, UR14, PT ;  /* 0x0000000eff007c0c */ /* 0x000fe2000bf05270 */
[----:B------:R-:W-:Y:S03]  /*6960*/  UIADD3 UR14, UPT, UPT, UR14, -0x1, URZ ;  /* 0xffffffff0e0e7890 */ /* 0x000fe6000fffe0ff */
[----:B------:R-:W-:-:S02]  /*6970*/  SEL R120, R120, RZ, P0 ;  /* 0x000000ff78787207 */ /* 0x000fc40000000000 */
[C---:B--2---:R-:W-:Y:S01]  /*6980*/  HMMA.1688.F32.BF16 R4, R80.reuse, R116, R4 ;  /* 0x000000745004723c */ /* 0x044fe20000041004 */
[----:B------:R-:W-:Y:S03]  /*6990*/  LDSM.16.M88.4 R76, [R2+UR5] ;  /* 0x00000005024c783b */ /* 0x000fe60008000200 */
[----:B------:R-:W-:Y:S04]  /*69a0*/  SEL R121, R121, RZ, P0 ;  /* 0x000000ff79797207 */ /* 0x000fe80000000000 */
[C---:B------:R-:W-:Y:S01]  /*69b0*/  HMMA.1688.F32.BF16 R8, R80.reuse, R117, R8 ;  /* 0x000000755008723c */ /* 0x040fe20000041008 */
[----:B------:R-:W0:Y:S01]  /*69c0*/  LDGDEPBAR ;  /* 0x00000000000079af */ /* 0x000e220000000000 */
[----:B-1----:R-:W-:Y:S06]  /*69d0*/  IADD3 R14, P0, PT, R14, 0x40, RZ ;  /* 0x000000400e0e7810 */ /* 0x002fec0007f1e0ff */
[C---:B------:R-:W-:Y:S03]  /*69e0*/  HMMA.1688.F32.BF16 R16, R80.reuse, R118, R16 ;  /* 0x000000765010723c */ /* 0x040fe60000041010 */
[----:B------:R-:W-:Y:S01]  /*69f0*/  IMAD.X R15, RZ, RZ, R15, P0 ;  /* 0x000000ffff0f7224 */ /* 0x000fe200000e060f */
[----:B---3--:R-:W1:Y:S01]  /*6a00*/  LDSM.16.M88.4 R72, [R2+UR4] ;  /* 0x000000040248783b */ /* 0x008e620008000200 */
[----:B------:R-:W-:Y:S03]  /*6a10*/  IADD3 R12, P1, PT, R12, 0x40, RZ ;  /* 0x000000400c0c7810 */ /* 0x000fe60007f3e0ff */
[-C--:B------:R-:W-:Y:S02]  /*6a20*/  HMMA.1688.F32.BF16 R20, R80, R119.reuse, R20 ;  /* 0x000000775014723c */ /* 0x080fe40000041014 */
[----:B------:R-:W-:Y:S06]  /*6a30*/  IMAD.X R13, RZ, RZ, R13, P1 ;  /* 0x000000ffff0d7224 */ /* 0x000fec00008e060d */
[C---:B------:R-:W-:Y:S08]  /*6a40*/  HMMA.1688.F32.BF16 R24, R82.reuse, R119, R24 ;  /* 0x000000775218723c */ /* 0x040ff00000041018 */
[C---:B------:R-:W-:Y:S08]  /*6a50*/  HMMA.1688.F32.BF16 R28, R82.reuse, R118, R28 ;  /* 0x00000076521c723c */ /* 0x040ff0000004101c */
[C---:B------:R-:W-:Y:S08]  /*6a60*/  HMMA.1688.F32.BF16 R32, R82.reuse, R117, R32 ;  /* 0x000000755220723c */ /* 0x040ff00000041020 */
[----:B------:R-:W-:Y:S01]  /*6a70*/  HMMA.1688.F32.BF16 R36, R82, R116, R36 ;  /* 0x000000745224723c */ /* 0x000fe20000041024 */
[----:B------:R-:W-:Y:S01]  /*6a80*/  LDSM.16.M88.4 R80, [R0+UR4] ;  /* 0x000000040050783b */ /* 0x000fe20008000200 */
[----:B------:R-:W-:Y:S02]  /*6a90*/  @UP0 UIADD3 UR4, UPT, UPT, UR4, 0x80, URZ ;  /* 0x0000008004040890 */ /* 0x000fe4000fffe0ff */
[----:B------:R-:W-:-:S04]  /*6aa0*/  @!UP0 UIADD3 UR4, UPT, UPT, UR8, -0x100, URZ ;  /* 0xffffff0008048890 */ /* 0x000fc8000fffe0ff */
[C---:B-1----:R-:W-:Y:S01]  /*6ab0*/  HMMA.1688.F32.BF16 R4, R72.reuse, R76, R4 ;  /* 0x0000004c4804723c */ /* 0x042fe20000041004 */
[----:B------:R-:W1:Y:S01]  /*6ac0*/  LDSM.16.M88.4 R116, [R0+UR5] ;  /* 0x000000050074783b */ /* 0x000e620008000200 */
[----:B------:R-:W-:Y:S04]  /*6ad0*/  DEPBAR.LE SB0, 0x1 ;  /* 0x000080400000791a */ /* 0x000fe80000000000 */
[----:B------:R-:W-:Y:S02]  /*6ae0*/  @UP0 UIADD3 UR5, UPT, UPT, UR5, 0x80, URZ ;  /* 0x0000008005050890 */ /* 0x000fe4000fffe0ff */
[C---:B------:R-:W-:Y:S01]  /*6af0*/  HMMA.1688.F32.BF16 R8, R72.reuse, R77, R8 ;  /* 0x0000004d4808723c */ /* 0x040fe20000041008 */
[----:B------:R-:W-:Y:S01]  /*6b00*/  BAR.SYNC.DEFER_BLOCKING 0x0 ;  /* 0x0000000000007b1d */ /* 0x000fe20000010000 */
[----:B------:R-:W-:Y:S02]  /*6b10*/  @!UP0 UIADD3 UR5, UPT, UPT, UR9, -0x100, URZ ;  /* 0xffffff0009058890 */ /* 0x000fe4000fffe0ff */
[----:B------:R-:W-:Y:S04]  /*6b20*/  UISETP.GT.AND UP0, UPT, UR6, -0x1, UPT ;  /* 0xffffffff0600788c */ /* 0x000fe8000bf04270 */
[C---:B------:R-:W-:Y:S08]  /*6b30*/  HMMA.1688.F32.BF16 R16, R72.reuse, R78, R16 ;  /* 0x0000004e4810723c */ /* 0x040ff00000041010 */
[-C--:B------:R-:W-:Y:S02]  /*6b40*/  HMMA.1688.F32.BF16 R20, R72, R79.reuse, R20 ;  /* 0x0000004f4814723c */ /* 0x080fe40000041014 */
[C---:B------:R-:W-:Y:S06]  /*6b50*/  LEA R72, R122.reuse, UR4, 0x4 ;  /* 0x000000047a487c11 */ /* 0x040fec000f8e20ff */
[C---:B------:R-:W-:Y:S08]  /*6b60*/  HMMA.1688.F32.BF16 R24, R74.reuse, R79, R24 ;  /* 0x0000004f4a18723c */ /* 0x040ff00000041018 */
[C---:B------:R-:W-:Y:S08]  /*6b70*/  HMMA.1688.F32.BF16 R28, R74.reuse, R78, R28 ;  /* 0x0000004e4a1c723c */ /* 0x040ff0000004101c */
[C---:B------:R-:W-:Y:S08]  /*6b80*/  HMMA.1688.F32.BF16 R32, R74.reuse, R77, R32 ;  /* 0x0000004d4a20723c */ /* 0x040ff00000041020 */
[----:B------:R-:W-:Y:S01]  /*6b90*/  HMMA.1688.F32.BF16 R36, R74, R76, R36 ;  /* 0x0000004c4a24723c */ /* 0x000fe20000041024 */
[----:B------:R-:W4:Y:S02]  /*6ba0*/  LDSM.16.M88.4 R72, [R72] ;  /* 0x000000004848783b */ /* 0x000f240000000200 */
[----:B------:R-:W-:-:S05]  /*6bb0*/  LEA R76, R122, UR5, 0x4 ;  /* 0x000000057a4c7c11 */ /* 0x000fca000f8e20ff */
[C---:B-1----:R-:W-:Y:S01]  /*6bc0*/  HMMA.1688.F32.BF16 R4, R80.reuse, R116, R4 ;  /* 0x000000745004723c */ /* 0x042fe20000041004 */
[----:B------:R-:W4:Y:S07]  /*6bd0*/  LDSM.16.M88.4 R76, [R76] ;  /* 0x000000004c4c783b */ /* 0x000f2e0000000200 */
[C---:B------:R-:W-:Y:S08]  /*6be0*/  HMMA.1688.F32.BF16 R8, R80.reuse, R117, R8 ;  /* 0x000000755008723c */ /* 0x040ff00000041008 */
[C---:B------:R-:W-:Y:S08]  /*6bf0*/  HMMA.1688.F32.BF16 R16, R80.reuse, R118, R16 ;  /* 0x000000765010723c */ /* 0x040ff00000041010 */
[-C--:B------:R-:W-:Y:S08]  /*6c00*/  HMMA.1688.F32.BF16 R20, R80, R119.reuse, R20 ;  /* 0x000000775014723c */ /* 0x080ff00000041014 */
[C---:B------:R-:W-:Y:S08]  /*6c10*/  HMMA.1688.F32.BF16 R24, R82.reuse, R119, R24 ;  /* 0x000000775218723c */ /* 0x040ff00000041018 */
[C---:B------:R-:W-:Y:S08]  /*6c20*/  HMMA.1688.F32.BF16 R28, R82.reuse, R118, R28 ;  /* 0x00000076521c723c */ /* 0x040ff0000004101c */
[C---:B------:R-:W-:Y:S08]  /*6c30*/  HMMA.1688.F32.BF16 R32, R82.reuse, R117, R32 ;  /* 0x000000755220723c */ /* 0x040ff00000041020 */
[----:B------:R-:W-:Y:S01]  /*6c40*/  HMMA.1688.F32.BF16 R36, R82, R116, R36 ;  /* 0x000000745224723c */ /* 0x000fe20000041024 */
[----:B------:R-:W-:Y:S07]  /*6c50*/  BRA.U UP0, `(.L_x_176) ;  /* 0xfffffff900987547 */ /* 0x000fee000b83ffff */
.L_x_175:
[----:B---3--:R-:W3:Y:S01]  /*6c60*/  LDL R81, [R1+0x68] ;  /* 0x0000680001517983 */ /* 0x008ee20000100800 */
[----:B------:R-:W4:Y:S03]  /*6c70*/  LDCU UR4, c[0x0][0x408] ;  /* 0x00008100ff0477ac */ /* 0x000f260008000800 */
[----:B------:R-:W3:Y:S01]  /*6c80*/  LDL R80, [R1+0x78] ;  /* 0x0000780001507983 */ /* 0x000ee20000100800 */
[----:B----4-:R-:W-:Y:S01]  /*6c90*/  FMUL R118, R20, UR4 ;  /* 0x0000000414767c20 */ /* 0x010fe20008400000 */
[----:B------:R-:W-:Y:S02]  /*6ca0*/  FMUL R116, R18, UR4 ;  /* 0x0000000412747c20 */ /* 0x000fe40008400000 */
[----:B------:R4:W5:Y:S01]  /*6cb0*/  LDL R20, [R1+0x28] ;  /* 0x0000280001147983 */ /* 0x0009620000100800 */
[----:B------:R-:W-:Y:S01]  /*6cc0*/  FMUL R117, R19, UR4 ;  /* 0x0000000413757c20 */ /* 0x000fe20008400000 */
[----:B------:R-:W-:Y:S01]  /*6cd0*/  FMUL R72, R4, UR4 ;  /* 0x0000000404487c20 */ /* 0x000fe20008400000 */
[----:B------:R-:W1:Y:S01]  /*6ce0*/  LDC.64 R18, c[0x0][0x358] ;  /* 0x0000d600ff127b82 */ /* 0x000e620000000a00 */
[----:B------:R-:W-:Y:S01]  /*6cf0*/  FMUL R73, R5, UR4 ;  /* 0x0000000405497c20 */ /* 0x000fe20008400000 */
[----:B------:R-:W-:Y:S01]  /*6d00*/  FMUL R74, R6, UR4 ;  /* 0x00000004064a7c20 */ /* 0x000fe20008400000 */
[----:B------:R-:W-:Y:S01]  /*6d10*/  FMUL R75, R7, UR4 ;  /* 0x00000004074b7c20 */ /* 0x000fe20008400000 */
[----:B------:R-:W-:Y:S01]  /*6d20*/  FMUL R36, R36, UR4 ;  /* 0x0000000424247c20 */ /* 0x000fe20008400000 */
[----:B------:R-:W-:Y:S01]  /*6d30*/  FMUL R37, R37, UR4 ;  /* 0x0000000425257c20 */ /* 0x000fe20008400000 */
[----:B------:R-:W-:Y:S01]  /*6d40*/  FMUL R38, R38, UR4 ;  /* 0x0000000426267c20 */ /* 0x000fe20008400000 */
[----:B------:R-:W-:Y:S01]  /*6d50*/  FMUL R39, R39, UR4 ;  /* 0x0000000427277c20 */ /* 0x000fe20008400000 */
[----:B--2---:R-:W-:Y:S01]  /*6d60*/  FMUL R77, R8, UR4 ;  /* 0x00000004084d7c20 */ /* 0x004fe20008400000 */
        /* <DEDUP_REMOVED lines=20> */
[----:B---3--:R-:W-:-:S04]  /*6eb0*/  ISETP.NE.U32.AND P0, PT, R81, RZ, PT ;  /* 0x000000ff5100720c */ /* 0x008fc80003f05070 */
[----:B------:R-:W-:-:S13]  /*6ec0*/  ISETP.NE.AND.EX P0, PT, R80, RZ, PT, P0 ;  /* 0x000000ff5000720c */ /* 0x000fda0003f05300 */
[----:B-1--4-:R-:W-:Y:S05]  /*6ed0*/  @!P0 BRA `(.L_x_177) ;  /* 0x0000000800cc8947 */ /* 0x012fea0003800000 */
[----:B------:R-:W1:Y:S01]  /*6ee0*/  LDC R16, c[0x0][0x430] ;  /* 0x00010c00ff107b82 */ /* 0x000e620000000800 */
[----:B------:R-:W2:Y:S01]  /*6ef0*/  S2R R17, SR_TID.X ;  /* 0x0000000000117919 */ /* 0x000ea20000002100 */
[----:B------:R-:W-:Y:S01]  /*6f00*/  USHF.R.S32.HI UR7, URZ, 0x1f, UR46 ;  /* 0x0000001fff077899 */ /* 0x000fe2000801142e */
[----:B-----5:R-:W-:Y:S01]  /*6f10*/  SHF.R.S32.HI R2, RZ, 0x1f, R20 ;  /* 0x0000001fff027819 */ /* 0x020fe20000011414 */
[----:B------:R-:W-:Y:S01]  /*6f20*/  USHF.L.U32 UR6, UR38, 0x5, URZ ;  /* 0x0000000526067899 */ /* 0x000fe200080006ff */
[----:B------:R-:W-:Y:S01]  /*6f30*/  MOV R3, RZ ;  /* 0x000000ff00037202 */ /* 0x000fe20000000f00 */
[----:B------:R-:W-:Y:S01]  /*6f40*/  ULEA.HI UR7, UR7, UR46, URZ, 0x7 ;  /* 0x0000002e07077291 */ /* 0x000fe2000f8f38ff */
[----:B------:R-:W-:Y:S01]  /*6f50*/  CS2R R8, SRZ ;  /* 0x0000000000087805 */ /* 0x000fe2000001ff00 */
[----:B------:R-:W-:Y:S01]  /*6f60*/  ULOP3.LUT UR4, UR6, 0x1fe0, URZ, 0xc0, !UPT ;  /* 0x00001fe006047892 */ /* 0x000fe2000f8ec0ff */
[----:B------:R-:W-:Y:S01]  /*6f70*/  CS2R R10, SRZ ;  /* 0x00000000000a7805 */ /* 0x000fe2000001ff00 */
[----:B------:R-:W-:-:S04]  /*6f80*/  ULOP3.LUT UR7, UR7, 0xffffff80, URZ, 0xc0, !UPT ;  /* 0xffffff8007077892 */ /* 0x000fc8000f8ec0ff */
[----:B------:R-:W-:-:S04]  /*6f90*/  UIADD3 UR7, UPT, UPT, UR46, -UR7, URZ ;  /* 0x800000072e077290 */ /* 0x000fc8000fffe0ff */
[----:B------:R-:W-:-:S04]  /*6fa0*/  UISETP.NE.AND UP0, UPT, UR7, URZ, UPT ;  /* 0x000000ff0700728c */ /* 0x000fc8000bf05270 */
[----:B------:R-:W-:Y:S01]  /*6fb0*/  USEL UR7, UR7, 0x80, UP0 ;  /* 0x0000008007077887 */ /* 0x000fe20008000000 */
[----:B-1----:R-:W-:Y:S01]  /*6fc0*/  IMAD R0, R16, UR41, RZ ;  /* 0x0000002910007c24 */ /* 0x002fe2000f8e02ff */
[----:B------:R-:W-:Y:S02]  /*6fd0*/  SHF.R.S32.HI R5, RZ, 0x1f, R16 ;  /* 0x0000001fff057819 */ /* 0x000fe40000011410 */
[----:B------:R-:W-:Y:S02]  /*6fe0*/  UISETP.LT.AND UP0, UPT, UR46, UR7, UPT ;  /* 0x000000072e00728c */ /* 0x000fe4000bf01270 */
[C---:B------:R-:W-:Y:S02]  /*6ff0*/  IADD3 R4, P0, PT, R0.reuse, R20, RZ ;  /* 0x0000001400047210 */ /* 0x040fe40007f1e0ff */
[----:B------:R-:W-:Y:S02]  /*7000*/  USEL UR7, UR46, UR7, UP0 ;  /* 0x000000072e077287 */ /* 0x000fe40008000000 */
[----:B------:R-:W-:Y:S01]  /*7010*/  LEA.HI.X.SX32 R7, R0, R2, 0x1, P0 ;  /* 0x0000000200077211 */ /* 0x000fe200000f0eff */
[----:B------:R-:W-:Y:S01]  /*7020*/  IMAD.U32 R0, RZ, RZ, UR4 ;  /* 0x00000004ff007e24 */ /* 0x000fe2000f8e00ff */
[----:B------:R-:W-:Y:S01]  /*7030*/  LEA R6, P0, R4, R81, 0x1 ;  /* 0x0000005104067211 */ /* 0x000fe200078008ff */
[----:B--2---:R-:W-:-:S03]  /*7040*/  IMAD.SHL.U32 R2, R17, 0x8, RZ ;  /* 0x0000000811027824 */ /* 0x004fc600078e00ff */
[----:B------:R-:W-:Y:S02]  /*7050*/  LOP3.LUT R0, R0, 0x10, R17, 0xf8, !PT ;  /* 0x0000001000007812 */ /* 0x000fe400078ef811 */
[----:B------:R-:W-:Y:S02]  /*7060*/  LOP3.LUT R2, R2, 0x78, RZ, 0xc0, !PT ;  /* 0x0000007802027812 */ /* 0x000fe400078ec0ff */
[----:B------:R-:W-:Y:S02]  /*7070*/  SHF.R.U32.HI R0, RZ, 0x4, R0 ;  /* 0x00000004ff007819 */ /* 0x000fe40000011600 */
[----:B------:R-:W-:Y:S02]  /*7080*/  ISETP.GE.AND P2, PT, R2, UR40, PT ;  /* 0x0000002802007c0c */ /* 0x000fe4000bf46270 */
[----:B------:R-:W-:Y:S01]  /*7090*/  LEA.HI.X R7, R4, R80, R7, 0x1, P0 ;  /* 0x0000005004077211 */ /* 0x000fe200000f0c07 */
[C---:B------:R-:W-:Y:S01]  /*70a0*/  IMAD.WIDE.U32 R2, R0.reuse, R16, R2 ;  /* 0x0000001000027225 */ /* 0x040fe200078e0002 */
[----:B------:R-:W-:-:S03]  /*70b0*/  ISETP.LT.AND P1, PT, R0, UR7, !P2 ;  /* 0x0000000700007c0c */ /* 0x000fc6000d721270 */
[----:B------:R-:W-:Y:S01]  /*70c0*/  IMAD R5, R5, R0, RZ ;  /* 0x0000000005057224 */ /* 0x000fe200078e02ff */
[----:B------:R-:W-:-:S03]  /*70d0*/  LEA R4, P0, R2, R6, 0x1 ;  /* 0x0000000602047211 */ /* 0x000fc600078008ff */
[----:B------:R-:W-:-:S05]  /*70e0*/  IMAD.IADD R5, R3, 0x1, R5 ;  /* 0x0000000103057824 */ /* 0x000fca00078e0205 */
[----:B------:R-:W-:Y:S02]  /*70f0*/  LEA.HI.X R5, R2, R7, R5, 0x1, P0 ;  /* 0x0000000702057211 */ /* 0x000fe400000f0c05 */
[----:B------:R-:W-:Y:S02]  /*7100*/  @P1 R2UR UR4, R18 ;  /* 0x00000000120412ca */ /* 0x000fe400000e0000 */
[----:B------:R-:W-:-:S13]  /*7110*/  @P1 R2UR UR5, R19 ;  /* 0x00000000130512ca */ /* 0x000fda00000e0000 */
[----:B------:R1:W2:Y:S01]  /*7120*/  @P1 LDG.E.LTC128B.128 R8, desc[UR4][R4.64] ;  /* 0x0000000404081981 */ /* 0x0002a2000c1e1d20 */
[----:B------:R-:W-:Y:S01]  /*7130*/  IADD3 R2, PT, PT, R0, 0x20, RZ ;  /* 0x0000002000027810 */ /* 0x000fe20007ffe0ff */
[----:B------:R-:W3:Y:S01]  /*7140*/  S2UR UR4, SR_CgaCtaId ;  /* 0x00000000000479c3 */ /* 0x000ee20000008800 */
[----:B------:R-:W-:Y:S02]  /*7150*/  CS2R R12, SRZ ;  /* 0x00000000000c7805 */ /* 0x000fe4000001ff00 */
[----:B------:R-:W-:Y:S02]  /*7160*/  CS2R R14, SRZ ;  /* 0x00000000000e7805 */ /* 0x000fe4000001ff00 */
[----:B------:R-:W-:Y:S01]  /*7170*/  ISETP.LT.AND P1, PT, R2, UR7, !P2 ;  /* 0x0000000702007c0c */ /* 0x000fe2000d721270 */
[----:B------:R-:W-:Y:S01]  /*7180*/  VIADD R2, R0, 0x40 ;  /* 0x0000004000027836 */ /* 0x000fe20000000000 */
[----:B------:R-:W-:-:S04]  /*7190*/  UMOV UR5, 0x400 ;  /* 0x0000040000057882 */ /* 0x000fc80000000000 */
[----:B------:R-:W-:Y:S02]  /*71a0*/  ISETP.LT.AND P0, PT, R2, UR7, !P2 ;  /* 0x0000000702007c0c */ /* 0x000fe4000d701270 */
[----:B------:R-:W-:-:S04]  /*71b0*/  SHF.L.U32 R2, R17, 0x4, RZ ;  /* 0x0000000411027819 */ /* 0x000fc800000006ff */
[----:B------:R-:W-:Y:S02]  /*71c0*/  LOP3.LUT R2, R2, 0xf0, RZ, 0xc0, !PT ;  /* 0x000000f002027812 */ /* 0x000fe400078ec0ff */
[----:B------:R-:W-:Y:S02]  /*71d0*/  @P1 R2UR UR8, R18 ;  /* 0x00000000120812ca */ /* 0x000fe400000e0000 */
[----:B------:R-:W-:Y:S01]  /*71e0*/  @P1 R2UR UR9, R19 ;  /* 0x00000000130912ca */ /* 0x000fe200000e0000 */
[----:B------:R-:W-:Y:S02]  /*71f0*/  IMAD R2, R0, 0x100, R2 ;  /* 0x0000010000027824 */ /* 0x000fe400078e0202 */
[----:B-1----:R-:W-:Y:S01]  /*7200*/  IMAD.WIDE R4, R16, 0x40, R4 ;  /* 0x0000004010047825 */ /* 0x002fe200078e0204 */
[----:B---3--:R-:W-:-:S09]  /*7210*/  ULEA UR4, UR4, UR5, 0x18 ;  /* 0x0000000504047291 */ /* 0x008fd2000f8ec0ff */
[----:B------:R1:W3:Y:S01]  /*7220*/  @P1 LDG.E.LTC128B.128 R12, desc[UR8][R4.64] ;  /* 0x00000008040c1981 */ /* 0x0002e2000c1e1d20 */
[----:B------:R-:W-:Y:S02]  /*7230*/  @P0 R2UR UR8, R18 ;  /* 0x00000000120802ca */ /* 0x000fe400000e0000 */
[----:B------:R-:W-:Y:S01]  /*7240*/  @P0 R2UR UR9, R19 ;  /* 0x00000000130902ca */ /* 0x000fe200000e0000 */
[----:B-1----:R-:W-:Y:S01]  /*7250*/  IMAD.WIDE R4, R16, 0x40, R4 ;  /* 0x0000004010047825 */ /* 0x002fe200078e0204 */
[----:B--2---:R1:W-:Y:S02]  /*7260*/  STS.128 [R2+UR4+0x6200], R8 ;  /* 0x0062000802007988 */ /* 0x0043e40008000c04 */
[----:B-1----:R-:W-:Y:S02]  /*7270*/  CS2R R8, SRZ ;  /* 0x0000000000087805 */ /* 0x002fe4000001ff00 */
[----:B------:R-:W-:-:S07]  /*7280*/  CS2R R10, SRZ ;  /* 0x00000000000a7805 */ /* 0x000fce000001ff00 */
[----:B------:R-:W2:Y:S01]  /*7290*/  @P0 LDG.E.LTC128B.128 R8, desc[UR8][R4.64] ;  /* 0x0000000804080981 */ /* 0x000ea2000c1e1d20 */
[----:B------:R-:W-:-:S04]  /*72a0*/  IADD3 R0, PT, PT, R0, 0x60, RZ ;  /* 0x0000006000007810 */ /* 0x000fc80007ffe0ff */
[----:B------:R-:W-:Y:S02]  /*72b0*/  ISETP.LT.AND P2, PT, R0, UR7, !P2 ;  /* 0x0000000700007c0c */ /* 0x000fe4000d741270 */
[----:B------:R-:W-:-:S11]  /*72c0*/  CS2R R6, SRZ ;  /* 0x0000000000067805 */ /* 0x000fd6000001ff00 */
[----:B------:R-:W-:Y:S02]  /*72d0*/  @P2 R2UR UR8, R18 ;  /* 0x00000000120822ca */ /* 0x000fe400000e0000 */
[----:B------:R-:W-:Y:S01]  /*72e0*/  @P2 R2UR UR9, R19 ;  /* 0x00000000130922ca */ /* 0x000fe200000e0000 */
[----:B--2---:R1:W-:Y:S02]  /*72f0*/  STS.128 [R2+UR4+0xa200], R8 ;  /* 0x00a2000802007988 */ /* 0x0043e40008000c04 */
[----:B-1----:R-:W-:Y:S01]  /*7300*/  IMAD.WIDE R8, R16, 0x40, R4 ;  /* 0x0000004010087825 */ /* 0x002fe200078e0204 */
[----:B------:R-:W-:-:S09]  /*7310*/  CS2R R4, SRZ ;  /* 0x0000000000047805 */ /* 0x000fd2000001ff00 */
[----:B------:R-:W2:Y:S01]  /*7320*/  @P2 LDG.E.LTC128B.128 R4, desc[UR8][R8.64] ;  /* 0x0000000808042981 */ /* 0x000ea2000c1e1d20 */
[----:B------:R-:W-:-:S03]  /*7330*/  USHF.L.U32 UR5, UR38, 0xa, URZ ;  /* 0x0000000a26057899 */ /* 0x000fc600080006ff */
[----:B---3--:R-:W-:Y:S01]  /*7340*/  STS.128 [R2+UR4+0x8200], R12 ;  /* 0x0082000c02007988 */ /* 0x008fe20008000c04 */
[----:B------:R-:W-:Y:S01]  /*7350*/  ULOP3.LUT UR5, UR5, 0x3000, URZ, 0xc0, !UPT ;  /* 0x0000300005057892 */ /* 0x000fe2000f8ec0ff */
[----:B------:R-:W-:Y:S02]  /*7360*/  IMAD.U32 R0, RZ, RZ, UR6 ;  /* 0x00000006ff007e24 */ /* 0x000fe4000f8e00ff */
[----:B--2---:R1:W-:Y:S02]  /*7370*/  STS.128 [R2+UR4+0xc200], R4 ;  /* 0x00c2000402007988 */ /* 0x0043e40008000c04 */
[----:B-1----:R-:W-:-:S04]  /*7380*/  LOP3.LUT R2, R17, 0x1c, RZ, 0xc0, !PT ;  /* 0x0000001c11027812 */ /* 0x002fc800078ec0ff */
[----:B------:R-:W-:Y:S02]  /*7390*/  SHF.R.U32.HI R2, RZ, 0x2, R2 ;  /* 0x00000002ff027819 */ /* 0x000fe40000011602 */
[----:B------:R-:W-:Y:S02]  /*73a0*/  SHF.L.U32 R17, R17, 0x8, RZ ;  /* 0x0000000811117819 */ /* 0x000fe400000006ff */
[----:B------:R-:W-:Y:S01]  /*73b0*/  LOP3.LUT R2, R2, 0x60, R0, 0xf8, !PT ;  /* 0x0000006002027812 */ /* 0x000fe200078ef800 */
[----:B------:R-:W-:-:S05]  /*73c0*/  IMAD.U32 R0, RZ, RZ, UR5 ;  /* 0x00000005ff007e24 */ /* 0x000fca000f8e00ff */
[----:B------:R-:W-:-:S04]  /*73d0*/  LOP3.LUT R0, R0, 0x300, R17, 0xf8, !PT ;  /* 0x0000030000007812 */ /* 0x000fc800078ef811 */
[----:B------:R-:W-:-:S04]  /*73e0*/  LOP3.LUT R0, R0, R2, RZ, 0xfc, !PT ;  /* 0x0000000200007212 */ /* 0x000fc800078efcff */
[----:B------:R-:W-:Y:S01]  /*73f0*/  LEA R0, R0, UR4, 0x1 ;  /* 0x0000000400007c11 */ /* 0x000fe2000f8e08ff */
[----:B------:R-:W-:Y:S06]  /*7400*/  BAR.SYNC.DEFER_BLOCKING 0x0 ;  /* 0x0000000000007b1d */ /* 0x000fec0000010000 */
[----:B------:R-:W1:Y:S04]  /*7410*/  LDS.U16 R2, [R0+0x6200] ;  /* 0x0062000000027984 */ /* 0x000e680000000400 */
[----:B------:R-:W2:Y:S04]  /*7420*/  LDS.U16 R3, [R0+0x6300] ;  /* 0x0063000000037984 */ /* 0x000ea80000000400 */
[----:B------:R-:W3:Y:S04]  /*7430*/  LDS.U16 R7, [R0+0x7300] ;  /* 0x0073000000077984 */ /* 0x000ee80000000400 */
[----:B------:R-:W4:Y:S04]  /*7440*/  LDS.U16 R4, [R0+0x6a00] ;  /* 0x006a000000047984 */ /* 0x000f280000000400 */
[----:B------:R-:W4:Y:S04]  /*7450*/  LDS.U16 R5, [R0+0x7200] ;  /* 0x0072000000057984 */ /* 0x000f280000000400 */
[----:B------:R-:W4:Y:S04]  /*7460*/  LDS.U16 R8, [R0+0x7b00] ;  /* 0x007b000000087984 */ /* 0x000f280000000400 */
[----:B------:R-:W4:Y:S04]  /*7470*/  LDS.U16 R6, [R0+0x6b00] ;  /* 0x006b000000067984 */ /* 0x000f280000000400 */
[----:B------:R-:W4:Y:S04]  /*7480*/  LDS.U16 R10, [R0+0x6210] ;  /* 0x00621000000a7984 */ /* 0x000f280000000400 */
[----:B------:R-:W4:Y:S04]  /*7490*/  LDS.U16 R9, [R0+0x7a00] ;  /* 0x007a000000097984 */ /* 0x000f280000000400 */
[----:B------:R-:W4:Y:S04]  /*74a0*/  LDS.U16 R12, [R0+0x6310] ;  /* 0x00631000000c7984 */ /* 0x000f280000000400 */
[----:B------:R-:W4:Y:S01]  /*74b0*/  LDS.U16 R11, [R0+0x6a10] ;  /* 0x006a1000000b7984 */ /* 0x000f220000000400 */
[----:B-1----:R-:W-:-:S03]  /*74c0*/  SHF.L.U32 R2, R2, 0x10, RZ ;  /* 0x0000001002027819 */ /* 0x002fc600000006ff */
[----:B------:R-:W1:Y:S02]  /*74d0*/  LDS.U16 R13, [R0+0x6b10] ;  /* 0x006b1000000d7984 */ /* 0x000e640000000400 */
[----:B------:R-:W-:Y:S01]  /*74e0*/  FADD R72, R72, R2 ;  /* 0x0000000248487221 */ /* 0x000fe20000000000 */
[----:B--2---:R-:W-:Y:S02]  /*74f0*/  IMAD.U32 R2, R3, 0x10000, RZ ;  /* 0x0001000003027824 */ /* 0x004fe400078e00ff */
[----:B---3--:R-:W-:Y:S02]  /*7500*/  IMAD.U32 R3, R7, 0x10000, RZ ;  /* 0x0001000007037824 */ /* 0x008fe400078e00ff */
[----:B------:R-:W2:Y:S01]  /*7510*/  LDS.U16 R7, [R0+0x7210] ;  /* 0x0072100000077984 */ /* 0x000ea20000000400 */
[----:B------:R-:W-:Y:S01]  /*7520*/  FADD R73, R73, R2 ;  /* 0x0000000249497221 */ /* 0x000fe20000000000 */
[----:B----4-:R-:W-:Y:S02]  /*7530*/  SHF.L.U32 R2, R4, 0x10, RZ ;  /* 0x0000001004027819 */ /* 0x010fe400000006ff */
[----:B------:R-:W-:Y:S01]  /*7540*/  SHF.L.U32 R4, R5, 0x10, RZ ;  /* 0x0000001005047819 */ /* 0x000fe200000006ff */
[----:B------:R-:W-:-:S02]  /*7550*/  FADD R83, R83, R3 ;  /* 0x0000000353537221 */ /* 0x000fc40000000000 */
[----:B------:R-:W-:Y:S01]  /*7560*/  FADD R77, R77, R2 ;  /* 0x000000024d4d7221 */ /* 0x000fe20000000000 */
[----:B------:R-:W-:Y:S01]  /*7570*/  LDS.U16 R5, [R0+0x7b10] ;  /* 0x007b100000057984 */ /* 0x000fe20000000400 */
[----:B------:R-:W-:Y:S01]  /*7580*/  FADD R82, R82, R4 ;  /* 0x0000000452527221 */ /* 0x000fe20000000000 */
[----:B------:R-:W-:Y:S02]  /*7590*/  IMAD.U32 R4, R8, 0x10000, RZ ;  /* 0x0001000008047824 */ /* 0x000fe400078e00ff */
[----:B------:R-:W-:Y:S01]  /*75a0*/  IMAD.U32 R2, R6, 0x10000, RZ ;  /* 0x0001000006027824 */ /* 0x000fe200078e00ff */
[----:B------:R-:W-:Y:S01]  /*75b0*/  LDS.U16 R8, [R0+0x6320] ;  /* 0x0063200000087984 */ /* 0x000fe20000000400 */
[----:B------:R-:W-:Y:S02]  /*75c0*/  SHF.L.U32 R3, R10, 0x10, RZ ;  /* 0x000000100a037819 */ /* 0x000fe400000006ff */
[----:B------:R-:W-:Y:S01]  /*75d0*/  FADD R79, R79, R2 ;  /* 0x000000024f4f7221 */ /* 0x000fe20000000000 */
[----:B------:R-:W-:Y:S01]  /*75e0*/  FADD R119, R119, R4 ;  /* 0x0000000477777221 */ /* 0x000fe20000000000 */
[----:B------:R-:W-:Y:S01]  /*75f0*/  LDS.U16 R6, [R0+0x6220] ;  /* 0x0062200000067984 */ /* 0x000fe20000000400 */
[----:B------:R-:W-:Y:S01]  /*7600*/  SHF.L.U32 R2, R9, 0x10, RZ ;  /* 0x0000001009027819 */ /* 0x000fe200000006ff */
[----:B------:R-:W-:-:S02]  /*7610*/  FADD R74, R74, R3 ;  /* 0x000000034a4a7221 */ /* 0x000fc40000000000 */
[----:B------:R-:W3:Y:S04]  /*7620*/  LDS.U16 R4, [R0+0x7a10] ;  /* 0x007a100000047984 */ /* 0x000ee80000000400 */
[----:B------:R-:W4:Y:S01]  /*7630*/  LDS.U16 R3, [R0+0x7310] ;  /* 0x0073100000037984 */ /* 0x000f220000000400 */
[----:B------:R-:W-:Y:S01]  /*7640*/  FADD R118, R118, R2 ;  /* 0x0000000276767221 */ /* 0x000fe20000000000 */
[----:B------:R-:W-:Y:S02]  /*7650*/  IMAD.U32 R2, R12, 0x10000, RZ ;  /* 0x000100000c027824 */ /* 0x000fe400078e00ff */
[----:B------:R-:W-:Y:S02]  /*7660*/  LDS.U16 R9, [R0+0x6a20] ;  /* 0x006a200000097984 */ /* 0x000fe40000000400 */
[----:B------:R-:W-:Y:S01]  /*7670*/  FADD R75, R75, R2 ;  /* 0x000000024b4b7221 */ /* 0x000fe20000000000 */
[----:B------:R-:W-:Y:S01]  /*7680*/  SHF.L.U32 R2, R11, 0x10, RZ ;  /* 0x000000100b027819 */ /* 0x000fe200000006ff */
[----:B------:R-:W-:Y:S04]  /*7690*/  LDS.U16 R10, [R0+0x7220] ;  /* 0x00722000000a7984 */ /* 0x000fe80000000400 */
[----:B------:R-:W4:Y:S01]  /*76a0*/  LDS.U16 R11, [R0+0x6b20] ;  /* 0x006b2000000b7984 */ /* 0x000f220000000400 */
[----:B------:R-:W-:Y:S01]  /*76b0*/  FADD R76, R76, R2 ;  /* 0x000000024c4c7221 */ /* 0x000fe20000000000 */
[----:B-1----:R-:W-:-:S02]  /*76c0*/  IMAD.U32 R2, R13, 0x10000, RZ ;  /* 0x000100000d027824 */ /* 0x002fc400078e00ff */
[----:B------:R-:W-:Y:S02]  /*76d0*/  LDS.U16 R12, [R0+0x7a30] ;  /* 0x007a3000000c7984 */ /* 0x000fe40000000400 */
[----:B------:R-:W-:Y:S01]  /*76e0*/  FADD R78, R78, R2 ;  /* 0x000000024e4e7221 */ /* 0x000fe20000000000 */
[----:B--2---:R-:W-:Y:S02]  /*76f0*/  SHF.L.U32 R2, R7, 0x10, RZ ;  /* 0x0000001007027819 */ /* 0x004fe400000006ff */
[----:B------:R-:W1:Y:S03]  /*7700*/  LDS.U16 R7, [R0+0x7320] ;  /* 0x0073200000077984 */ /* 0x000e660000000400 */
[----:B------:R-:W-:Y:S01]  /*7710*/  FADD R116, R116, R2 ;  /* 0x0000000274747221 */ /* 0x000fe20000000000 */
[----:B---3--:R-:W-:Y:S01]  /*7720*/  SHF.L.U32 R4, R4, 0x10, RZ ;  /* 0x0000001004047819 */ /* 0x008fe200000006ff */
[----:B----4-:R-:W-:-:S04]  /*7730*/  IMAD.U32 R2, R3, 0x10000, RZ ;  /* 0x0001000003027824 */ /* 0x010fc800078e00ff */
[----:B------:R-:W-:Y:S01]  /*7740*/  FADD R120, R120, R4 ;  /* 0x0000000478787221 */ /* 0x000fe20000000000 */
[----:B------:R-:W-:Y:S02]  /*7750*/  IMAD.U32 R4, R8, 0x10000, RZ ;  /* 0x0001000008047824 */ /* 0x000fe400078e00ff */
[----:B------:R-:W-:Y:S01]  /*7760*/  FADD R117, R117, R2 ;  /* 0x0000000275757221 */ /* 0x000fe20000000000 */
[----:B------:R-:W-:Y:S01]  /*7770*/  SHF.L.U32 R2, R6, 0x10, RZ ;  /* 0x0000001006027819 */ /* 0x000fe200000006ff */
[----:B------:R-:W-:Y:S02]  /*7780*/  IMAD.U32 R3, R5, 0x10000, RZ ;  /* 0x0001000005037824 */ /* 0x000fe400078e00ff */
[----:B------:R-:W-:Y:S01]  /*7790*/  FADD R37, R37, R4 ;  /* 0x0000000425257221 */ /* 0x000fe20000000000 */
[----:B------:R-:W2:Y:S01]  /*77a0*/  LDS.U16 R5, [R0+0x6230] ;  /* 0x0062300000057984 */ /* 0x000ea20000000400 */
[----:B------:R-:W-:Y:S01]  /*77b0*/  FADD R36, R36, R2 ;  /* 0x0000000224247221 */ /* 0x000fe20000000000 */
[----:B------:R-:W-:Y:S01]  /*77c0*/  FADD R121, R121, R3 ;  /* 0x0000000379797221 */ /* 0x000fe20000000000 */
[----:B------:R-:W-:Y:S01]  /*77d0*/  IMAD.U32 R2, R11, 0x10000, RZ ;  /* 0x000100000b027824 */ /* 0x000fe200078e00ff */
[----:B------:R-:W3:Y:S01]  /*77e0*/  LDS.U16 R4, [R0+0x7a20] ;  /* 0x007a200000047984 */ /* 0x000ee20000000400 */
[----:B------:R-:W-:-:S02]  /*77f0*/  SHF.L.U32 R3, R9, 0x10, RZ ;  /* 0x0000001009037819 */ /* 0x000fc400000006ff */
[----:B------:R-:W-:Y:S01]  /*7800*/  FADD R33, R33, R2 ;  /* 0x0000000221217221 */ /* 0x000fe20000000000 */
[----:B------:R-:W-:Y:S01]  /*7810*/  SHF.L.U32 R2, R10, 0x10, RZ ;  /* 0x000000100a027819 */ /* 0x000fe200000006ff */
[----:B------:R-:W-:Y:S01]  /*7820*/  LDS.U16 R6, [R0+0x6330] ;  /* 0x0063300000067984 */ /* 0x000fe20000000400 */
[----:B------:R-:W-:-:S03]  /*7830*/  FADD R32, R32, R3 ;  /* 0x0000000320207221 */ /* 0x000fc60000000000 */
[----:B------:R-:W4:Y:S01]  /*7840*/  LDS.U16 R3, [R0+0x7b20] ;  /* 0x007b200000037984 */ /* 0x000f220000000400 */
[----:B------:R-:W-:Y:S01]  /*7850*/  FADD R28, R28, R2 ;  /* 0x000000021c1c7221 */ /* 0x000fe20000000000 */
[----:B-1----:R-:W-:Y:S02]  /*7860*/  IMAD.U32 R2, R7, 0x10000, RZ ;  /* 0x0001000007027824 */ /* 0x002fe400078e00ff */
[----:B------:R-:W-:Y:S04]  /*7870*/  LDS.U16 R10, [R0+0x7230] ;  /* 0x00723000000a7984 */ /* 0x000fe80000000400 */
[----:B------:R-:W1:Y:S04]  /*7880*/  LDS.U16 R7, [R0+0x6a30] ;  /* 0x006a300000077984 */ /* 0x000e680000000400 */
[----:B------:R-:W1:Y:S04]  /*7890*/  LDS.U16 R8, [R0+0x6b30] ;  /* 0x006b300000087984 */ /* 0x000e680000000400 */
[----:B------:R-:W-:Y:S04]  /*78a0*/  LDS.U16 R11, [R0+0x7b30] ;  /* 0x007b3000000b7984 */ /* 0x000fe80000000400 */
[----:B------:R3:W1:Y:S01]  /*78b0*/  LDS.U16 R9, [R0+0x7330] ;  /* 0x0073300000097984 */ /* 0x0006620000000400 */
[----:B------:R-:W-:Y:S01]  /*78c0*/  FADD R29, R29, R2 ;  /* 0x000000021d1d7221 */ /* 0x000fe20000000000 */
[----:B--2---:R-:W-:-:S05]  /*78d0*/  SHF.L.U32 R2, R5, 0x10, RZ ;  /* 0x0000001005027819 */ /* 0x004fca00000006ff */
[----:B------:R-:W-:Y:S01]  /*78e0*/  FADD R38, R38, R2 ;  /* 0x0000000226267221 */ /* 0x000fe20000000000 */
[----:B---3--:R-:W-:Y:S01]  /*78f0*/  SHF.L.U32 R0, R4, 0x10, RZ ;  /* 0x0000001004007819 */ /* 0x008fe200000006ff */
[----:B----4-:R-:W-:-:S04]  /*7900*/  IMAD.U32 R3, R3, 0x10000, RZ ;  /* 0x0001000003037824 */ /* 0x010fc800078e00ff */
[----:B------:R-:W-:Y:S01]  /*7910*/  FADD R122, R122, R0 ;  /* 0x000000007a7a7221 */ /* 0x000fe20000000000 */
[----:B------:R-:W-:Y:S02]  /*7920*/  IMAD.U32 R0, R6, 0x10000, RZ ;  /* 0x0001000006007824 */ /* 0x000fe400078e00ff */
[----:B------:R-:W-:Y:S01]  /*7930*/  FADD R25, R25, R3 ;  /* 0x0000000319197221 */ /* 0x000fe20000000000 */
[----:B-1----:R-:W-:Y:S01]  /*7940*/  SHF.L.U32 R3, R7, 0x10, RZ ;  /* 0x0000001007037819 */ /* 0x002fe200000006ff */
[----:B------:R-:W-:Y:S01]  /*7950*/  FADD R39, R39, R0 ;  /* 0x0000000027277221 */ /* 0x000fe20000000000 */
[----:B------:R-:W-:Y:S01]  /*7960*/  SHF.L.U32 R0, R10, 0x10, RZ ;  /* 0x000000100a007819 */ /* 0x000fe200000006ff */
[----:B------:R-:W-:Y:S02]  /*7970*/  IMAD.U32 R2, R8, 0x10000, RZ ;  /* 0x0001000008027824 */ /* 0x000fe400078e00ff */
[----:B------:R-:W-:Y:S02]  /*7980*/  FADD R34, R34, R3 ;  /* 0x0000000322227221 */ /* 0x000fe40000000000 */
[----:B------:R-:W-:Y:S01]  /*7990*/  FADD R35, R35, R2 ;  /* 0x0000000223237221 */ /* 0x000fe20000000000 */
[----:B------:R-:W-:Y:S01]  /*79a0*/  FADD R30, R30, R0 ;  /* 0x000000001e1e7221 */ /* 0x000fe20000000000 */
[----:B------:R-:W-:Y:S01]  /*79b0*/  SHF.L.U32 R2, R12, 0x10, RZ ;  /* 0x000000100c027819 */ /* 0x000fe200000006ff */
[----:B------:R-:W-:Y:S01]  /*79c0*/  IMAD.U32 R3, R9, 0x10000, RZ ;  /* 0x0001000009037824 */ /* 0x000fe200078e00ff */
[----:B------:R-:W-:-:S03]  /*79d0*/  SHF.L.U32 R0, R11, 0x10, RZ ;  /* 0x000000100b007819 */ /* 0x000fc600000006ff */
[----:B------:R-:W-:Y:S01]  /*79e0*/  FADD R31, R31, R3 ;  /* 0x000000031f1f7221 */ /* 0x000fe20000000000 */
[----:B------:R-:W-:Y:S01]  /*79f0*/  FADD R124, R124, R2 ;  /* 0x000000027c7c7221 */ /* 0x000fe20000000000 */
[----:B------:R-:W-:-:S07]  /*7a00*/  FADD R125, R125, R0 ;  /* 0x000000007d7d7221 */ /* 0x000fce0000000000 */
.L_x_177:
[----:B------:R-:W2:Y:S02]  /*7a10*/  LDL R5, [R1+0x38] ;  /* 0x0000380001057983 */ /* 0x000ea40000100800 */
[----:B--2---:R-:W-:-:S05]  /*7a20*/  VIADD R0, R5, 0xffffffff ;  /* 0xffffffff05007836 */ /* 0x004fca0000000000 */
[----:B------:R-:W-:-:S04]  /*7a30*/  LOP3.LUT R0, R0, 0xff, RZ, 0xc0, !PT ;  /* 0x000000ff00007812 */ /* 0x000fc800078ec0ff */
[----:B------:R-:W-:-:S13]  /*7a40*/  ISETP.GT.U32.AND P0, PT, R0, 0x1, PT ;  /* 0x000000010000780c */ /* 0x000fda0003f04070 */
[----:B------:R-:W-:Y:S05]  /*7a50*/  @P0 BRA `(.L_x_178) ;  /* 0x0000000400800947 */ /* 0x000fea0003800000 */
[----:B------:R-:W2:Y:S04]  /*7a60*/  LDL R4, [R1+0x30] ;  /* 0x0000300001047983 */ /* 0x000ea80000100800 */
[----:B------:R-:W2:Y:S01]  /*7a70*/  LDL R2, [R1+0x34] ;  /* 0x0000340001027983 */ /* 0x000ea20000100800 */
[----:B------:R-:W-:Y:S01]  /*7a80*/  R2UR UR36, R5 ;  /* 0x00000000052472ca */ /* 0x000fe200000e0000 */
[----:B------:R-:W-:Y:S01]  /*7a90*/  USHF.L.U32 UR5, UR38, 0x3, URZ ;  /* 0x0000000326057899 */ /* 0x000fe200080006ff */
[----:B------:R-:W1:Y:S03]  /*7aa0*/  S2R R3, SR_TID.X ;  /* 0x0000000000037919 */ /* 0x000e660000002100 */
[----:B------:R-:W-:-:S08]  /*7ab0*/  ULOP3.LUT UR5, UR5, 0x60, URZ, 0xc0, !UPT ;  /* 0x0000006005057892 */ /* 0x000fd0000f8ec0ff */
[----:B------:R-:W-:-:S04]  /*7ac0*/  ULOP3.LUT UR36, UR36, 0xff, URZ, 0xc0, !UPT ;  /* 0x000000ff24247892 */ /* 0x000fc8000f8ec0ff */
[----:B------:R-:W-:Y:S01]  /*7ad0*/  UISETP.NE.AND UP0, UPT, UR36, 0x2, UPT ;  /* 0x000000022400788c */ /* 0x000fe2000bf05270 */
[----:B--2---:R-:W-:Y:S02]  /*7ae0*/  IMAD.IADD R0, R4, 0x1, -R2 ;  /* 0x0000000104007824 */ /* 0x004fe400078e0a02 */
[C---:B-1----:R-:W-:Y:S01]  /*7af0*/  IMAD.SHL.U32 R2, R3.reuse, 0x2, RZ ;  /* 0x0000000203027824 */ /* 0x042fe200078e00ff */
[----:B------:R-:W-:Y:S02]  /*7b00*/  LOP3.LUT R3, R3, 0x1c, RZ, 0xc0, !PT ;  /* 0x0000001c03037812 */ /* 0x000fe400078ec0ff */
[----:B------:R-:W-:Y:S01]  /*7b10*/  R2UR UR4, R0 ;  /* 0x00000000000472ca */ /* 0x000fe200000e0000 */
[----:B------:R-:W-:Y:S01]  /*7b20*/  IMAD.U32 R0, RZ, RZ, UR5 ;  /* 0x00000005ff007e24 */ /* 0x000fe2000f8e00ff */
[----:B------:R-:W-:-:S04]  /*7b30*/  SHF.R.U32.HI R3, RZ, 0x2, R3 ;  /* 0x00000002ff037819 */ /* 0x000fc80000011603 */
[----:B------:R-:W-:Y:S01]  /*7b40*/  LOP3.LUT R2, R0, 0x6, R2, 0xf8, !PT ;  /* 0x0000000600027812 */ /* 0x000fe200078ef802 */
[----:B------:R-:W-:-:S06]  /*7b50*/  IMAD.U32 R0, RZ, RZ, UR41 ;  /* 0x00000029ff007e24 */ /* 0x000fcc000f8e00ff */
[----:B------:R-:W-:Y:S02]  /*7b60*/  USEL UR5, UR4, URZ, !UP0 ;  /* 0x000000ff04057287 */ /* 0x000fe4000c000000 */
[----:B------:R-:W-:-:S04]  /*7b70*/  USHF.L.U32 UR4, UR38, 0x5, URZ ;  /* 0x0000000526047899 */ /* 0x000fc800080006ff */
[----:B-----5:R-:W-:-:S05]  /*7b80*/  IADD3 R0, PT, PT, R0, UR5, -R20 ;  /* 0x0000000500007c10 */ /* 0x020fca000fffe814 */
[----:B------:R-:W-:Y:S02]  /*7b90*/  IMAD.IADD R0, R2, 0x1, R0 ;  /* 0x0000000102007824 */ /* 0x000fe400078e0200 */
[----:B------:R-:W-:Y:S02]  /*7ba0*/  IMAD.U32 R2, RZ, RZ, UR4 ;  /* 0x00000004ff027e24 */ /* 0x000fe4000f8e00ff */
[C---:B------:R-:W-:Y:S02]  /*7bb0*/  VIADD R10, R0.reuse, 0x1 ;  /* 0x00000001000a7836 */ /* 0x040fe40000000000 */
[C---:B------:R-:W-:Y:S01]  /*7bc0*/  VIADD R9, R0.reuse, 0x8 ;  /* 0x0000000800097836 */ /* 0x040fe20000000000 */
[----:B------:R-:W-:Y:S01]  /*7bd0*/  LOP3.LUT R2, R3, 0x60, R2, 0xf8, !PT ;  /* 0x0000006003027812 */ /* 0x000fe200078ef802 */
[C---:B------:R-:W-:Y:S02]  /*7be0*/  VIADD R8, R0.reuse, 0x9 ;  /* 0x0000000900087836 */ /* 0x040fe40000000000 */
[----:B------:R-:W-:Y:S01]  /*7bf0*/  VIADD R7, R0, 0x10 ;  /* 0x0000001000077836 */ /* 0x000fe20000000000 */
[----:B------:R-:W-:Y:S01]  /*7c00*/  LOP3.LUT R3, R2, 0x8, RZ, 0xfc, !PT ;  /* 0x0000000802037812 */ /* 0x000fe200078efcff */
[----:B------:R-:W-:Y:S01]  /*7c10*/  VIADD R6, R0, 0x11 ;  /* 0x0000001100067836 */ /* 0x000fe20000000000 */
[-C--:B------:R-:W-:Y:S01]  /*7c20*/  ISETP.GT.AND P0, PT, R2, R0.reuse, PT ;  /* 0x000000000200720c */ /* 0x080fe20003f04270 */
[C---:B------:R-:W-:Y:S01]  /*7c30*/  VIADD R5, R0.reuse, 0x18 ;  /* 0x0000001800057836 */ /* 0x040fe20000000000 */
[----:B------:R-:W-:Y:S01]  /*7c40*/  ISETP.GT.AND P4, PT, R3, R0, PT ;  /* 0x000000000300720c */ /* 0x000fe20003f84270 */
[----:B------:R-:W-:Y:S01]  /*7c50*/  VIADD R4, R0, 0x19 ;  /* 0x0000001900047836 */ /* 0x000fe20000000000 */
[----:B------:R-:W-:-:S02]  /*7c60*/  FSEL R72, R72, -INF , !P0 ;  /* 0xff80000048487808 */ /* 0x000fc40004000000 */
[C---:B------:R-:W-:Y:S02]  /*7c70*/  ISETP.GT.AND P6, PT, R2.reuse, R10, PT ;  /* 0x0000000a0200720c */ /* 0x040fe40003fc4270 */
[C---:B------:R-:W-:Y:S02]  /*7c80*/  ISETP.GT.AND P1, PT, R2.reuse, R9, PT ;  /* 0x000000090200720c */ /* 0x040fe40003f24270 */
[C---:B------:R-:W-:Y:S02]  /*7c90*/  ISETP.GT.AND P0, PT, R2.reuse, R8, PT ;  /* 0x000000080200720c */ /* 0x040fe40003f04270 */
[C---:B------:R-:W-:Y:S02]  /*7ca0*/  ISETP.GT.AND P3, PT, R2.reuse, R7, PT ;  /* 0x000000070200720c */ /* 0x040fe40003f64270 */
[C---:B------:R-:W-:Y:S02]  /*7cb0*/  ISETP.GT.AND P5, PT, R2.reuse, R6, PT ;  /* 0x000000060200720c */ /* 0x040fe40003fa4270 */
[----:B------:R-:W-:-:S02]  /*7cc0*/  ISETP.GT.AND P2, PT, R2, R5, PT ;  /* 0x000000050200720c */ /* 0x000fc40003f44270 */
[----:B------:R-:W-:Y:S02]  /*7cd0*/  FSEL R74, R74, -INF , !P4 ;  /* 0xff8000004a4a7808 */ /* 0x000fe40006000000 */
[----:B------:R-:W-:Y:S02]  /*7ce0*/  ISETP.GT.AND P4, PT, R3, R10, PT ;  /* 0x0000000a0300720c */ /* 0x000fe40003f84270 */
[----:B------:R-:W-:Y:S02]  /*7cf0*/  FSEL R73, R73, -INF , !P6 ;  /* 0xff80000049497808 */ /* 0x000fe40007000000 */
[----:B------:R-:W-:Y:S02]  /*7d00*/  FSEL R77, R77, -INF , !P1 ;  /* 0xff8000004d4d7808 */ /* 0x000fe40004800000 */
[----:B------:R-:W-:Y:S02]  /*7d10*/  FSEL R79, R79, -INF , !P0 ;  /* 0xff8000004f4f7808 */ /* 0x000fe40004000000 */
[----:B------:R-:W-:-:S02]  /*7d20*/  FSEL R82, R82, -INF , !P3 ;  /* 0xff80000052527808 */ /* 0x000fc40005800000 */
[----:B------:R-:W-:Y:S02]  /*7d30*/  FSEL R83, R83, -INF , !P5 ;  /* 0xff80000053537808 */ /* 0x000fe40006800000 */
[----:B------:R-:W-:Y:S02]  /*7d40*/  FSEL R118, R118, -INF , !P2 ;  /* 0xff80000076767808 */ /* 0x000fe40005000000 */
[C---:B------:R-:W-:Y:S02]  /*7d50*/  ISETP.GT.AND P1, PT, R3.reuse, R9, PT ;  /* 0x000000090300720c */ /* 0x040fe40003f24270 */
[C---:B------:R-:W-:Y:S02]  /*7d60*/  ISETP.GT.AND P0, PT, R3.reuse, R8, PT ;  /* 0x000000080300720c */ /* 0x040fe40003f04270 */
[C---:B------:R-:W-:Y:S02]  /*7d70*/  ISETP.GT.AND P3, PT, R3.reuse, R7, PT ;  /* 0x000000070300720c */ /* 0x040fe40003f64270 */
[----:B------:R-:W-:-:S02]  /*7d80*/  ISETP.GT.AND P6, PT, R3, R6, PT ;  /* 0x000000060300720c */ /* 0x000fc40003fc4270 */
[C---:B------:R-:W-:Y:S02]  /*7d90*/  ISETP.GT.AND P2, PT, R3.reuse, R5, PT ;  /* 0x000000050300720c */ /* 0x040fe40003f44270 */
[-C--:B------:R-:W-:Y:S02]  /*7da0*/  ISETP.GT.AND P5, PT, R3, R4.reuse, PT ;  /* 0x000000040300720c */ /* 0x080fe40003fa4270 */
[----:B------:R-:W-:Y:S02]  /*7db0*/  FSEL R75, R75, -INF , !P4 ;  /* 0xff8000004b4b7808 */ /* 0x000fe40006000000 */
[C---:B------:R-:W-:Y:S02]  /*7dc0*/  ISETP.GT.AND P4, PT, R2.reuse, R4, PT ;  /* 0x000000040200720c */ /* 0x040fe40003f84270 */
[C---:B------:R-:W-:Y:S02]  /*7dd0*/  LOP3.LUT R3, R2.reuse, 0x10, RZ, 0xfc, !PT ;  /* 0x0000001002037812 */ /* 0x040fe400078efcff */
[----:B------:R-:W-:-:S02]  /*7de0*/  LOP3.LUT R2, R2, 0x18, RZ, 0xfc, !PT ;  /* 0x0000001802027812 */ /* 0x000fc400078efcff */
[----:B------:R-:W-:Y:S02]  /*7df0*/  FSEL R76, R76, -INF , !P1 ;  /* 0xff8000004c4c7808 */ /* 0x000fe40004800000 */
[----:B------:R-:W-:Y:S02]  /*7e00*/  FSEL R78, R78, -INF , !P0 ;  /* 0xff8000004e4e7808 */ /* 0x000fe40004000000 */
        /* <DEDUP_REMOVED lines=24> */
[CC--:B------:R-:W-:Y:S02]  /*7f90*/  ISETP.GT.AND P6, PT, R3.reuse, R6.reuse, PT ;  /* 0x000000060300720c */ /* 0x0c0fe40003fc4270 */
[----:B------:R-:W-:Y:S02]  /*7fa0*/  ISETP.GT.AND P2, PT, R2, R6, PT ;  /* 0x000000060200720c */ /* 0x000fe40003f44270 */
[C---:B------:R-:W-:Y:S02]  /*7fb0*/  ISETP.GT.AND P5, PT, R3.reuse, R5, PT ;  /* 0x000000050300720c */ /* 0x040fe40003fa4270 */
        /* <DEDUP_REMOVED lines=10> */
.L_x_178:
[----:B------:R-:W2:Y:S01]  /*8060*/  LDL.64 R14, [R1+0x58] ;  /* 0x00005800010e7983 */ /* 0x000ea20000100a00 */
[----:B------:R-:W1:Y:S01]  /*8070*/  LDCU UR6, c[0x0][0x434] ;  /* 0x00008680ff0677ac */ /* 0x000e620008000800 */
[----:B------:R-:W-:Y:S01]  /*8080*/  MOV R3, RZ ;  /* 0x000000ff00037202 */ /* 0x000fe20000000f00 */
[----:B------:R-:W3:Y:S01]  /*8090*/  S2R R8, SR_TID.X ;  /* 0x0000000000087919 */ /* 0x000ee20000002100 */
[----:B------:R-:W-:Y:S02]  /*80a0*/  USHF.L.U32 UR4, UR38, 0x5, URZ ;  /* 0x0000000526047899 */ /* 0x000fe400080006ff */
[----:B------:R-:W-:Y:S02]  /*80b0*/  USHF.L.U32 UR7, UR38, 0x1, URZ ;  /* 0x0000000126077899 */ /* 0x000fe400080006ff */
[----:B------:R-:W-:Y:S01]  /*80c0*/  ULOP3.LUT UR4, UR4, 0x1fe0, URZ, 0xc0, !UPT ;  /* 0x00001fe004047892 */ /* 0x000fe2000f8ec0ff */
[----:B------:R-:W4:Y:S05]  /*80d0*/  LDCU UR10, c[0x0][0x410] ;  /* 0x00008200ff0a77ac */ /* 0x000f2a0008000800 */
[----:B------:R-:W-:Y:S01]  /*80e0*/  MOV R0, UR4 ;  /* 0x0000000400007c02 */ /* 0x000fe20008000f00 */
[----:B------:R-:W-:-:S02]  /*80f0*/  UIADD3 UR8, UPT, UPT, UR46, 0x1f, URZ ;  /* 0x0000001f2e087890 */ /* 0x000fc4000fffe0ff */
[----:B------:R-:W-:Y:S02]  /*8100*/  UIADD3 UR5, UPT, UPT, UR46, 0x3e, URZ ;  /* 0x0000003e2e057890 */ /* 0x000fe4000fffe0ff */
[----:B-1----:R-:W-:Y:S02]  /*8110*/  UIMAD UR4, UR41, UR6, URZ ;  /* 0x00000006290472a4 */ /* 0x002fe4000f8e02ff */
[----:B------:R-:W-:Y:S02]  /*8120*/  USHF.R.S32.HI UR11, URZ, 0x1f, UR6 ;  /* 0x0000001fff0b7899 */ /* 0x000fe40008011406 */
[----:B------:R-:W-:Y:S02]  /*8130*/  USHF.R.S32.HI UR47, URZ, 0x1f, UR8 ;  /* 0x0000001fff2f7899 */ /* 0x000fe40008011408 */
[----:B------:R-:W-:Y:S01]  /*8140*/  MOV R6, UR4 ;  /* 0x0000000400067c02 */ /* 0x000fe20008000f00 */
[----:B------:R-:W-:Y:S02]  /*8150*/  USHF.R.S32.HI UR4, URZ, 0x1f, UR46 ;  /* 0x0000001fff047899 */ /* 0x000fe4000801142e */
[----:B------:R-:W-:-:S02]  /*8160*/  ULEA.HI UR47, UR47, UR8, URZ, 0x5 ;  /* 0x000000082f2f7291 */ /* 0x000fc4000f8f28ff */
[----:B------:R-:W-:-:S04]  /*8170*/  ULEA.HI UR4, UR4, UR46, URZ, 0x5 ;  /* 0x0000002e04047291 */ /* 0x000fc8000f8f28ff */
[----:B------:R-:W-:Y:S01]  /*8180*/  ULOP3.LUT UR50, UR4, 0xffffffe0, URZ, 0xc0, !UPT ;  /* 0xffffffe004327892 */ /* 0x000fe2000f8ec0ff */
[----:B---3--:R-:W-:Y:S01]  /*8190*/  LOP3.LUT R0, R0, 0x1f, R8, 0xf8, !PT ;  /* 0x0000001f00007812 */ /* 0x008fe200078ef808 */
[----:B------:R-:W-:Y:S01]  /*81a0*/  UIADD3 UR4, UPT, UPT, UR46, -0x1, URZ ;  /* 0xffffffff2e047890 */ /* 0x000fe2000fffe0ff */
[----:B------:R-:W-:Y:S01]  /*81b0*/  LOP3.LUT R11, R8, 0x1f, RZ, 0xc0, !PT ;  /* 0x0000001f080b7812 */ /* 0x000fe200078ec0ff */
[----:B------:R-:W-:Y:S01]  /*81c0*/  UIADD3 UR50, UPT, UPT, UR46, -UR50, URZ ;  /* 0x800000322e327290 */ /* 0x000fe2000fffe0ff */
[----:B------:R-:W-:Y:S01]  /*81d0*/  SHF.L.U32 R10, R0, 0x1, RZ ;  /* 0x00000001000a7819 */ /* 0x000fe200000006ff */
[----:B------:R-:W-:Y:S01]  /*81e0*/  UISETP.GE.U32.AND UP1, UPT, UR4, 0x20, UPT ;  /* 0x000000200400788c */ /* 0x000fe2000bf26070 */
[----:B------:R-:W-:Y:S01]  /*81f0*/  MOV R0, UR7 ;  /* 0x0000000700007c02 */ /* 0x000fe20008000f00 */
[----:B------:R-:W-:Y:S01]  /*8200*/  UISETP.NE.AND UP0, UPT, UR50, URZ, UPT ;  /* 0x000000ff3200728c */ /* 0x000fe2000bf05270 */
[----:B------:R-:W-:Y:S02]  /*8210*/  SHF.L.U32 R9, R8, 0x3, RZ ;  /* 0x0000000308097819 */ /* 0x000fe400000006ff */
[----:B------:R-:W-:Y:S01]  /*8220*/  LOP3.LUT R2, R10, 0x40, RZ, 0xc0, !PT ;  /* 0x000000400a027812 */ /* 0x000fe200078ec0ff */
[----:B------:R-:W-:Y:S01]  /*8230*/  USEL UR50, UR50, 0x20, UP0 ;  /* 0x0000002032327887 */ /* 0x000fe20008000000 */
[----:B------:R-:W-:Y:S01]  /*8240*/  SHF.R.U32.HI R12, RZ, 0x3, R11 ;  /* 0x00000003ff0c7819 */ /* 0x000fe2000001160b */
[----:B------:R-:W1:Y:S01]  /*8250*/  S2UR UR4, SR_CgaCtaId ;  /* 0x00000000000479c3 */ /* 0x000e620000008800 */
[----:B------:R-:W-:Y:S01]  /*8260*/  LOP3.LUT R2, R2, 0x38, R9, 0xf8, !PT ;  /* 0x0000003802027812 */ /* 0x000fe200078ef809 */
[----:B------:R-:W-:Y:S01]  /*8270*/  UISETP.LT.AND UP0, UPT, UR46, UR50, UPT ;  /* 0x000000322e00728c */ /* 0x000fe2000bf01270 */
[----:B------:R-:W-:-:S02]  /*8280*/  LOP3.LUT R0, R12, 0x1fc, R0, 0xf8, !PT ;  /* 0x000001fc0c007812 */ /* 0x000fc400078ef800 */
[----:B----4-:R-:W-:Y:S01]  /*8290*/  ISETP.GE.AND P1, PT, R2, UR10, PT ;  /* 0x0000000a02007c0c */ /* 0x010fe2000bf26270 */
[----:B------:R-:W-:Y:S01]  /*82a0*/  USEL UR50, UR46, UR50, UP0 ;  /* 0x000000322e327287 */ /* 0x000fe20008000000 */
[----:B------:R-:W-:Y:S01]  /*82b0*/  LOP3.LUT R22, R12, 0x3, R8, 0x78, !PT ;  /* 0x000000030c167812 */ /* 0x000fe200078e7808 */
[C---:B------:R-:W-:Y:S01]  /*82c0*/  IMAD.WIDE.U32 R4, R0.reuse, UR6, R2 ;  /* 0x0000000600047c25 */ /* 0x040fe2000f8e0002 */
[----:B------:R-:W-:Y:S02]  /*82d0*/  UISETP.GE.U32.AND UP0, UPT, UR5, 0x3f, UPT ;  /* 0x0000003f0500788c */ /* 0x000fe4000bf06070 */
[----:B------:R-:W-:Y:S01]  /*82e0*/  ULEA.HI.SX32 UR5, UR47, 0xffffffff, 0x1b ;  /* 0xffffffff2f057891 */ /* 0x000fe2000f8fdaff */
[C---:B------:R-:W-:Y:S01]  /*82f0*/  IMAD R3, R0.reuse, UR11, RZ ;  /* 0x0000000b00037c24 */ /* 0x040fe2000f8e02ff */
[----:B------:R-:W-:Y:S02]  /*8300*/  ISETP.LT.AND P2, PT, R0, UR50, !P1 ;  /* 0x0000003200007c0c */ /* 0x000fe4000cf41270 */
[----:B------:R-:W-:-:S02]  /*8310*/  SHF.L.U32 R12, R22, 0x3, RZ ;  /* 0x00000003160c7819 */ /* 0x000fc400000006ff */
[----:B------:R-:W-:Y:S02]  /*8320*/  IADD3 R3, PT, PT, R5, R3, RZ ;  /* 0x0000000305037210 */ /* 0x000fe40007ffe0ff */
[C---:B------:R-:W-:Y:S02]  /*8330*/  R2UR UR9, R19.reuse ;  /* 0x00000000130972ca */ /* 0x040fe400000e0000 */
[----:B------:R-:W-:Y:S02]  /*8340*/  R2UR UR12, R18 ;  /* 0x00000000120c72ca */ /* 0x000fe400000e0000 */
[----:B------:R-:W-:Y:S01]  /*8350*/  R2UR UR13, R19 ;  /* 0x00000000130d72ca */ /* 0x000fe200000e0000 */
[----:B------:R-:W-:Y:S01]  /*8360*/  BAR.SYNC.DEFER_BLOCKING 0x0 ;  /* 0x0000000000007b1d */ /* 0x000fe20000010000 */
[----:B--2---:R-:W-:-:S05]  /*8370*/  IMAD.WIDE R80, R6, 0x2, R14 ;  /* 0x0000000206507825 */ /* 0x004fca00078e020e */
[----:B------:R-:W2:Y:S01]  /*8380*/  LDL.64 R14, [R1+0x60] ;  /* 0x00006000010e7983 */ /* 0x000ea20000100a00 */
[----:B------:R-:W-:-:S04]  /*8390*/  LEA R6, P0, R4, R80, 0x1 ;  /* 0x0000005004067211 */ /* 0x000fc800078008ff */
[----:B------:R-:W-:Y:S02]  /*83a0*/  LEA.HI.X R7, R4, R81, R3, 0x1, P0 ;  /* 0x0000005104077211 */ /* 0x000fe400000f0c03 */
[----:B------:R-:W-:Y:S02]  /*83b0*/  PLOP3.LUT P0, PT, PT, PT, UP1, 0x80, 0x8 ;  /* 0x000000000008781c */ /* 0x000fe40003f0f018 */
[----:B------:R-:W-:Y:S02]  /*83c0*/  SEL R4, RZ, 0x1, P1 ;  /* 0x00000001ff047807 */ /* 0x000fe40000800000 */
[----:B------:R-:W-:Y:S02]  /*83d0*/  SEL R3, RZ, 0x1, !P2 ;  /* 0x00000001ff037807 */ /* 0x000fe40005000000 */
[----:B------:R-:W-:Y:S01]  /*83e0*/  PLOP3.LUT P1, PT, PT, PT, UP0, 0x80, 0x8 ;  /* 0x000000000008781c */ /* 0x000fe20003f2f008 */
[----:B------:R-:W-:Y:S01]  /*83f0*/  UISETP.NE.AND UP0, UPT, UR5, 0x1, UPT ;  /* 0x000000010500788c */ /* 0x000fe2000bf05270 */
[----:B------:R-:W-:-:S02]  /*8400*/  SEL R5, R3, R4, !P0 ;  /* 0x0000000403057207 */ /* 0x000fc40004000000 */
[----:B------:R-:W-:Y:S01]  /*8410*/  LOP3.LUT R4, R8, UR7, RZ, 0x3c, !PT ;  /* 0x0000000708047c12 */ /* 0x000fe2000f8e3cff */
[----:B------:R-:W3:Y:S02]  /*8420*/  LDCU UR7, c[0x0][0x42c] ;  /* 0x00008580ff0777ac */ /* 0x000ee40008000800 */
[----:B------:R-:W-:Y:S02]  /*8430*/  PLOP3.LUT P0, PT, PT, PT, UP0, 0x80, 0x8 ;  /* 0x000000000008781c */ /* 0x000fe40003f0f008 */
[----:B------:R-:W-:Y:S02]  /*8440*/  SHF.L.U32 R8, R4, 0x3, RZ ;  /* 0x0000000304087819 */ /* 0x000fe400000006ff */
[----:B------:R-:W-:Y:S02]  /*8450*/  LOP3.LUT R4, R12, 0x40, R2, 0xf8, !PT ;  /* 0x000000400c047812 */ /* 0x000fe400078ef802 */
[----:B------:R-:W4:Y:S01]  /*8460*/  LDL R12, [R1+0x7c] ;  /* 0x00007c00010c7983 */ /* 0x000f220000100800 */
[----:B------:R-:W-:-:S02]  /*8470*/  SEL R2, R5, RZ, P1 ;  /* 0x000000ff05027207 */ /* 0x000fc40000800000 */
[----:B------:R-:W-:Y:S02]  /*8480*/  LOP3.LUT R5, R4, 0x20, R8, 0xf8, !PT ;  /* 0x0000002004057812 */ /* 0x000fe400078ef808 */
[----:B------:R-:W-:Y:S02]  /*8490*/  SEL R4, R3, R2, !P0 ;  /* 0x0000000203047207 */ /* 0x000fe40004000000 */
[----:B------:R-:W-:Y:S02]  /*84a0*/  SHF.L.U32 R2, R2, 0x4, RZ ;  /* 0x0000000402027819 */ /* 0x000fe400000006ff */
[----:B------:R-:W-:Y:S02]  /*84b0*/  LEA R3, R0, R5, 0x7 ;  /* 0x0000000500037211 */ /* 0x000fe400078e38ff */
[----:B------:R-:W-:Y:S02]  /*84c0*/  ISETP.NE.AND P0, PT, RZ, UR5, PT ;  /* 0x00000005ff007c0c */ /* 0x000fe4000bf05270 */
[----:B------:R-:W-:Y:S01]  /*84d0*/  SHF.L.U32 R0, R4, 0x4, RZ ;  /* 0x0000000404007819 */ /* 0x000fe200000006ff */
[----:B------:R-:W-:Y:S01]  /*84e0*/  UMOV UR5, 0x400 ;  /* 0x0000040000057882 */ /* 0x000fe20000000000 */
[----:B------:R-:W-:-:S02]  /*84f0*/  ISETP.NE.U32.AND P1, PT, R2, RZ, PT ;  /* 0x000000ff0200720c */ /* 0x000fc40003f25070 */
[----:B------:R-:W-:Y:S01]  /*8500*/  R2UR UR8, R18 ;  /* 0x00000000120872ca */ /* 0x000fe200000e0000 */
[----:B-1----:R-:W-:Y:S01]  /*8510*/  ULEA UR4, UR4, UR5, 0x18 ;  /* 0x0000000504047291 */ /* 0x002fe2000f8ec0ff */
[----:B------:R-:W-:-:S04]  /*8520*/  SEL R0, R0, RZ, P0 ;  /* 0x000000ff00007207 */ /* 0x000fc80000000000 */
[----:B------:R-:W-:Y:S02]  /*8530*/  ISETP.NE.U32.AND P0, PT, R0, RZ, PT ;  /* 0x000000ff0000720c */ /* 0x000fe40003f05070 */
[----:B------:R-:W-:Y:S01]  /*8540*/  LEA R0, R3, UR4, 0x1 ;  /* 0x0000000403007c11 */ /* 0x000fe2000f8e08ff */
[----:B------:R-:W-:Y:S01]  /*8550*/  USHF.L.U32 UR5, UR38, 0x3, URZ ;  /* 0x0000000326057899 */ /* 0x000fe200080006ff */
[----:B------:R-:W-:-:S03]  /*8560*/  MOV R2, UR6 ;  /* 0x0000000600027c02 */ /* 0x000fc60008000f00 */
[----:B------:R-:W-:Y:S01]  /*8570*/  @!PT LDS RZ, [RZ] ;  /* 0x00000000fffff984 */ /* 0x000fe20000000800 */
[----:B------:R-:W-:Y:S01]  /*8580*/  @!PT LDS RZ, [RZ] ;  /* 0x00000000fffff984 */ /* 0x000fe20000000800 */
[----:B------:R-:W-:Y:S01]  /*8590*/  @!PT LDS RZ, [RZ] ;  /* 0x00000000fffff984 */ /* 0x000fe20000000800 */
[----:B------:R1:W-:Y:S01]  /*85a0*/  LDGSTS.E.BYPASS.LTC128B.128 [R0+0xea00], desc[UR8][R6.64], P1 ;  /* 0x0ea0000006007fae */ /* 0x0003e20008981a08 */
[----:B------:R-:W-:-:S03]  /*85b0*/  ULOP3.LUT UR8, UR5, 0x7f8, URZ, 0xc0, !UPT ;  /* 0x000007f805087892 */ /* 0x000fc6000f8ec0ff */
[----:B------:R-:W0:Y:S01]  /*85c0*/  LDGDEPBAR ;  /* 0x00000000000079af */ /* 0x000e220000000000 */
[----:B------:R-:W-:Y:S01]  /*85d0*/  MOV R3, RZ ;  /* 0x000000ff00037202 */ /* 0x000fe20000000f00 */
[----:B---3-5:R-:W-:Y:S02]  /*85e0*/  IMAD R8, R20, UR7, RZ ;  /* 0x0000000714087c24 */ /* 0x028fe4000f8e02ff */
[----:B-1----:R-:W-:Y:S01]  /*85f0*/  IMAD.WIDE R6, R2, 0x40, R6 ;  /* 0x0000004002067825 */ /* 0x002fe200078e0206 */
[----:B------:R-:W-:-:S04]  /*8600*/  LOP3.LUT R2, R9, 0x18, RZ, 0xc0, !PT ;  /* 0x0000001809027812 */ /* 0x000fc800078ec0ff */
[----:B------:R1:W-:Y:S01]  /*8610*/  LDGSTS.E.BYPASS.LTC128B.128 [R0+0x10a00], desc[UR12][R6.64], P0 ;  /* 0x10a0000006007fae */ /* 0x0003e20008181a0c */
[----:B------:R-:W-:Y:S02]  /*8620*/  R2UR UR14, R18 ;  /* 0x00000000120e72ca */ /* 0x000fe400000e0000 */
[----:B------:R-:W-:Y:S01]  /*8630*/  R2UR UR15, R19 ;  /* 0x00000000130f72ca */ /* 0x000fe200000e0000 */
[----:B------:R-:W0:Y:S01]  /*8640*/  LDGDEPBAR ;  /* 0x00000000000079af */ /* 0x000e220000000000 */
[----:B-1----:R-:W-:-:S03]  /*8650*/  LEA.HI R0, R11, UR8, RZ, 0x1e ;  /* 0x000000080b007c11 */ /* 0x002fc6000f8ff0ff */
[----:B------:R-:W3:Y:S02]  /*8660*/  LDL R11, [R1+0x40] ;  /* 0x00004000010b7983 */ /* 0x000ee40000100800 */
[C---:B------:R-:W-:Y:S02]  /*8670*/  IMAD R6, R0.reuse, UR11, RZ ;  /* 0x0000000b00067c24 */ /* 0x040fe4000f8e02ff */
[----:B------:R-:W-:Y:S01]  /*8680*/  IMAD.WIDE.U32 R4, R0, UR6, R2 ;  /* 0x0000000600047c25 */ /* 0x000fe2000f8e0002 */
[----:B------:R-:W-:-:S04]  /*8690*/  USHF.R.S32.HI UR8, URZ, 0x1f, UR7 ;  /* 0x0000001fff087899 */ /* 0x000fc80008011407 */
[----:B------:R-:W-:Y:S02]  /*86a0*/  IADD3 R5, PT, PT, R5, R6, RZ ;  /* 0x0000000605057210 */ /* 0x000fe40007ffe0ff */
[----:B------:R-:W-:-:S04]  /*86b0*/  LEA R6, P0, R4, R80, 0x1 ;  /* 0x0000005004067211 */ /* 0x000fc800078008ff */
[----:B------:R-:W-:Y:S01]  /*86c0*/  LEA.HI.X R7, R4, R81, R5, 0x1, P0 ;  /* 0x0000005104077211 */ /* 0x000fe200000f0c05 */
[----:B------:R-:W-:-:S04]  /*86d0*/  IMAD.WIDE.U32 R4, R0, UR7, R2 ;  /* 0x0000000700047c25 */ /* 0x000fc8000f8e0002 */
[----:B------:R-:W-:-:S05]  /*86e0*/  IMAD R3, R0, UR8, RZ ;  /* 0x0000000800037c24 */ /* 0x000fca000f8e02ff */
[----:B------:R-:W-:Y:S01]  /*86f0*/  IADD3 R3, PT, PT, R5, R3, RZ ;  /* 0x0000000305037210 */ /* 0x000fe20007ffe0ff */
[----:B--2---:R-:W-:-:S03]  /*8700*/  IMAD.WIDE R8, R8, 0x2, R14 ;  /* 0x0000000208087825 */ /* 0x004fc600078e020e */
[----:B------:R-:W-:-:S04]  /*8710*/  LEA R8, P0, R4, R8, 0x1 ;  /* 0x0000000804087211 */ /* 0x000fc800078008ff */
[----:B------:R-:W-:Y:S02]  /*8720*/  LEA.HI.X R9, R4, R9, R3, 0x1, P0 ;  /* 0x0000000904097211 */ /* 0x000fe400000f0c03 */
[----:B------:R-:W2:Y:S01]  /*8730*/  LDL.64 R4, [R1+0x88] ;  /* 0x0000880001047983 */ /* 0x000ea20000100a00 */
[----:B------:R-:W-:-:S04]  /*8740*/  UIADD3 UR7, UPT, UPT, UR10, -0x1, URZ ;  /* 0xffffffff0a077890 */ /* 0x000fc8000fffe0ff */
[----:B------:R-:W-:Y:S01]  /*8750*/  UISETP.GT.U32.AND UP0, UPT, UR7, 0x1f, UPT ;  /* 0x0000001f0700788c */ /* 0x000fe2000bf04070 */
[----:B------:R-:W-:-:S05]  /*8760*/  ISETP.GE.AND P3, PT, R0, UR46, PT ;  /* 0x0000002e00007c0c */ /* 0x000fca000bf66270 */
[----:B------:R-:W-:Y:S01]  /*8770*/  PLOP3.LUT P0, PT, PT, PT, UP0, 0x80, 0x8 ;  /* 0x000000000008781c */ /* 0x000fe20003f0f008 */
[----:B------:R-:W-:Y:S01]  /*8780*/  UISETP.GE.U32.AND UP0, UPT, UR7, -0x3f, UPT ;  /* 0xffffffc10700788c */ /* 0x000fe2000bf06070 */
[----:B----4-:R-:W-:Y:S02]  /*8790*/  ISETP.GE.AND P1, PT, R2, R12, PT ;  /* 0x0000000c0200720c */ /* 0x010fe40003f26270 */
[----:B------:R-:W-:Y:S02]  /*87a0*/  SEL R2, RZ, 0x10, P3 ;  /* 0x00000010ff027807 */ /* 0x000fe40001800000 */
[----:B------:R-:W-:Y:S02]  /*87b0*/  SEL R3, RZ, 0x10, P1 ;  /* 0x00000010ff037807 */ /* 0x000fe40000800000 */
[----:B------:R-:W-:Y:S02]  /*87c0*/  SEL R2, R2, RZ, P0 ;  /* 0x000000ff02027207 */ /* 0x000fe40000000000 */
[----:B------:R-:W-:-:S02]  /*87d0*/  ISETP.GE.AND P4, PT, R0, UR40, PT ;  /* 0x0000002800007c0c */ /* 0x000fc4000bf86270 */
[----:B------:R-:W-:Y:S02]  /*87e0*/  PLOP3.LUT P1, PT, PT, PT, UP0, 0x80, 0x8 ;  /* 0x000000000008781c */ /* 0x000fe40003f2f008 */
[C---:B------:R-:W-:Y:S02]  /*87f0*/  SEL R0, R3.reuse, RZ, !P3 ;  /* 0x000000ff03007207 */ /* 0x040fe40005800000 */
[----:B------:R-:W-:Y:S02]  /*8800*/  ISETP.NE.U32.AND P2, PT, R2, RZ, PT ;  /* 0x000000ff0200720c */ /* 0x000fe40003f45070 */
[----:B------:R-:W-:Y:S02]  /*8810*/  SEL R2, R0, RZ, !P1 ;  /* 0x000000ff00027207 */ /* 0x000fe40004800000 */
[----:B------:R-:W-:Y:S02]  /*8820*/  SEL R0, R3, RZ, !P4 ;  /* 0x000000ff03007207 */ /* 0x000fe40006000000 */
[----:B------:R-:W-:-:S02]  /*8830*/  ISETP.NE.U32.AND P3, PT, R2, RZ, PT ;  /* 0x000000ff0200720c */ /* 0x000fc40003f65070 */
[----:B------:R-:W-:Y:S02]  /*8840*/  SEL R0, R0, RZ, !P1 ;  /* 0x000000ff00007207 */ /* 0x000fe40004800000 */
[----:B------:R-:W-:Y:S02]  /*8850*/  R2UR UR8, R18 ;  /* 0x00000000120872ca */ /* 0x000fe400000e0000 */
[----:B------:R-:W-:Y:S02]  /*8860*/  ISETP.NE.U32.AND P1, PT, R0, RZ, PT ;  /* 0x000000ff0000720c */ /* 0x000fe40003f25070 */
[----:B------:R-:W-:Y:S02]  /*8870*/  LOP3.LUT R0, R10, 0x6, RZ, 0xc0, !PT ;  /* 0x000000060a007812 */ /* 0x000fe400078ec0ff */
[----:B------:R-:W-:Y:S01]  /*8880*/  MOV R2, UR5 ;  /* 0x0000000500027c02 */ /* 0x000fe20008000f00 */
[----:B------:R-:W-:Y:S02]  /*8890*/  ULOP3.LUT UR7, UR47, 0xffffffe0, URZ, 0xc0, !UPT ;  /* 0xffffffe02f077892 */ /* 0x000fe4000f8ec0ff */
[----:B------:R3:W-:Y:S01]  /*88a0*/  LDGSTS.E.BYPASS.LTC128B.128 [R123+0x14800], desc[UR14][R6.64], P3 ;  /* 0x14800000067b7fae */ /* 0x0007e20009981a0e */
[----:B------:R-:W-:-:S02]  /*88b0*/  SEL R3, RZ, 0x10, P4 ;  /* 0x00000010ff037807 */ /* 0x000fc40002000000 */
[----:B------:R-:W-:-:S03]  /*88c0*/  LOP3.LUT R2, R0, 0x7e0, R2, 0xf8, !PT ;  /* 0x000007e000027812 */ /* 0x000fc600078ef802 */
[----:B------:R1:W-:Y:S01]  /*88d0*/  LDGSTS.E.BYPASS.LTC128B.128 [R123+0x1a800], desc[UR12][R8.64], P1 ;  /* 0x1a800000087b7fae */ /* 0x0003e20008981a0c */
[----:B------:R-:W-:-:S03]  /*88e0*/  SEL R3, R3, RZ, P0 ;  /* 0x000000ff03037207 */ /* 0x000fc60000000000 */
[----:B------:R-:W0:Y:S01]  /*88f0*/  LDGDEPBAR ;  /* 0x00000000000079af */ /* 0x000e220000000000 */
[----:B------:R-:W-:Y:S02]  /*8900*/  MOV R0, UR7 ;  /* 0x0000000700007c02 */ /* 0x000fe40008000f00 */
[----:B------:R-:W-:Y:S02]  /*8910*/  ISETP.NE.U32.AND P1, PT, R3, RZ, PT ;  /* 0x000000ff0300720c */ /* 0x000fe40003f25070 */
[----:B------:R-:W-:Y:S01]  /*8920*/  MOV R3, UR41 ;  /* 0x0000002900037c02 */ /* 0x000fe20008000f00 */
[----:B---3--:R-:W-:-:S05]  /*8930*/  IMAD.WIDE R6, R11, 0x2, R6 ;  /* 0x000000020b067825 */ /* 0x008fca00078e0206 */
[----:B------:R3:W-:Y:S01]  /*8940*/  LDGSTS.E.BYPASS.LTC128B.128 [R123+0x14880], desc[UR8][R6.64], P2 ;  /* 0x14880000067b7fae */ /* 0x0007e20009181a08 */
[----:B-1----:R-:W-:-:S05]  /*8950*/  IMAD.WIDE R8, R11, 0x2, R8 ;  /* 0x000000020b087825 */ /* 0x002fca00078e0208 */
[----:B------:R2:W-:Y:S01]  /*8960*/  LDGSTS.E.BYPASS.LTC128B.128 [R123+0x1a880], desc[UR8][R8.64], P1 ;  /* 0x1a880000087b7fae */ /* 0x0005e20008981a08 */
[----:B------:R-:W-:Y:S01]  /*8970*/  CS2R R26, SRZ ;  /* 0x00000000001a7805 */ /* 0x000fe2000001ff00 */
[----:B------:R-:W-:Y:S02]  /*8980*/  ULOP3.LUT UR5, UR38, 0xff, URZ, 0xc0, !UPT ;  /* 0x000000ff26057892 */ /* 0x000fe4000f8ec0ff */
[----:B------:R-:W0:Y:S01]  /*8990*/  LDGDEPBAR ;  /* 0x00000000000079af */ /* 0x000e220000000000 */
[----:B---3--:R-:W-:-:S04]  /*89a0*/  IADD3 R6, P0, PT, -R2, UR7, RZ ;  /* 0x0000000702067c10 */ /* 0x008fc8000ff1e1ff */
[----:B------:R-:W-:Y:S02]  /*89b0*/  LEA.HI.X.SX32 R0, R0, 0xffffffff, 0x1, P0 ;  /* 0xffffffff00007811 */ /* 0x000fe400000f0eff */
[----:B------:R-:W-:-:S04]  /*89c0*/  ISETP.GT.U32.AND P0, PT, R6, RZ, PT ;  /* 0x000000ff0600720c */ /* 0x000fc80003f04070 */
[----:B------:R-:W-:-:S13]  /*89d0*/  ISETP.GT.AND.EX P0, PT, R0, RZ, PT, P0 ;  /* 0x000000ff0000720c */ /* 0x000fda0003f04300 */
[----:B------:R-:W-:Y:S02]  /*89e0*/  @P0 R2UR UR8, R18 ;  /* 0x00000000120802ca */ /* 0x000fe400000e0000 */
[----:B------:R-:W-:Y:S01]  /*89f0*/  @P0 R2UR UR9, R19 ;  /* 0x00000000130902ca */ /* 0x000fe200000e0000 */
[----:B--2---:R-:W-:Y:S01]  /*8a00*/  IMAD.WIDE R8, R3, 0x4, R4 ;  /* 0x0000000403087825 */ /* 0x004fe200078e0204 */
[----:B------:R-:W-:-:S03]  /*8a10*/  MOV R3, RZ ;  /* 0x000000ff00037202 */ /* 0x000fc60000000f00 */
[----:B------:R-:W-:Y:S01]  /*8a20*/  IMAD.WIDE.U32 R8, R2, 0x4, R8 ;  /* 0x0000000402087825 */ /* 0x000fe200078e0008 */
[----:B------:R-:W-:-:S07]  /*8a30*/  MOV R2, RZ ;  /* 0x000000ff00027202 */ /* 0x000fce0000000f00 */
[----:B------:R-:W2:Y:S01]  /*8a40*/  @P0 LDG.E.LTC128B.64 R2, desc[UR8][R8.64] ;  /* 0x0000000808020981 */ /* 0x000ea2000c1e1b20 */
[----:B------:R-:W-:-:S04]  /*8a50*/  ISETP.GT.U32.AND P0, PT, R6, 0x8, PT ;  /* 0x000000080600780c */ /* 0x000fc80003f04070 */
[----:B------:R-:W-:Y:S02]  /*8a60*/  ISETP.GT.AND.EX P0, PT, R0, RZ, PT, P0 ;  /* 0x000000ff0000720c */ /* 0x000fe40003f04300 */
[----:B------:R-:W-:-:S11]  /*8a70*/  CS2R R4, SRZ ;  /* 0x0000000000047805 */ /* 0x000fd6000001ff00 */
[----:B------:R-:W-:Y:S02]  /*8a80*/  @P0 R2UR UR8, R18 ;  /* 0x00000000120802ca */ /* 0x000fe400000e0000 */
[----:B------:R-:W-:-:S13]  /*8a90*/  @P0 R2UR UR9, R19 ;  /* 0x00000000130902ca */ /* 0x000fda00000e0000 */
[----:B------:R-:W3:Y:S01]  /*8aa0*/  @P0 LDG.E.LTC128B.64 R4, desc[UR8][R8.64+0x20] ;  /* 0x0000200808040981 */ /* 0x000ee2000c1e1b20 */
[----:B------:R-:W-:-:S04]  /*8ab0*/  ISETP.GT.U32.AND P1, PT, R6, 0x10, PT ;  /* 0x000000100600780c */ /* 0x000fc80003f24070 */
[----:B------:R-:W-:Y:S02]  /*8ac0*/  ISETP.GT.AND.EX P1, PT, R0, RZ, PT, P1 ;  /* 0x000000ff0000720c */ /* 0x000fe40003f24310 */
[----:B------:R-:W-:Y:S02]  /*8ad0*/  ISETP.GT.U32.AND P0, PT, R6, 0x18, PT ;  /* 0x000000180600780c */ /* 0x000fe40003f04070 */
[----:B------:R-:W-:Y:S02]  /*8ae0*/  CS2R R6, SRZ ;  /* 0x0000000000067805 */ /* 0x000fe4000001ff00 */
[----:B------:R-:W-:-:S07]  /*8af0*/  ISETP.GT.AND.EX P0, PT, R0, RZ, PT, P0 ;  /* 0x000000ff0000720c */ /* 0x000fce0003f04300 */
[----:B------:R-:W-:Y:S02]  /*8b00*/  @P1 R2UR UR12, R18 ;  /* 0x00000000120c12ca */ /* 0x000fe400000e0000 */
[----:B------:R-:W-:-:S04]  /*8b10*/  @P1 R2UR UR13, R19 ;  /* 0x00000000130d12ca */ /* 0x000fc800000e0000 */
[----:B------:R-:W-:Y:S02]  /*8b20*/  @P0 R2UR UR8, R18 ;  /* 0x00000000120802ca */ /* 0x000fe400000e0000 */
[----:B------:R-:W-:-:S07]  /*8b30*/  @P0 R2UR UR9, R19 ;  /* 0x00000000130902ca */ /* 0x000fce00000e0000 */
[----:B------:R-:W4:Y:S01]  /*8b40*/  @P1 LDG.E.LTC128B.64 R6, desc[UR12][R8.64+0x40] ;  /* 0x0000400c08061981 */ /* 0x000f22000c1e1b20 */
[----:B------:R-:W-:-:S05]  /*8b50*/  MOV R123, 0x437c0000 ;  /* 0x437c0000007b7802 */ /* 0x000fca0000000f00 */
[----:B------:R1:W4:Y:S01]  /*8b60*/  @P0 LDG.E.LTC128B.64 R26, desc[UR8][R8.64+0x60] ;  /* 0x00006008081a0981 */ /* 0x000322000c1e1b20 */
[----:B------:R-:W-:-:S06]  /*8b70*/  ULOP3.LUT UP0, URZ, UR5, 0x4, URZ, 0xc0, !UPT ;  /* 0x0000000405ff7892 */ /* 0x000fcc000f80c0ff */
[----:B------:R-:W-:Y:S01]  /*8b80*/  PLOP3.LUT P0, PT, PT, PT, UP0, 0x80, 0x8 ;  /* 0x000000000008781c */ /* 0x000fe20003f0f008 */
[----:B------:R-:W-:Y:S02]  /*8b90*/  USHF.L.U32 UR7, UR38, 0x2, URZ ;  /* 0x0000000226077899 */ /* 0x000fe400080006ff */
[----:B------:R-:W-:Y:S02]  /*8ba0*/  ULOP3.LUT UR8, UR38, 0x3, URZ, 0xc0, !UPT ;  /* 0x0000000326087892 */ /* 0x000fe4000f8ec0ff */
[----:B------:R-:W-:-:S04]  /*8bb0*/  ULOP3.LUT UR7, UR7, 0x30, URZ, 0xc0, !UPT ;  /* 0x0000003007077892 */ /* 0x000fc8000f8ec0ff */
[----:B------:R-:W-:Y:S02]  /*8bc0*/  UIMAD UR8, UR8, 0x880, UR7 ;  /* 0x00000880080878a4 */ /* 0x000fe4000f8e0207 */
[----:B------:R-:W-:Y:S01]  /*8bd0*/  UIADD3 UR9, UPT, UPT, UR4, 0x6200, URZ ;  /* 0x0000620004097890 */ /* 0x000fe2000fffe0ff */
[----:B--2---:R-:W-:Y:S01]  /*8be0*/  FADD R0, -R2, R72 ;  /* 0x0000004802007221 */ /* 0x004fe20000000100 */
[----:B------:R-:W-:-:S05]  /*8bf0*/  MOV R72, 0x3bbb989d ;  /* 0x3bbb989d00487802 */ /* 0x000fca0000000f00 */
[----:B-1----:R-:W-:Y:S01]  /*8c00*/  FFMA.SAT R9, R0, R72, 0.5 ;  /* 0x3f00000000097423 */ /* 0x002fe20000002048 */
[----:B------:R-:W-:-:S03]  /*8c10*/  FADD R8, -R3, R73 ;  /* 0x0000004903087221 */ /* 0x000fc60000000100 */
[----:B------:R-:W-:Y:S01]  /*8c20*/  FFMA.RM R9, R9, R123, 12582913 ;  /* 0x4b40000109097423 */ /* 0x000fe2000000407b */
[----:B------:R-:W-:-:S03]  /*8c30*/  FFMA.SAT R12, R8, R72, 0.5 ;  /* 0x3f000000080c7423 */ /* 0x000fc60000002048 */
[----:B------:R-:W-:Y:S01]  /*8c40*/  FADD R10, R9, -12583039 ;  /* 0xcb40007f090a7421 */ /* 0x000fe20000000000 */
[----:B------:R-:W-:-:S03]  /*8c50*/  FFMA.RM R12, R12, R123, 12582913 ;  /* 0x4b4000010c0c7423 */ /* 0x000fc6000000407b */
[----:B------:R-:W-:-:S04]  /*8c60*/  FFMA R10, R0, 1.4426950216293334961, -R10 ;  /* 0x3fb8aa3b000a7823 */ /* 0x000fc8000000080a */
[----:B------:R-:W-:Y:S01]  /*8c70*/  FFMA R11, R0, 1.925963033500011079e-08, R10 ;  /* 0x32a57060000b7823 */ /* 0x000fe2000000000a */
[----:B------:R-:W-:-:S04]  /*8c80*/  FADD R0, R12, -12583039 ;  /* 0xcb40007f0c007421 */ /* 0x000fc80000000000 */
[----:B------:R-:W-:Y:S01]  /*8c90*/  FFMA R10, R8, 1.4426950216293334961, -R0 ;  /* 0x3fb8aa3b080a7823 */ /* 0x000fe20000000800 */
[----:B------:R-:W-:-:S04]  /*8ca0*/  FADD R0, -R2, R74 ;  /* 0x0000004a02007221 */ /* 0x000fc80000000100 */
[----:B------:R-:W-:Y:S01]  /*8cb0*/  FFMA.SAT R14, R0, R72, 0.5 ;  /* 0x3f000000000e7423 */ /* 0x000fe20000002048 */
[----:B------:R-:W-:-:S03]  /*8cc0*/  FFMA R15, R8, 1.925963033500011079e-08, R10 ;  /* 0x32a57060080f7823 */ /* 0x000fc6000000000a */
[----:B------:R-:W-:-:S04]  /*8cd0*/  FFMA.RM R14, R14, R123, 12582913 ;  /* 0x4b4000010e0e7423 */ /* 0x000fc8000000407b */
[----:B------:R-:W-:-:S04]  /*8ce0*/  FADD R8, R14, -12583039 ;  /* 0xcb40007f0e087421 */ /* 0x000fc80000000000 */
[----:B------:R-:W-:-:S04]  /*8cf0*/  FFMA R8, R0, 1.4426950216293334961, -R8 ;  /* 0x3fb8aa3b00087823 */ /* 0x000fc80000000808 */
[----:B------:R-:W-:Y:S01]  /*8d00*/  FFMA R17, R0, 1.925963033500011079e-08, R8 ;  /* 0x32a5706000117823 */ /* 0x000fe20000000008 */
[----:B------:R-:W-:-:S04]  /*8d10*/  FADD R0, -R3, R75 ;  /* 0x0000004b03007221 */ /* 0x000fc80000000100 */
[----:B------:R-:W-:-:S04]  /*8d20*/  FFMA.SAT R13, R0, R72, 0.5 ;  /* 0x3f000000000d7423 */ /* 0x000fc80000002048 */
[----:B------:R-:W-:-:S04]  /*8d30*/  FFMA.RM R13, R13, R123, 12582913 ;  /* 0x4b4000010d0d7423 */ /* 0x000fc8000000407b */
[----:B------:R-:W-:Y:S01]  /*8d40*/  FADD R8, R13, -12583039 ;  /* 0xcb40007f0d087421 */ /* 0x000fe20000000000 */
[----:B------:R1:W2:Y:S03]  /*8d50*/  MUFU.EX2 R10, R11 ;  /* 0x0000000b000a7308 */ /* 0x0002a60000000800 */
[----:B------:R-:W-:-:S04]  /*8d60*/  FFMA R8, R0, 1.4426950216293334961, -R8 ;  /* 0x3fb8aa3b00087823 */ /* 0x000fc80000000808 */
[----:B------:R-:W-:Y:S01]  /*8d70*/  FFMA R19, R0, 1.925963033500011079e-08, R8 ;  /* 0x32a5706000137823 */ /* 0x000fe20000000008 */
[----:B------:R-:W-:Y:S01]  /*8d80*/  FADD R8, -R2, R36 ;  /* 0x0000002402087221 */ /* 0x000fe20000000100 */
[----:B------:R-:W-:-:S03]  /*8d90*/  SHF.L.U32 R9, R9, 0x17, RZ ;  /* 0x0000001709097819 */ /* 0x000fc600000006ff */
[----:B-1----:R-:W-:-:S04]  /*8da0*/  FFMA.SAT R11, R8, R72, 0.5 ;  /* 0x3f000000080b7423 */ /* 0x002fc80000002048 */
[----:B------:R-:W-:Y:S01]  /*8db0*/  FFMA.RM R11, R11, R123, 12582913 ;  /* 0x4b4000010b0b7423 */ /* 0x000fe2000000407b */
[----:B--2---:R-:W-:-:S03]  /*8dc0*/  FMUL R21, R9, R10 ;  /* 0x0000000a09157220 */ /* 0x004fc60000400000 */
[----:B------:R-:W-:-:S04]  /*8dd0*/  FADD R0, R11, -12583039 ;  /* 0xcb40007f0b007421 */ /* 0x000fc80000000000 */
[----:B------:R-:W-:Y:S01]  /*8de0*/  FFMA R9, R8, 1.4426950216293334961, -R0 ;  /* 0x3fb8aa3b08097823 */ /* 0x000fe20000000800 */
[----:B------:R-:W-:-:S04]  /*8df0*/  FADD R0, -R3, R37 ;  /* 0x0000002503007221 */ /* 0x000fc80000000100 */
[----:B------:R-:W-:Y:S01]  /*8e00*/  FFMA.SAT R10, R0, R72, 0.5 ;  /* 0x3f000000000a7423 */ /* 0x000fe20000002048 */
[----:B------:R-:W-:-:S03]  /*8e10*/  FFMA R18, R8, 1.925963033500011079e-08, R9 ;  /* 0x32a5706008127823 */ /* 0x000fc60000000009 */
[----:B------:R-:W-:Y:S01]  /*8e20*/  FFMA.RM R10, R10, R123, 12582913 ;  /* 0x4b4000010a0a7423 */ /* 0x000fe2000000407b */
[----:B------:R-:W1:Y:S03]  /*8e30*/  MUFU.EX2 R9, R15 ;  /* 0x0000000f00097308 */ /* 0x000e660000000800 */
[----:B------:R-:W-:-:S04]  /*8e40*/  FADD R8, R10, -12583039 ;  /* 0xcb40007f0a087421 */ /* 0x000fc80000000000 */
[----:B------:R-:W-:-:S04]  /*8e50*/  FFMA R8, R0, 1.4426950216293334961, -R8 ;  /* 0x3fb8aa3b00087823 */ /* 0x000fc80000000808 */
[----:B------:R-:W-:Y:S02]  /*8e60*/  FFMA R16, R0, 1.925963033500011079e-08, R8 ;  /* 0x32a5706000107823 */ /* 0x000fe40000000008 */
[----:B------:R-:W2:Y:S01]  /*8e70*/  MUFU.EX2 R8, R17 ;  /* 0x0000001100087308 */ /* 0x000ea20000000800 */
[----:B------:R-:W-:Y:S01]  /*8e80*/  SHF.L.U32 R12, R12, 0x17, RZ ;  /* 0x000000170c0c7819 */ /* 0x000fe200000006ff */
[----:B------:R-:W3:Y:S01]  /*8e90*/  S2R R74, SR_TID.X ;  /* 0x00000000004a7919 */ /* 0x000ee20000002100 */
[----:B------:R-:W-:-:S03]  /*8ea0*/  FADD R2, -R2, R38 ;  /* 0x0000002602027221 */ /* 0x000fc60000000100 */
[----:B-1----:R-:W-:Y:S01]  /*8eb0*/  FMUL R20, R12, R9 ;  /* 0x000000090c147220 */ /* 0x002fe20000400000 */
[----:B------:R-:W-:Y:S01]  /*8ec0*/  FFMA.SAT R9, R2, R72, 0.5 ;  /* 0x3f00000002097423 */ /* 0x000fe20000002048 */
[----:B------:R-:W-:Y:S01]  /*8ed0*/  SHF.L.U32 R14, R14, 0x17, RZ ;  /* 0x000000170e0e7819 */ /* 0x000fe200000006ff */
[----:B------:R-:W-:Y:S02]  /*8ee0*/  FADD R3, -R3, R39 ;  /* 0x0000002703037221 */ /* 0x000fe40000000100 */
[----:B------:R-:W-:-:S04]  /*8ef0*/  FFMA.RM R9, R9, R123, 12582913 ;  /* 0x4b40000109097423 */ /* 0x000fc8000000407b */
[----:B------:R-:W-:Y:S01]  /*8f00*/  FADD R0, R9, -12583039 ;  /* 0xcb40007f09007421 */ /* 0x000fe20000000000 */
[----:B--2---:R-:W-:Y:S01]  /*8f10*/  FMUL R17, R14, R8 ;  /* 0x000000080e117220 */ /* 0x004fe20000400000 */
[----:B------:R-:W-:Y:S02]  /*8f20*/  FFMA.SAT R8, R3, R72, 0.5 ;  /* 0x3f00000003087423 */ /* 0x000fe40000002048 */
[----:B------:R-:W-:Y:S02]  /*8f30*/  FFMA R0, R2, 1.4426950216293334961, -R0 ;  /* 0x3fb8aa3b02007823 */ /* 0x000fe40000000800 */
[----:B------:R-:W-:Y:S02]  /*8f40*/  FFMA.RM R8, R8, R123, 12582913 ;  /* 0x4b40000108087423 */ /* 0x000fe4000000407b */
[----:B------:R-:W-:Y:S02]  /*8f50*/  FFMA R2, R2, 1.925963033500011079e-08, R0 ;  /* 0x32a5706002027823 */ /* 0x000fe40000000000 */
[----:B------:R-:W-:-:S04]  /*8f60*/  FADD R0, R8, -12583039 ;  /* 0xcb40007f08007421 */ /* 0x000fc80000000000 */
[----:B------:R-:W-:-:S04]  /*8f70*/  FFMA R0, R3, 1.4426950216293334961, -R0 ;  /* 0x3fb8aa3b03007823 */ /* 0x000fc80000000800 */
[----:B------:R-:W-:Y:S01]  /*8f80*/  FFMA R3, R3, 1.925963033500011079e-08, R0 ;  /* 0x32a5706003037823 */ /* 0x000fe20000000000 */
[----:B---3--:R-:W-:-:S04]  /*8f90*/  LOP3.LUT R0, R74, 0x4, RZ, 0xc0, !PT ;  /* 0x000000044a007812 */ /* 0x008fc800078ec0ff */
[----:B------:R-:W-:Y:S01]  /*8fa0*/  @P0 LOP3.LUT R0, R0, 0x4, RZ, 0x3c, !PT ;  /* 0x0000000400000812 */ /* 0x000fe200078e3cff */
[----:B------:R-:W1:Y:S08]  /*8fb0*/  MUFU.EX2 R12, R18 ;  /* 0x00000012000c7308 */ /* 0x000e700000000800 */
[----:B------:R2:W3:Y:S08]  /*8fc0*/  MUFU.EX2 R15, R2 ;  /* 0x00000002000f7308 */ /* 0x0004f00000000800 */
[----:B------:R-:W4:Y:S01]  /*8fd0*/  MUFU.EX2 R16, R16 ;  /* 0x0000001000107308 */ /* 0x000f220000000800 */
[----:B--2---:R-:W-:-:S07]  /*8fe0*/  LOP3.LUT R2, R0, R22, RZ, 0xfc, !PT ;  /* 0x0000001600027212 */ /* 0x004fce00078efcff */
[----:B------:R-:W2:Y:S01]  /*8ff0*/  MUFU.EX2 R0, R3 ;  /* 0x0000000300007308 */ /* 0x000ea20000000800 */
[----:B------:R-:W-:Y:S02]  /*9000*/  SHF.L.U32 R11, R11, 0x17, RZ ;  /* 0x000000170b0b7819 */ /* 0x000fe400000006ff */
[----:B------:R-:W-:Y:S02]  /*9010*/  SHF.L.U32 R9, R9, 0x17, RZ ;  /* 0x0000001709097819 */ /* 0x000fe400000006ff */
[----:B------:R-:W-:Y:S01]  /*9020*/  SHF.L.U32 R8, R8, 0x17, RZ ;  /* 0x0000001708087819 */ /* 0x000fe200000006ff */
[----:B-1----:R-:W-:Y:S01]  /*9030*/  FMUL R12, R11, R12 ;  /* 0x0000000c0b0c7220 */ /* 0x002fe20000400000 */
[----:B------:R-:W-:Y:S01]  /*9040*/  SHF.L.U32 R10, R10, 0x17, RZ ;  /* 0x000000170a0a7819 */ /* 0x000fe200000006ff */
[----:B---3--:R-:W-:Y:S01]  /*9050*/  FMUL R11, R9, R15 ;  /* 0x0000000f090b7220 */ /* 0x008fe20000400000 */
[----:B------:R-:W1:Y:S03]  /*9060*/  MUFU.EX2 R14, R19 ;  /* 0x00000013000e7308 */ /* 0x000e660000000800 */
[----:B----4-:R-:W-:Y:S01]  /*9070*/  FMUL R10, R10, R16 ;  /* 0x000000100a0a7220 */ /* 0x010fe20000400000 */
[----:B--2---:R-:W-:Y:S01]  /*9080*/  FMUL R9, R8, R0 ;  /* 0x0000000008097220 */ /* 0x004fe20000400000 */
[----:B------:R-:W-:-:S02]  /*9090*/  SHF.R.U32.HI R0, RZ, 0x2, R74 ;  /* 0x00000002ff007819 */ /* 0x000fc4000001164a */
[----:B------:R-:W-:Y:S02]  /*90a0*/  LOP3.LUT R8, R74, 0x3, RZ, 0xc0, !PT ;  /* 0x000000034a087812 */ /* 0x000fe400078ec0ff */
[----:B------:R-:W-:Y:S02]  /*90b0*/  LOP3.LUT R0, R0, 0x7, RZ, 0xc0, !PT ;  /* 0x0000000700007812 */ /* 0x000fe400078ec0ff */
[----:B------:R-:W-:Y:S01]  /*90c0*/  F2FP.BF16.F32.PACK_AB R10, R10, R12 ;  /* 0x0000000c0a0a723e */ /* 0x000fe200000010ff */
[----:B------:R-:W-:Y:S01]  /*90d0*/  FADD R12, -R4, R77 ;  /* 0x0000004d040c7221 */ /* 0x000fe20000000100 */
[----:B------:R-:W-:Y:S01]  /*90e0*/  SHF.L.U32 R18, R74, 0x8, RZ ;  /* 0x000000084a127819 */ /* 0x000fe200000006ff */
[----:B------:R-:W-:Y:S01]  /*90f0*/  IMAD R0, R0, 0x44, R8 ;  /* 0x0000004400007824 */ /* 0x000fe200078e0208 */
[----:B------:R-:W-:Y:S01]  /*9100*/  SHF.L.U32 R13, R13, 0x17, RZ ;  /* 0x000000170d0d7819 */ /* 0x000fe200000006ff */
[----:B------:R-:W-:Y:S01]  /*9110*/  FFMA.SAT R15, R12, R72, 0.5 ;  /* 0x3f0000000c0f7423 */ /* 0x000fe20000002048 */
[----:B------:R-:W-:-:S02]  /*9120*/  LOP3.LUT R3, R18, 0x700, RZ, 0xc0, !PT ;  /* 0x0000070012037812 */ /* 0x000fc400078ec0ff */
[----:B------:R-:W-:Y:S01]  /*9130*/  IADD3 R0, PT, PT, R0, UR8, RZ ;  /* 0x0000000800007c10 */ /* 0x000fe2000fffe0ff */
[----:B------:R-:W-:Y:S01]  /*9140*/  FFMA.RM R15, R15, R123, 12582913 ;  /* 0x4b4000010f0f7423 */ /* 0x000fe2000000407b */
[----:B------:R-:W-:Y:S01]  /*9150*/  F2FP.BF16.F32.PACK_AB R9, R9, R11 ;  /* 0x0000000b0909723e */ /* 0x000fe200000010ff */
[----:B------:R-:W-:Y:S01]  /*9160*/  FADD R11, -R4, R76 ;  /* 0x0000004c040b7221 */ /* 0x000fe20000000100 */
[----:B------:R-:W-:Y:S01]  /*9170*/  LEA R2, R2, R3, 0x4 ;  /* 0x0000000302027211 */ /* 0x000fe200078e20ff */
[----:B-1----:R-:W-:Y:S01]  /*9180*/  FMUL R3, R13, R14 ;  /* 0x0000000e0d037220 */ /* 0x002fe20000400000 */
[----:B------:R-:W-:Y:S01]  /*9190*/  LEA R0, R0, UR9, 0x2 ;  /* 0x0000000900007c11 */ /* 0x000fe2000f8e10ff */
[----:B------:R-:W-:Y:S01]  /*91a0*/  FADD R13, R15, -12583039 ;  /* 0xcb40007f0f0d7421 */ /* 0x000fe20000000000 */
[----:B------:R-:W-:Y:S02]  /*91b0*/  FFMA.SAT R16, R11, R72, 0.5 ;  /* 0x3f0000000b107423 */ /* 0x000fe40000002048 */
[----:B------:R-:W-:Y:S01]  /*91c0*/  F2FP.BF16.F32.PACK_AB R3, R3, R17 ;  /* 0x000000110303723e */ /* 0x000fe200000010ff */
[----:B------:R1:W-:Y:S01]  /*91d0*/  STS [R0+0x1980], R9 ;  /* 0x0019800900007388 */ /* 0x0003e20000000800 */
[----:B------:R-:W-:Y:S01]  /*91e0*/  FFMA R17, R12, 1.4426950216293334961, -R13 ;  /* 0x3fb8aa3b0c117823 */ /* 0x000fe2000000080d */
[----:B------:R-:W-:-:S03]  /*91f0*/  FFMA.RM R13, R16, R123, 12582913 ;  /* 0x4b400001100d7423 */ /* 0x000fc6000000407b */
[----:B------:R-:W-:Y:S01]  /*9200*/  FFMA R17, R12, 1.925963033500011079e-08, R17 ;  /* 0x32a570600c117823 */ /* 0x000fe20000000011 */
[----:B------:R-:W-:Y:S01]  /*9210*/  FADD R12, R13, -12583039 ;  /* 0xcb40007f0d0c7421 */ /* 0x000fe20000000000 */
[----:B------:R2:W-:Y:S03]  /*9220*/  STS [R0+0x1100], R10 ;  /* 0x0011000a00007388 */ /* 0x0005e60000000800 */
[----:B------:R-:W-:Y:S01]  /*9230*/  FFMA R12, R11, 1.4426950216293334961, -R12 ;  /* 0x3fb8aa3b0b0c7823 */ /* 0x000fe2000000080c */
[----:B------:R-:W-:Y:S01]  /*9240*/  F2FP.BF16.F32.PACK_AB R8, R20, R21 ;  /* 0x000000151408723e */ /* 0x000fe200000010ff */
[----:B-1----:R-:W-:-:S04]  /*9250*/  FADD R9, -R5, R79 ;  /* 0x0000004f05097221 */ /* 0x002fc80000000100 */
[----:B------:R-:W-:Y:S01]  /*9260*/  FFMA.SAT R14, R9, R72, 0.5 ;  /* 0x3f000000090e7423 */ /* 0x000fe20000002048 */
[----:B--2---:R-:W-:-:S03]  /*9270*/  FADD R10, -R4, R32 ;  /* 0x00000020040a7221 */ /* 0x004fc60000000100 */
[-C--:B------:R-:W-:Y:S01]  /*9280*/  FFMA.RM R14, R14, R123.reuse, 12582913 ;  /* 0x4b4000010e0e7423 */ /* 0x080fe2000000407b */
[----:B------:R-:W-:Y:S01]  /*9290*/  FFMA R24, R11, 1.925963033500011079e-08, R12 ;  /* 0x32a570600b187823 */ /* 0x000fe2000000000c */
[----:B------:R-:W-:Y:S02]  /*92a0*/  FFMA.SAT R11, R10, R72, 0.5 ;  /* 0x3f0000000a0b7423 */ /* 0x000fe40000002048 */
[----:B------:R-:W-:Y:S01]  /*92b0*/  FADD R16, R14, -12583039 ;  /* 0xcb40007f0e107421 */ /* 0x000fe20000000000 */
[----:B------:R1:W-:Y:S01]  /*92c0*/  STS [R0], R8 ;  /* 0x0000000800007388 */ /* 0x0003e20000000800 */
[----:B------:R-:W-:Y:S02]  /*92d0*/  FFMA.RM R11, R11, R123, 12582913 ;  /* 0x4b4000010b0b7423 */ /* 0x000fe4000000407b */
[----:B------:R-:W-:-:S04]  /*92e0*/  FFMA R16, R9, 1.4426950216293334961, -R16 ;  /* 0x3fb8aa3b09107823 */ /* 0x000fc80000000810 */
[----:B------:R-:W-:Y:S01]  /*92f0*/  FFMA R22, R9, 1.925963033500011079e-08, R16 ;  /* 0x32a5706009167823 */ /* 0x000fe20000000010 */
[----:B------:R-:W-:Y:S01]  /*9300*/  FADD R9, R11, -12583039 ;  /* 0xcb40007f0b097421 */ /* 0x000fe20000000000 */
[----:B------:R-:W-:-:S03]  /*9310*/  FADD R4, -R4, R34 ;  /* 0x0000002204047221 */ /* 0x000fc60000000100 */
[----:B------:R-:W-:Y:S01]  /*9320*/  FFMA R9, R10, 1.4426950216293334961, -R9 ;  /* 0x3fb8aa3b0a097823 */ /* 0x000fe20000000809 */
[----:B-1----:R-:W-:-:S04]  /*9330*/  FADD R8, -R5, R78 ;  /* 0x0000004e05087221 */ /* 0x002fc80000000100 */
[----:B------:R-:W-:-:S04]  /*9340*/  FFMA.SAT R12, R8, R72, 0.5 ;  /* 0x3f000000080c7423 */ /* 0x000fc80000002048 */
[-C--:B------:R-:W-:Y:S01]  /*9350*/  FFMA.RM R12, R12, R123.reuse, 12582913 ;  /* 0x4b4000010c0c7423 */ /* 0x080fe2000000407b */
[----:B------:R-:W-:Y:S01]  /*9360*/  FFMA R23, R10, 1.925963033500011079e-08, R9 ;  /* 0x32a570600a177823 */ /* 0x000fe20000000009 */
[----:B------:R-:W-:Y:S02]  /*9370*/  FFMA.SAT R9, R4, R72, 0.5 ;  /* 0x3f00000004097423 */ /* 0x000fe40000002048 */
[----:B------:R-:W-:Y:S01]  /*9380*/  FADD R16, R12, -12583039 ;  /* 0xcb40007f0c107421 */ /* 0x000fe20000000000 */
[----:B------:R1:W-:Y:S01]  /*9390*/  STS [R0+0x880], R3 ;  /* 0x0008800300007388 */ /* 0x0003e20000000800 */
[----:B------:R-:W-:Y:S02]  /*93a0*/  FFMA.RM R9, R9, R123, 12582913 ;  /* 0x4b40000109097423 */ /* 0x000fe4000000407b */
[----:B------:R-:W-:Y:S02]  /*93b0*/  FFMA R16, R8, 1.4426950216293334961, -R16 ;  /* 0x3fb8aa3b08107823 */ /* 0x000fe40000000810 */
[----:B------:R-:W-:-:S02]  /*93c0*/  FADD R10, R9, -12583039 ;  /* 0xcb40007f090a7421 */ /* 0x000fc40000000000 */
[----:B------:R-:W-:Y:S02]  /*93d0*/  FFMA R20, R8, 1.925963033500011079e-08, R16 ;  /* 0x32a5706008147823 */ /* 0x000fe40000000010 */
[----:B------:R-:W-:-:S04]  /*93e0*/  FFMA R10, R4, 1.4426950216293334961, -R10 ;  /* 0x3fb8aa3b040a7823 */ /* 0x000fc8000000080a */
[----:B------:R-:W-:Y:S01]  /*93f0*/  FFMA R18, R4, 1.925963033500011079e-08, R10 ;  /* 0x32a5706004127823 */ /* 0x000fe2000000000a */
[----:B-1----:R-:W-:-:S04]  /*9400*/  FADD R3, -R5, R33 ;  /* 0x0000002105037221 */ /* 0x002fc80000000100 */
[----:B------:R-:W-:Y:S01]  /*9410*/  FFMA.SAT R8, R3, R72, 0.5 ;  /* 0x3f00000003087423 */ /* 0x000fe20000002048 */
[----:B------:R-:W-:-:S03]  /*9420*/  FADD R5, -R5, R35 ;  /* 0x0000002305057221 */ /* 0x000fc60000000100 */
[----:B------:R-:W-:Y:S01]  /*9430*/  FFMA.RM R8, R8, R123, 12582913 ;  /* 0x4b40000108087423 */ /* 0x000fe2000000407b */
[----:B------:R-:W-:-:S03]  /*9440*/  FFMA.SAT R4, R5, R72, 0.5 ;  /* 0x3f00000005047423 */ /* 0x000fc60000002048 */
[----:B------:R-:W-:Y:S01]  /*9450*/  FADD R16, R8, -12583039 ;  /* 0xcb40007f08107421 */ /* 0x000fe20000000000 */
[----:B------:R-:W-:-:S03]  /*9460*/  FFMA.RM R4, R4, R123, 12582913 ;  /* 0x4b40000104047423 */ /* 0x000fc6000000407b */
[C---:B------:R-:W-:Y:S01]  /*9470*/  FFMA R16, R3.reuse, 1.4426950216293334961, -R16 ;  /* 0x3fb8aa3b03107823 */ /* 0x040fe20000000810 */
[----:B------:R-:W-:Y:S03]  /*9480*/  MUFU.EX2 R21, R17 ;  /* 0x0000001100157308 */ /* 0x000fe60000000800 */
[----:B------:R-:W-:Y:S01]  /*9490*/  FFMA R19, R3, 1.925963033500011079e-08, R16 ;  /* 0x32a5706003137823 */ /* 0x000fe20000000010 */
[----:B------:R-:W-:-:S04]  /*94a0*/  FADD R3, R4, -12583039 ;  /* 0xcb40007f04037421 */ /* 0x000fc80000000000 */
[----:B------:R-:W1:Y:S01]  /*94b0*/  MUFU.EX2 R17, R22 ;  /* 0x0000001600117308 */ /* 0x000e620000000800 */
[----:B------:R-:W-:-:S07]  /*94c0*/  FFMA R3, R5, 1.4426950216293334961, -R3 ;  /* 0x3fb8aa3b05037823 */ /* 0x000fce0000000803 */
[----:B------:R-:W2:Y:S01]  /*94d0*/  MUFU.EX2 R10, R24 ;  /* 0x00000018000a7308 */ /* 0x000ea20000000800 */
[----:B------:R-:W-:-:S07]  /*94e0*/  FFMA R5, R5, 1.925963033500011079e-08, R3 ;  /* 0x32a5706005057823 */ /* 0x000fce0000000003 */
[----:B------:R1:W3:Y:S01]  /*94f0*/  MUFU.EX2 R16, R20 ;  /* 0x0000001400107308 */ /* 0x0002e20000000800 */
[----:B------:R-:W-:Y:S01]  /*9500*/  SHF.L.U32 R14, R14, 0x17, RZ ;  /* 0x000000170e0e7819 */ /* 0x000fe200000006ff */
[----:B------:R-:W-:Y:S01]  /*9510*/  USHF.L.U32 UR7, UR5, 0x3, URZ ;  /* 0x0000000305077899 */ /* 0x000fe200080006ff */
[----:B------:R-:W-:-:S05]  /*9520*/  SHF.L.U32 R13, R13, 0x17, RZ ;  /* 0x000000170d0d7819 */ /* 0x000fca00000006ff */
[----:B------:R-:W4:Y:S01]  /*9530*/  MUFU.EX2 R3, R23 ;  /* 0x0000001700037308 */ /* 0x000f220000000800 */
[----:B------:R-:W-:Y:S01]  /*9540*/  SHF.L.U32 R12, R12, 0x17, RZ ;  /* 0x000000170c0c7819 */ /* 0x000fe200000006ff */
[----:B------:R-:W-:Y:S02]  /*9550*/  ULOP3.LUT UR8, UR5, 0x3, URZ, 0xc0, !UPT ;  /* 0x0000000305087892 */ /* 0x000fe4000f8ec0ff */
[----:B------:R-:W-:Y:S01]  /*9560*/  ULOP3.LUT UR7, UR7, 0x780, URZ, 0xc0, !UPT ;  /* 0x0000078007077892 */ /* 0x000fe2000f8ec0ff */
[----:B------:R-:W-:Y:S01]  /*9570*/  SHF.L.U32 R15, R15, 0x17, RZ ;  /* 0x000000170f0f7819 */ /* 0x000fe200000006ff */
[----:B-1----:R-:W-:Y:S01]  /*9580*/  FMUL R20, R14, R17 ;  /* 0x000000110e147220 */ /* 0x002fe20000400000 */
[----:B--2---:R-:W-:Y:S01]  /*9590*/  FMUL R17, R13, R10 ;  /* 0x0000000a0d117220 */ /* 0x004fe20000400000 */
[----:B------:R-:W-:Y:S01]  /*95a0*/  SHF.L.U32 R11, R11, 0x17, RZ ;  /* 0x000000170b0b7819 */ /* 0x000fe200000006ff */
[----:B------:R-:W1:Y:S01]  /*95b0*/  MUFU.EX2 R13, R19 ;  /* 0x00000013000d7308 */ /* 0x000e620000000800 */
[----:B---3--:R-:W-:Y:S01]  /*95c0*/  FMUL R16, R12, R16 ;  /* 0x000000100c107220 */ /* 0x008fe20000400000 */
[----:B------:R-:W-:Y:S01]  /*95d0*/  UIMAD UR7, UR8, 0x1100, UR7 ;  /* 0x00001100080778a4 */ /* 0x000fe2000f8e0207 */
[----:B------:R-:W-:-:S02]  /*95e0*/  LOP3.LUT R73, R74, 0x1f, RZ, 0xc0, !PT ;  /* 0x0000001f4a497812 */ /* 0x000fc400078ec0ff */
[----:B------:R-:W-:-:S03]  /*95f0*/  MOV R10, 0x110 ;  /* 0x00000110000a7802 */ /* 0x000fc60000000f00 */
[----:B------:R-:W2:Y:S01]  /*9600*/  MUFU.EX2 R14, R18 ;  /* 0x00000012000e7308 */ /* 0x000ea20000000800 */
[----:B------:R-:W-:Y:S01]  /*9610*/  FMUL R21, R15, R21 ;  /* 0x000000150f157220 */ /* 0x000fe20000400000 */
[----:B----4-:R-:W-:Y:S01]  /*9620*/  FMUL R15, R11, R3 ;  /* 0x000000030b0f7220 */ /* 0x010fe20000400000 */
[----:B------:R-:W-:-:S05]  /*9630*/  IMAD R3, R73, R10, UR9 ;  /* 0x0000000949037e24 */ /* 0x000fca000f8e020a */
[----:B------:R3:W4:Y:S01]  /*9640*/  MUFU.EX2 R12, R5 ;  /* 0x00000005000c7308 */ /* 0x0007220000000800 */
[----:B------:R-:W-:Y:S02]  /*9650*/  SHF.L.U32 R8, R8, 0x17, RZ ;  /* 0x0000001708087819 */ /* 0x000fe400000006ff */
[----:B------:R-:W-:-:S03]  /*9660*/  SHF.L.U32 R10, R9, 0x17, RZ ;  /* 0x00000017090a7819 */ /* 0x000fc600000006ff */
[----:B-1----:R-:W-:Y:S01]  /*9670*/  FMUL R9, R8, R13 ;  /* 0x0000000d08097220 */ /* 0x002fe20000400000 */
[----:B---3--:R-:W-:-:S04]  /*9680*/  MOV R5, UR7 ;  /* 0x0000000700057c02 */ /* 0x008fc80008000f00 */
[----:B------:R-:W-:Y:S02]  /*9690*/  LEA R37, R5, R3, 0x1 ;  /* 0x0000000305257211 */ /* 0x000fe400078e08ff */
[----:B------:R-:W-:Y:S01]  /*96a0*/  SHF.L.U32 R5, R4, 0x17, RZ ;  /* 0x0000001704057819 */ /* 0x000fe200000006ff */
[----:B------:R-:W-:Y:S01]  /*96b0*/  FADD R4, -R6, R82 ;  /* 0x0000005206047221 */ /* 0x000fe20000000100 */
[----:B------:R-:W-:Y:S01]  /*96c0*/  MOV R3, UR4 ;  /* 0x0000000400037c02 */ /* 0x000fe20008000f00 */
[----:B--2---:R-:W-:Y:S02]  /*96d0*/  FMUL R11, R10, R14 ;  /* 0x0000000e0a0b7220 */ /* 0x004fe40000400000 */
[----:B------:R-:W-:Y:S01]  /*96e0*/  FFMA.SAT R13, R4, R72, 0.5 ;  /* 0x3f000000040d7423 */ /* 0x000fe20000002048 */
[----:B------:R-:W-:Y:S01]  /*96f0*/  IADD3 R2, PT, PT, R2, 0xea00, R3 ;  /* 0x0000ea0002027810 */ /* 0x000fe20007ffe003 */
[----:B------:R-:W-:Y:S01]  /*9700*/  FADD R3, -R7, R83 ;  /* 0x0000005307037221 */ /* 0x000fe20000000100 */
[----:B----4-:R-:W-:Y:S01]  /*9710*/  FMUL R10, R5, R12 ;  /* 0x0000000c050a7220 */ /* 0x010fe20000400000 */
[----:B------:R-:W-:Y:S01]  /*9720*/  F2FP.BF16.F32.PACK_AB R8, R20, R21 ;  /* 0x000000151408723e */ /* 0x000fe200000010ff */
[----:B------:R-:W-:Y:S01]  /*9730*/  FFMA.RM R13, R13, R123, 12582913 ;  /* 0x4b4000010d0d7423 */ /* 0x000fe2000000407b */
[----:B------:R-:W-:Y:S01]  /*9740*/  FFMA.SAT R12, R3, R72, 0.5 ;  /* 0x3f000000030c7423 */ /* 0x000fe20000002048 */
[----:B------:R-:W-:-:S02]  /*9750*/  F2FP.BF16.F32.PACK_AB R5, R16, R17 ;  /* 0x000000111005723e */ /* 0x000fc400000010ff */
[----:B------:R-:W-:Y:S01]  /*9760*/  F2FP.BF16.F32.PACK_AB R10, R10, R11 ;  /* 0x0000000b0a0a723e */ /* 0x000fe200000010ff */
[----:B------:R-:W-:Y:S01]  /*9770*/  FADD R11, R13, -12583039 ;  /* 0xcb40007f0d0b7421 */ /* 0x000fe20000000000 */
[----:B------:R1:W-:Y:S01]  /*9780*/  STS [R0+0x10], R8 ;  /* 0x0000100800007388 */ /* 0x0003e20000000800 */
[----:B------:R-:W-:Y:S01]  /*9790*/  FFMA.RM R12, R12, R123, 12582913 ;  /* 0x4b4000010c0c7423 */ /* 0x000fe2000000407b */
[----:B------:R-:W-:Y:S02]  /*97a0*/  F2FP.BF16.F32.PACK_AB R9, R9, R15 ;  /* 0x0000000f0909723e */ /* 0x000fe400000010ff */
[----:B------:R2:W-:Y:S01]  /*97b0*/  STS [R0+0x890], R5 ;  /* 0x0008900500007388 */ /* 0x0005e20000000800 */
[----:B------:R-:W-:-:S03]  /*97c0*/  FADD R14, R12, -12583039 ;  /* 0xcb40007f0c0e7421 */ /* 0x000fc60000000000 */
[----:B------:R3:W-:Y:S04]  /*97d0*/  STS [R0+0x1110], R9 ;  /* 0x0011100900007388 */ /* 0x0007e80000000800 */
[----:B------:R4:W-:Y:S01]  /*97e0*/  STS [R0+0x1990], R10 ;  /* 0x0019900a00007388 */ /* 0x0009e20000000800 */
[----:B-1----:R-:W-:Y:S01]  /*97f0*/  FADD R8, -R6, R116 ;  /* 0x0000007406087221 */ /* 0x002fe20000000100 */
[----:B--2---:R-:W-:-:S03]  /*9800*/  FFMA R5, R4, 1.4426950216293334961, -R11 ;  /* 0x3fb8aa3b04057823 */ /* 0x004fc6000000080b */
[----:B------:R-:W-:Y:S01]  /*9810*/  FFMA.SAT R11, R8, R72, 0.5 ;  /* 0x3f000000080b7423 */ /* 0x000fe20000002048 */
[----:B---3--:R-:W-:Y:S01]  /*9820*/  FFMA R9, R4, 1.925963033500011079e-08, R5 ;  /* 0x32a5706004097823 */ /* 0x008fe20000000005 */
[----:B------:R-:W-:Y:S01]  /*9830*/  FFMA R4, R3, 1.4426950216293334961, -R14 ;  /* 0x3fb8aa3b03047823 */ /* 0x000fe2000000080e */
[----:B------:R-:W-:Y:S01]  /*9840*/  FADD R5, -R7, R117 ;  /* 0x0000007507057221 */ /* 0x000fe20000000100 */
[----:B------:R-:W-:Y:S01]  /*9850*/  FFMA.RM R11, R11, R123, 12582913 ;  /* 0x4b4000010b0b7423 */ /* 0x000fe2000000407b */
[----:B------:R1:W-:Y:S01]  /*9860*/  MUFU.EX2 R22, R9 ;  /* 0x0000000900167308 */ /* 0x0003e20000000800 */
[----:B------:R-:W-:Y:S01]  /*9870*/  FFMA R3, R3, 1.925963033500011079e-08, R4 ;  /* 0x32a5706003037823 */ /* 0x000fe20000000004 */
[----:B------:R-:W-:Y:S01]  /*9880*/  FADD R4, -R6, R28 ;  /* 0x0000001c06047221 */ /* 0x000fe20000000100 */
[----:B----4-:R-:W-:-:S03]  /*9890*/  FADD R10, R11, -12583039 ;  /* 0xcb40007f0b0a7421 */ /* 0x010fc60000000000 */
[-C--:B------:R-:W-:Y:S01]  /*98a0*/  FFMA.SAT R15, R4, R72.reuse, 0.5 ;  /* 0x3f000000040f7423 */ /* 0x080fe20000002048 */
[----:B------:R-:W-:Y:S01]  /*98b0*/  FFMA R10, R8, 1.4426950216293334961, -R10 ;  /* 0x3fb8aa3b080a7823 */ /* 0x000fe2000000080a */
[----:B------:R2:W3:Y:S01]  /*98c0*/  MUFU.EX2 R19, R3 ;  /* 0x0000000300137308 */ /* 0x0004e20000000800 */
[----:B-1----:R-:W-:-:S04]  /*98d0*/  FFMA.SAT R9, R5, R72, 0.5 ;  /* 0x3f00000005097423 */ /* 0x002fc80000002048 */
[----:B------:R-:W-:Y:S01]  /*98e0*/  FFMA.RM R9, R9, R123, 12582913 ;  /* 0x4b40000109097423 */ /* 0x000fe2000000407b */
[----:B--2---:R-:W-:-:S03]  /*98f0*/  FADD R3, -R7, R29 ;  /* 0x0000001d07037221 */ /* 0x004fc60000000100 */
[----:B------:R-:W-:Y:S01]  /*9900*/  FADD R16, R9, -12583039 ;  /* 0xcb40007f09107421 */ /* 0x000fe20000000000 */
[----:B------:R-:W-:Y:S01]  /*9910*/  FFMA R10, R8, 1.925963033500011079e-08, R10 ;  /* 0x32a57060080a7823 */ /* 0x000fe2000000000a */
[-C--:B------:R-:W-:Y:S01]  /*9920*/  FFMA.RM R8, R15, R123.reuse, 12582913 ;  /* 0x4b4000010f087423 */ /* 0x080fe2000000407b */
[-C--:B------:R-:W-:Y:S01]  /*9930*/  FFMA.SAT R14, R3, R72.reuse, 0.5 ;  /* 0x3f000000030e7423 */ /* 0x080fe20000002048 */
[----:B------:R-:W-:Y:S01]  /*9940*/  FFMA R15, R5, 1.4426950216293334961, -R16 ;  /* 0x3fb8aa3b050f7823 */ /* 0x000fe20000000810 */
[----:B------:R-:W-:Y:S02]  /*9950*/  FADD R6, -R6, R30 ;  /* 0x0000001e06067221 */ /* 0x000fe40000000100 */
[----:B------:R-:W-:Y:S01]  /*9960*/  FFMA.RM R18, R14, R123, 12582913 ;  /* 0x4b4000010e127423 */ /* 0x000fe2000000407b */
[----:B------:R-:W-:Y:S01]  /*9970*/  FADD R14, R8, -12583039 ;  /* 0xcb40007f080e7421 */ /* 0x000fe20000000000 */
[----:B------:R1:W2:Y:S01]  /*9980*/  MUFU.EX2 R21, R10 ;  /* 0x0000000a00157308 */ /* 0x0002a20000000800 */
[----:B------:R-:W-:Y:S01]  /*9990*/  FADD R7, -R7, R31 ;  /* 0x0000001f07077221 */ /* 0x000fe20000000100 */
[----:B-1----:R-:W-:Y:S01]  /*99a0*/  FFMA R10, R5, 1.925963033500011079e-08, R15 ;  /* 0x32a57060050a7823 */ /* 0x002fe2000000000f */
[----:B------:R-:W-:Y:S01]  /*99b0*/  FADD R5, R18, -12583039 ;  /* 0xcb40007f12057421 */ /* 0x000fe20000000000 */
[----:B------:R-:W-:Y:S01]  /*99c0*/  FFMA R15, R4, 1.4426950216293334961, -R14 ;  /* 0x3fb8aa3b040f7823 */ /* 0x000fe2000000080e */
[----:B------:R-:W-:-:S03]  /*99d0*/  FFMA.SAT R14, R6, R72, 0.5 ;  /* 0x3f000000060e7423 */ /* 0x000fc60000002048 */
[----:B------:R1:W-:Y:S01]  /*99e0*/  MUFU.EX2 R20, R10 ;  /* 0x0000000a00147308 */ /* 0x0003e20000000800 */
[----:B------:R-:W-:Y:S01]  /*99f0*/  FFMA.RM R17, R14, R123, 12582913 ;  /* 0x4b4000010e117423 */ /* 0x000fe2000000407b */
[----:B------:R-:W-:-:S06]  /*9a00*/  FFMA R4, R4, 1.925963033500011079e-08, R15 ;  /* 0x32a5706004047823 */ /* 0x000fcc000000000f */
[----:B------:R4:W2:Y:S01]  /*9a10*/  MUFU.EX2 R14, R4 ;  /* 0x00000004000e7308 */ /* 0x0008a20000000800 */
[----:B-1----:R-:W-:Y:S01]  /*9a20*/  FFMA R10, R3, 1.4426950216293334961, -R5 ;  /* 0x3fb8aa3b030a7823 */ /* 0x002fe20000000805 */
[----:B------:R-:W-:-:S03]  /*9a30*/  FFMA.SAT R5, R7, R72, 0.5 ;  /* 0x3f00000007057423 */ /* 0x000fc60000002048 */
[----:B------:R-:W-:Y:S01]  /*9a40*/  FFMA R10, R3, 1.925963033500011079e-08, R10 ;  /* 0x32a57060030a7823 */ /* 0x000fe2000000000a */
[----:B------:R-:W-:Y:S01]  /*9a50*/  FFMA.RM R15, R5, R123, 12582913 ;  /* 0x4b400001050f7423 */ /* 0x000fe2000000407b */
[----:B------:R-:W-:Y:S01]  /*9a60*/  FADD R3, R17, -12583039 ;  /* 0xcb40007f11037421 */ /* 0x000fe20000000000 */
[----:B------:R-:W-:Y:S02]  /*9a70*/  FADD R5, -R26, R118 ;  /* 0x000000761a057221 */ /* 0x000fe40000000100 */
[----:B----4-:R-:W-:Y:S01]  /*9a80*/  FADD R4, R15, -12583039 ;  /* 0xcb40007f0f047421 */ /* 0x010fe20000000000 */
[----:B------:R-:W-:Y:S01]  /*9a90*/  FFMA R3, R6, 1.4426950216293334961, -R3 ;  /* 0x3fb8aa3b06037823 */ /* 0x000fe20000000803 */
[----:B------:R-:W-:Y:S02]  /*9aa0*/  SHF.L.U32 R12, R12, 0x17, RZ ;  /* 0x000000170c0c7819 */ /* 0x000fe400000006ff */
[----:B------:R-:W-:Y:S01]  /*9ab0*/  FFMA R4, R7, 1.4426950216293334961, -R4 ;  /* 0x3fb8aa3b07047823 */ /* 0x000fe20000000804 */
[----:B------:R-:W-:Y:S01]  /*9ac0*/  FFMA R6, R6, 1.925963033500011079e-08, R3 ;  /* 0x32a5706006067823 */ /* 0x000fe20000000003 */
[----:B------:R-:W-:Y:S01]  /*9ad0*/  FFMA.SAT R3, R5, R72, 0.5 ;  /* 0x3f00000005037423 */ /* 0x000fe20000002048 */
[----:B------:R1:W-:Y:S01]  /*9ae0*/  MUFU.EX2 R36, R10 ;  /* 0x0000000a00247308 */ /* 0x0003e20000000800 */
[----:B---3--:R-:W-:-:S02]  /*9af0*/  FMUL R34, R12, R19 ;  /* 0x000000130c227220 */ /* 0x008fc40000400000 */
[----:B------:R-:W-:Y:S01]  /*9b00*/  FFMA.RM R19, R3, R123, 12582913 ;  /* 0x4b40000103137423 */ /* 0x000fe2000000407b */
[----:B------:R-:W-:Y:S01]  /*9b10*/  SHF.L.U32 R13, R13, 0x17, RZ ;  /* 0x000000170d0d7819 */ /* 0x000fe200000006ff */
[----:B------:R-:W-:-:S03]  /*9b20*/  FADD R3, -R26, R120 ;  /* 0x000000781a037221 */ /* 0x000fc60000000100 */
[----:B------:R3:W4:Y:S01]  /*9b30*/  MUFU.EX2 R31, R6 ;  /* 0x00000006001f7308 */ /* 0x0007220000000800 */
[----:B-1----:R-:W-:Y:S01]  /*9b40*/  FFMA R10, R7, 1.925963033500011079e-08, R4 ;  /* 0x32a57060070a7823 */ /* 0x002fe20000000004 */
[----:B------:R-:W-:-:S04]  /*9b50*/  FADD R4, -R27, R119 ;  /* 0x000000771b047221 */ /* 0x000fc80000000100 */
[----:B------:R-:W-:Y:S01]  /*9b60*/  FFMA.SAT R7, R4, R72, 0.5 ;  /* 0x3f00000004077423 */ /* 0x000fe20000002048 */
[----:B---3--:R-:W-:Y:S01]  /*9b70*/  FADD R6, R19, -12583039 ;  /* 0xcb40007f13067421 */ /* 0x008fe20000000000 */
[----:B------:R-:W-:Y:S02]  /*9b80*/  FMUL R35, R13, R22 ;  /* 0x000000160d237220 */ /* 0x000fe40000400000 */
[-C--:B------:R-:W-:Y:S01]  /*9b90*/  FFMA.RM R16, R7, R123.reuse, 12582913 ;  /* 0x4b40000107107423 */ /* 0x080fe2000000407b */
[----:B------:R-:W-:Y:S01]  /*9ba0*/  FFMA.SAT R13, R3, R72, 0.5 ;  /* 0x3f000000030d7423 */ /* 0x000fe20000002048 */
[----:B------:R-:W-:Y:S02]  /*9bb0*/  FFMA R6, R5, 1.4426950216293334961, -R6 ;  /* 0x3fb8aa3b05067823 */ /* 0x000fe40000000806 */
[----:B------:R-:W-:Y:S01]  /*9bc0*/  FADD R7, R16, -12583039 ;  /* 0xcb40007f10077421 */ /* 0x000fe20000000000 */
[----:B------:R-:W-:Y:S01]  /*9bd0*/  FFMA.RM R13, R13, R123, 12582913 ;  /* 0x4b4000010d0d7423 */ /* 0x000fe2000000407b */
[----:B------:R-:W-:Y:S01]  /*9be0*/  FFMA R5, R5, 1.925963033500011079e-08, R6 ;  /* 0x32a5706005057823 */ /* 0x000fe20000000006 */
[----:B------:R-:W-:Y:S01]  /*9bf0*/  FADD R6, -R27, R121 ;  /* 0x000000791b067221 */ /* 0x000fe20000000100 */
[----:B------:R-:W-:-:S02]  /*9c00*/  FFMA R7, R4, 1.4426950216293334961, -R7 ;  /* 0x3fb8aa3b04077823 */ /* 0x000fc40000000807 */
[----:B------:R1:W-:Y:S01]  /*9c10*/  MUFU.EX2 R33, R5 ;  /* 0x0000000500217308 */ /* 0x0003e20000000800 */
[----:B------:R-:W-:Y:S01]  /*9c20*/  SHF.L.U32 R11, R11, 0x17, RZ ;  /* 0x000000170b0b7819 */ /* 0x000fe200000006ff */
[-C--:B------:R-:W-:Y:S01]  /*9c30*/  FFMA.SAT R12, R6, R72.reuse, 0.5 ;  /* 0x3f000000060c7423 */ /* 0x080fe20000002048 */
[----:B------:R-:W-:Y:S01]  /*9c40*/  FFMA R4, R4, 1.925963033500011079e-08, R7 ;  /* 0x32a5706004047823 */ /* 0x000fe20000000007 */
[----:B------:R-:W-:Y:S02]  /*9c50*/  FADD R7, -R26, R122 ;  /* 0x0000007a1a077221 */ /* 0x000fe40000000100 */
[----:B--2---:R-:W-:Y:S01]  /*9c60*/  FMUL R32, R11, R21 ;  /* 0x000000150b207220 */ /* 0x004fe20000400000 */
[----:B------:R-:W-:Y:S01]  /*9c70*/  FFMA.RM R12, R12, R123, 12582913 ;  /* 0x4b4000010c0c7423 */ /* 0x000fe2000000407b */
[----:B------:R2:W-:Y:S01]  /*9c80*/  MUFU.EX2 R29, R4 ;  /* 0x00000004001d7308 */ /* 0x0005e20000000800 */
[----:B------:R-:W-:Y:S01]  /*9c90*/  FFMA.SAT R11, R7, R72, 0.5 ;  /* 0x3f000000070b7423 */ /* 0x000fe20000002048 */
[----:B-1----:R-:W-:-:S04]  /*9ca0*/  FADD R5, R13, -12583039 ;  /* 0xcb40007f0d057421 */ /* 0x002fc80000000000 */
[----:B------:R-:W-:Y:S01]  /*9cb0*/  FFMA R5, R3, 1.4426950216293334961, -R5 ;  /* 0x3fb8aa3b03057823 */ /* 0x000fe20000000805 */
[----:B------:R-:W-:-:S03]  /*9cc0*/  SHF.L.U32 R8, R8, 0x17, RZ ;  /* 0x0000001708087819 */ /* 0x000fc600000006ff */
[----:B--2---:R-:W-:Y:S01]  /*9cd0*/  FFMA R4, R3, 1.925963033500011079e-08, R5 ;  /* 0x32a5706003047823 */ /* 0x004fe20000000005 */
[----:B------:R-:W-:Y:S01]  /*9ce0*/  FADD R5, -R27, R25 ;  /* 0x000000191b057221 */ /* 0x000fe20000000100 */
[----:B------:R-:W-:Y:S01]  /*9cf0*/  FADD R3, R12, -12583039 ;  /* 0xcb40007f0c037421 */ /* 0x000fe20000000000 */
[----:B------:R1:W2:Y:S01]  /*9d00*/  MUFU.EX2 R30, R10 ;  /* 0x0000000a001e7308 */ /* 0x0002a20000000800 */
[----:B------:R-:W-:Y:S01]  /*9d10*/  FFMA.RM R11, R11, R123, 12582913 ;  /* 0x4b4000010b0b7423 */ /* 0x000fe2000000407b */
[----:B------:R-:W-:Y:S01]  /*9d20*/  FMUL R22, R8, R14 ;  /* 0x0000000e08167220 */ /* 0x000fe20000400000 */
[C---:B------:R-:W-:Y:S02]  /*9d30*/  FFMA R3, R6.reuse, 1.4426950216293334961, -R3 ;  /* 0x3fb8aa3b06037823 */ /* 0x040fe40000000803 */
[----:B------:R-:W-:Y:S02]  /*9d40*/  FADD R8, R11, -12583039 ;  /* 0xcb40007f0b087421 */ /* 0x000fe40000000000 */
[----:B------:R-:W-:-:S02]  /*9d50*/  FFMA R3, R6, 1.925963033500011079e-08, R3 ;  /* 0x32a5706006037823 */ /* 0x000fc40000000003 */
[----:B------:R-:W-:Y:S01]  /*9d60*/  FFMA R8, R7, 1.4426950216293334961, -R8 ;  /* 0x3fb8aa3b07087823 */ /* 0x000fe20000000808 */
[----:B-1----:R-:W-:-:S04]  /*9d70*/  FFMA.SAT R10, R5, R72, 0.5 ;  /* 0x3f000000050a7423 */ /* 0x002fc80000002048 */
[----:B------:R-:W-:Y:S01]  /*9d80*/  FFMA.RM R10, R10, R123, 12582913 ;  /* 0x4b4000010a0a7423 */ /* 0x000fe2000000407b */
[----:B------:R-:W-:Y:S01]  /*9d90*/  SHF.L.U32 R9, R9, 0x17, RZ ;  /* 0x0000001709097819 */ /* 0x000fe200000006ff */
[----:B------:R1:W3:Y:S02]  /*9da0*/  MUFU.EX2 R25, R4 ;  /* 0x0000000400197308 */ /* 0x0002e40000000800 */
[----:B------:R-:W-:Y:S01]  /*9db0*/  FADD R6, R10, -12583039 ;  /* 0xcb40007f0a067421 */ /* 0x000fe20000000000 */
[----:B------:R-:W-:Y:S01]  /*9dc0*/  FFMA R7, R7, 1.925963033500011079e-08, R8 ;  /* 0x32a5706007077823 */ /* 0x000fe20000000008 */
[----:B------:R-:W-:Y:S02]  /*9dd0*/  FMUL R28, R9, R20 ;  /* 0x00000014091c7220 */ /* 0x000fe40000400000 */
[----:B------:R-:W-:Y:S02]  /*9de0*/  FFMA R6, R5, 1.4426950216293334961, -R6 ;  /* 0x3fb8aa3b05067823 */ /* 0x000fe40000000806 */
[----:B------:R4:W-:Y:S01]  /*9df0*/  MUFU.EX2 R24, R3 ;  /* 0x0000000300187308 */ /* 0x0009e20000000800 */
[----:B-1----:R-:W-:-:S07]  /*9e00*/  FADD R4, -R26, R124 ;  /* 0x0000007c1a047221 */ /* 0x002fce0000000100 */
[----:B------:R1:W3:Y:S01]  /*9e10*/  MUFU.EX2 R23, R7 ;  /* 0x0000000700177308 */ /* 0x0002e20000000800 */
[----:B------:R-:W-:Y:S01]  /*9e20*/  FFMA.SAT R9, R4, R72, 0.5 ;  /* 0x3f00000004097423 */ /* 0x000fe20000002048 */
[----:B----4-:R-:W-:-:S04]  /*9e30*/  FADD R3, -R27, R125 ;  /* 0x0000007d1b037221 */ /* 0x010fc80000000100 */
[----:B------:R-:W-:Y:S01]  /*9e40*/  FFMA.SAT R8, R3, R72, 0.5 ;  /* 0x3f00000003087423 */ /* 0x000fe20000002048 */
[-C--:B------:R-:W-:Y:S01]  /*9e50*/  FFMA.RM R9, R9, R123.reuse, 12582913 ;  /* 0x4b40000109097423 */ /* 0x080fe2000000407b */
[----:B-1----:R-:W-:Y:S01]  /*9e60*/  FFMA R7, R5, 1.925963033500011079e-08, R6 ;  /* 0x32a5706005077823 */ /* 0x002fe20000000006 */
[----:B------:R-:W-:Y:S01]  /*9e70*/  SHF.L.U32 R6, R17, 0x17, RZ ;  /* 0x0000001711067819 */ /* 0x000fe200000006ff */
[----:B------:R-:W-:Y:S01]  /*9e80*/  FFMA.RM R8, R8, R123, 12582913 ;  /* 0x4b40000108087423 */ /* 0x000fe2000000407b */
[----:B------:R-:W-:Y:S01]  /*9e90*/  SHF.L.U32 R14, R18, 0x17, RZ ;  /* 0x00000017120e7819 */ /* 0x000fe200000006ff */
[----:B------:R-:W-:Y:S02]  /*9ea0*/  FADD R5, R9, -12583039 ;  /* 0xcb40007f09057421 */ /* 0x000fe40000000000 */
[----:B------:R-:W-:Y:S01]  /*9eb0*/  FMUL R17, R6, R31 ;  /* 0x0000001f06117220 */ /* 0x000fe20000400000 */
[----:B------:R-:W-:Y:S01]  /*9ec0*/  FADD R6, R8, -12583039 ;  /* 0xcb40007f08067421 */ /* 0x000fe20000000000 */
[----:B------:R-:W-:Y:S01]  /*9ed0*/  FMUL R18, R14, R36 ;  /* 0x000000240e127220 */ /* 0x000fe20000400000 */
[----:B------:R-:W-:-:S02]  /*9ee0*/  FFMA R5, R4, 1.4426950216293334961, -R5 ;  /* 0x3fb8aa3b04057823 */ /* 0x000fc40000000805 */
[C---:B------:R-:W-:Y:S02]  /*9ef0*/  FFMA R14, R3.reuse, 1.4426950216293334961, -R6 ;  /* 0x3fb8aa3b030e7823 */ /* 0x040fe40000000806 */
[----:B------:R-:W-:Y:S02]  /*9f00*/  FFMA R4, R4, 1.925963033500011079e-08, R5 ;  /* 0x32a5706004047823 */ /* 0x000fe40000000005 */
[----:B------:R-:W-:Y:S01]  /*9f10*/  FFMA R3, R3, 1.925963033500011079e-08, R14 ;  /* 0x32a5706003037823 */ /* 0x000fe2000000000e */
[----:B------:R1:W-:Y:S01]  /*9f20*/  MUFU.EX2 R21, R7 ;  /* 0x0000000700157308 */ /* 0x0003e20000000800 */
[----:B------:R-:W-:Y:S02]  /*9f30*/  SHF.L.U32 R15, R15, 0x17, RZ ;  /* 0x000000170f0f7819 */ /* 0x000fe400000006ff */
[----:B------:R-:W-:-:S05]  /*9f40*/  F2FP.BF16.F32.PACK_AB R6, R28, R32 ;  /* 0x000000201c06723e */ /* 0x000fca00000010ff */
[----:B------:R4:W3:Y:S01]  /*9f50*/  MUFU.EX2 R20, R4 ;  /* 0x0000000400147308 */ /* 0x0008e20000000800 */
[----:B--2---:R-:W-:-:S07]  /*9f60*/  FMUL R15, R15, R30 ;  /* 0x0000001e0f0f7220 */ /* 0x004fce0000400000 */
[----:B------:R2:W3:Y:S01]  /*9f70*/  MUFU.EX2 R14, R3 ;  /* 0x00000003000e7308 */ /* 0x0004e20000000800 */
[----:B-1----:R-:W-:Y:S01]  /*9f80*/  F2FP.BF16.F32.PACK_AB R7, R34, R35 ;  /* 0x000000232207723e */ /* 0x002fe200000010ff */
[----:B------:R1:W-:Y:S01]  /*9f90*/  STS [R0+0x8a0], R6 ;  /* 0x0008a00600007388 */ /* 0x0003e20000000800 */
[----:B------:R-:W-:Y:S02]  /*9fa0*/  F2FP.BF16.F32.PACK_AB R5, R18, R22 ;  /* 0x000000161205723e */ /* 0x000fe400000010ff */
[----:B------:R-:W-:Y:S02]  /*9fb0*/  SHF.L.U32 R13, R13, 0x17, RZ ;  /* 0x000000170d0d7819 */ /* 0x000fe400000006ff */
[----:B------:R-:W-:Y:S02]  /*9fc0*/  SHF.L.U32 R12, R12, 0x17, RZ ;  /* 0x000000170c0c7819 */ /* 0x000fe400000006ff */
[----:B----4-:R-:W-:Y:S02]  /*9fd0*/  F2FP.BF16.F32.PACK_AB R4, R15, R17 ;  /* 0x000000110f04723e */ /* 0x010fe400000010ff */
[----:B------:R-:W-:-:S02]  /*9fe0*/  SHF.L.U32 R11, R11, 0x17, RZ ;  /* 0x000000170b0b7819 */ /* 0x000fc400000006ff */
[----:B------:R-:W-:Y:S02]  /*9ff0*/  SHF.L.U32 R10, R10, 0x17, RZ ;  /* 0x000000170a0a7819 */ /* 0x000fe400000006ff */
[----:B------:R-:W-:Y:S02]  /*a000*/  SHF.L.U32 R9, R9, 0x17, RZ ;  /* 0x0000001709097819 */ /* 0x000fe400000006ff */
[----:B--2---:R-:W-:Y:S02]  /*a010*/  SHF.L.U32 R3, R16, 0x17, RZ ;  /* 0x0000001710037819 */ /* 0x004fe400000006ff */
[----:B------:R-:W-:Y:S01]  /*a020*/  SHF.L.U32 R8, R8, 0x17, RZ ;  /* 0x0000001708087819 */ /* 0x000fe200000006ff */
[----:B------:R2:W-:Y:S01]  /*a030*/  STS [R0+0x20], R7 ;  /* 0x0000200700007388 */ /* 0x0005e20000000800 */
[----:B-1----:R-:W-:-:S03]  /*a040*/  SHF.L.U32 R6, R19, 0x17, RZ ;  /* 0x0000001713067819 */ /* 0x002fc600000006ff */
[----:B------:R1:W-:Y:S01]  /*a050*/  STS [R0+0x1120], R5 ;  /* 0x0011200500007388 */ /* 0x0003e20000000800 */
[----:B---3--:R-:W-:Y:S01]  /*a060*/  FMUL R13, R13, R25 ;  /* 0x000000190d0d7220 */ /* 0x008fe20000400000 */
[----:B------:R-:W-:Y:S01]  /*a070*/  FMUL R11, R11, R23 ;  /* 0x000000170b0b7220 */ /* 0x000fe20000400000 */
[----:B------:R-:W-:Y:S01]  /*a080*/  FMUL R9, R9, R20 ;  /* 0x0000001409097220 */ /* 0x000fe20000400000 */
[----:B------:R3:W-:Y:S01]  /*a090*/  STS [R0+0x19a0], R4 ;  /* 0x0019a00400007388 */ /* 0x0007e20000000800 */
[----:B--2---:R-:W-:Y:S01]  /*a0a0*/  FMUL R7, R6, R33 ;  /* 0x0000002106077220 */ /* 0x004fe20000400000 */
[----:B------:R-:W-:Y:S01]  /*a0b0*/  FMUL R6, R3, R29 ;  /* 0x0000001d03067220 */ /* 0x000fe20000400000 */
[----:B------:R-:W-:Y:S01]  /*a0c0*/  FMUL R3, R8, R14 ;  /* 0x0000000e08037220 */ /* 0x000fe20000400000 */
[----:B-1----:R-:W-:Y:S01]  /*a0d0*/  FMUL R5, R12, R24 ;  /* 0x000000180c057220 */ /* 0x002fe20000400000 */
[----:B---3--:R-:W-:Y:S02]  /*a0e0*/  FMUL R4, R10, R21 ;  /* 0x000000150a047220 */ /* 0x008fe40000400000 */
[----:B------:R-:W-:-:S02]  /*a0f0*/  F2FP.BF16.F32.PACK_AB R6, R6, R7 ;  /* 0x000000070606723e */ /* 0x000fc400000010ff */
[----:B------:R-:W-:Y:S02]  /*a100*/  F2FP.BF16.F32.PACK_AB R5, R5, R13 ;  /* 0x0000000d0505723e */ /* 0x000fe400000010ff */
[----:B------:R-:W-:Y:S02]  /*a110*/  F2FP.BF16.F32.PACK_AB R4, R4, R11 ;  /* 0x0000000b0404723e */ /* 0x000fe400000010ff */
[----:B------:R-:W-:Y:S01]  /*a120*/  F2FP.BF16.F32.PACK_AB R3, R3, R9 ;  /* 0x000000090303723e */ /* 0x000fe200000010ff */
[----:B------:R-:W-:Y:S04]  /*a130*/  STS [R0+0x30], R6 ;  /* 0x0000300600007388 */ /* 0x000fe80000000800 */
[----:B------:R-:W-:Y:S04]  /*a140*/  STS [R0+0x8b0], R5 ;  /* 0x0008b00500007388 */ /* 0x000fe80000000800 */
[----:B------:R-:W-:Y:S04]  /*a150*/  STS [R0+0x1130], R4 ;  /* 0x0011300400007388 */ /* 0x000fe80000000800 */
[----:B------:R1:W-:Y:S01]  /*a160*/  STS [R0+0x19b0], R3 ;  /* 0x0019b00300007388 */ /* 0x0003e20000000800 */
[----:B------:R-:W2:Y:S01]  /*a170*/  S2R R75, SR_TID.X ;  /* 0x00000000004b7919 */ /* 0x000ea20000002100 */
[----:B------:R-:W-:-:S02]  /*a180*/  USHF.L.U32 UR13, UR5, 0x9, URZ ;  /* 0x00000009050d7899 */ /* 0x000fc400080006ff */
[----:B------:R-:W-:Y:S02]  /*a190*/  USHF.L.U32 UR7, UR5, 0x4, URZ ;  /* 0x0000000405077899 */ /* 0x000fe400080006ff */
[----:B------:R-:W-:Y:S02]  /*a1a0*/  ULOP3.LUT UR13, UR13, 0x1e000, URZ, 0xc0, !UPT ;  /* 0x0001e0000d0d7892 */ /* 0x000fe4000f8ec0ff */
[----:B------:R-:W-:Y:S02]  /*a1b0*/  USHF.L.U32 UR9, UR5, 0x1, URZ ;  /* 0x0000000105097899 */ /* 0x000fe400080006ff */
[----:B------:R-:W-:Y:S01]  /*a1c0*/  ULOP3.LUT UR13, UR13, 0x80, UR7, 0xf8, !UPT ;  /* 0x000000800d0d7892 */ /* 0x000fe2000f8ef807 */
[----:B------:R-:W-:Y:S08]  /*a1d0*/  BAR.SYNC.DEFER_BLOCKING 0x0 ;  /* 0x0000000000007b1d */ /* 0x000ff00000010000 */
[----:B------:R-:W-:Y:S01]  /*a1e0*/  BAR.SYNC.DEFER_BLOCKING 0x0 ;  /* 0x0000000000007b1d */ /* 0x000fe20000010000 */
[----:B--2---:R-:W-:Y:S01]  /*a1f0*/  LOP3.LUT R38, R75, 0x1f, RZ, 0xc0, !PT ;  /* 0x0000001f4b267812 */ /* 0x004fe200078ec0ff */
[----:B------:R-:W-:-:S03]  /*a200*/  USHF.L.U32 UR7, UR5, 0x6, URZ ;  /* 0x0000000605077899 */ /* 0x000fc600080006ff */
[----:B------:R-:W-:-:S04]  /*a210*/  SHF.R.U32.HI R38, RZ, 0x3, R38 ;  /* 0x00000003ff267819 */ /* 0x000fc80000011626 */
[----:B------:R-:W-:Y:S01]  /*a220*/  LOP3.LUT R38, R38, 0x3, R75, 0x78, !PT ;  /* 0x0000000326267812 */ /* 0x000fe200078e784b */
[----:B------:R-:W-:-:S04]  /*a230*/  DEPBAR.LE SB0, 0x1 ;  /* 0x000080400000791a */ /* 0x000fc80000000000 */
[----:B------:R-:W-:Y:S01]  /*a240*/  BAR.SYNC.DEFER_BLOCKING 0x0 ;  /* 0x0000000000007b1d */ /* 0x000fe20000010000 */
[----:B-1----:R-:W-:Y:S02]  /*a250*/  MOV R0, UR7 ;  /* 0x0000000700007c02 */ /* 0x002fe40008000f00 */
[----:B------:R-:W-:Y:S02]  /*a260*/  LOP3.LUT R75, R75, 0x1f, RZ, 0xc0, !PT ;  /* 0x0000001f4b4b7812 */ /* 0x000fe400078ec0ff */
[----:B------:R-:W-:Y:S02]  /*a270*/  SHF.L.U32 R38, R38, 0x3, RZ ;  /* 0x0000000326267819 */ /* 0x000fe400000006ff */
[----:B------:R-:W-:Y:S01]  /*a280*/  LOP3.LUT R4, R74, UR9, RZ, 0x3c, !PT ;  /* 0x000000094a047c12 */ /* 0x000fe2000f8e3cff */
[----:B------:R-:W-:Y:S01]  /*a290*/  USHF.L.U32 UR12, UR5, 0x5, URZ ;  /* 0x00000005050c7899 */ /* 0x000fe200080006ff */
[----:B------:R-:W-:Y:S02]  /*a2a0*/  MOV R3, UR9 ;  /* 0x0000000900037c02 */ /* 0x000fe40008000f00 */
[----:B------:R-:W-:-:S02]  /*a2b0*/  SHF.R.U32.HI R75, RZ, 0x3, R75 ;  /* 0x00000003ff4b7819 */ /* 0x000fc4000001164b */
[----:B------:R-:W-:Y:S02]  /*a2c0*/  LOP3.LUT R0, R38, 0x40, R0, 0xf8, !PT ;  /* 0x0000004026007812 */ /* 0x000fe400078ef800 */
[----:B------:R-:W-:Y:S01]  /*a2d0*/  SHF.L.U32 R4, R4, 0x3, RZ ;  /* 0x0000000304047819 */ /* 0x000fe200000006ff */
[----:B------:R-:W-:Y:S01]  /*a2e0*/  ULOP3.LUT UR12, UR12, 0x1fe0, URZ, 0xc0, !UPT ;  /* 0x00001fe00c0c7892 */ /* 0x000fe2000f8ec0ff */
[----:B------:R-:W-:Y:S02]  /*a2f0*/  LOP3.LUT R3, R75, 0x1fc, R3, 0xf8, !PT ;  /* 0x000001fc4b037812 */ /* 0x000fe400078ef803 */
[----:B------:R-:W-:Y:S01]  /*a300*/  LOP3.LUT R0, R0, 0x20, R4, 0xf8, !PT ;  /* 0x0000002000007812 */ /* 0x000fe200078ef804 */
[----:B------:R1:W2:Y:S04]  /*a310*/  LDSM.16.M88.4 R8, [R37] ;  /* 0x000000002508783b */ /* 0x0002a80000000200 */
[----:B------:R1:W3:Y:S01]  /*a320*/  LDSM.16.MT88.4 R16, [R2+UR13] ;  /* 0x0000000d0210783b */ /* 0x0002e20008004200 */
[----:B------:R-:W-:-:S02]  /*a330*/  LEA R0, R3, R0, 0x7 ;  /* 0x0000000003007211 */ /* 0x000fc400078e38ff */
[----:B------:R-:W-:Y:S02]  /*a340*/  MOV R3, UR12 ;  /* 0x0000000c00037c02 */ /* 0x000fe40008000f00 */
[----:B------:R-:W-:Y:S02]  /*a350*/  LEA R12, R0, UR4, 0x1 ;  /* 0x00000004000c7c11 */ /* 0x000fe4000f8e08ff */
[----:B------:R-:W-:-:S03]  /*a360*/  LOP3.LUT R6, R3, 0x1f, R74, 0xf8, !PT ;  /* 0x0000001f03067812 */ /* 0x000fc600078ef84a */
[----:B------:R1:W-:Y:S04]  /*a370*/  STL [R1+0x24], R12 ;  /* 0x0000240c01007387 */ /* 0x0003e80000100800 */
[----:B------:R1:W-:Y:S01]  /*a380*/  STL [R1+0x2c], R6 ;  /* 0x00002c0601007387 */ /* 0x0003e20000100800 */
[----:B------:R-:W-:Y:S02]  /*a390*/  UISETP.GE.AND UP0, UPT, UR46, 0x1, UPT ;  /* 0x000000012e00788c */ /* 0x000fe4000bf06270 */
[----:B------:R-:W-:Y:S02]  /*a3a0*/  USHF.R.U32.HI UR7, URZ, 0x2, UR5 ;  /* 0x00000002ff077899 */ /* 0x000fe40008011605 */
[----:B------:R-:W-:Y:S02]  /*a3b0*/  ULOP3.LUT UR5, UR5, 0xff, URZ, 0xc0, !UPT ;  /* 0x000000ff05057892 */ /* 0x000fe4000f8ec0ff */
[----:B------:R-:W-:-:S02]  /*a3c0*/  ULOP3.LUT UR9, UR7, 0x3, URZ, 0xc0, !UPT ;  /* 0x0000000307097892 */ /* 0x000fc4000f8ec0ff */
[----:B------:R-:W-:Y:S01]  /*a3d0*/  ULOP3.LUT UR7, UR7, 0x3c, URZ, 0xc0, !UPT ;  /* 0x0000003c07077892 */ /* 0x000fe2000f8ec0ff */
[----:B------:R-:W-:Y:S11]  /*a3e0*/  BRA.U !UP0, `(.L_x_179) ;  /* 0x0000000908087547 */ /* 0x000ff6000b800000 */
[----:B------:R-:W-:Y:S01]  /*a3f0*/  USHF.L.U32 UR12, UR5, 0x6, URZ ;  /* 0x00000006050c7899 */ /* 0x000fe200080006ff */
[----:B------:R-:W-:Y:S01]  /*a400*/  SHF.R.U32.HI R3, RZ, 0x4, R6 ;  /* 0x00000004ff037819 */ /* 0x000fe20000011606 */
[----:B------:R-:W-:Y:S01]  /*a410*/  IMAD.SHL.U32 R74, R74, 0x8, RZ ;  /* 0x000000084a4a7824 */ /* 0x000fe200078e00ff */
[----:B------:R-:W-:Y:S01]  /*a420*/  UISETP.GT.AND UP0, UPT, UR46, 0x60, UPT ;  /* 0x000000602e00788c */ /* 0x000fe2000bf04270 */
[----:B------:R-:W-:Y:S01]  /*a430*/  IMAD.MOV.U32 R5, RZ, RZ, RZ ;  /* 0x000000ffff057224 */ /* 0x000fe200078e00ff */
[----:B------:R-:W-:Y:S01]  /*a440*/  ULOP3.LUT UR12, UR12, 0x40, URZ, 0xc0, !UPT ;  /* 0x000000400c0c7892 */ /* 0x000fe2000f8ec0ff */
[----:B------:R-:W-:Y:S01]  /*a450*/  LOP3.LUT R3, R3, 0x1fc, RZ, 0xc0, !PT ;  /* 0x000001fc03037812 */ /* 0x000fe200078ec0ff */
[----:B------:R-:W-:Y:S01]  /*a460*/  UISETP.GT.AND UP1, UPT, UR46, 0x40, UPT ;  /* 0x000000402e00788c */ /* 0x000fe2000bf24270 */
[----:B------:R-:W-:Y:S01]  /*a470*/  IADD3 R26, PT, PT, R12, 0xea00, RZ ;  /* 0x0000ea000c1a7810 */ /* 0x000fe20007ffe0ff */
[----:B------:R-:W-:Y:S01]  /*a480*/  UMOV UR14, 0x2 ;  /* 0x00000002000e7882 */ /* 0x000fe20000000000 */
[----:B------:R-:W-:Y:S01]  /*a490*/  UMOV UR15, 0x4000 ;  /* 0x00004000000f7882 */ /* 0x000fe20000000000 */
[----:B------:R-:W-:Y:S01]  /*a4a0*/  IMAD.U32 R0, RZ, RZ, UR12 ;  /* 0x0000000cff007e24 */ /* 0x000fe2000f8e00ff */
[----:B------:R-:W-:-:S04]  /*a4b0*/  UMOV UR12, URZ ;  /* 0x000000ff000c7c82 */ /* 0x000fc80008000000 */
[----:B------:R-:W-:Y:S02]  /*a4c0*/  LOP3.LUT R4, R0, 0x38, R74, 0xf8, !PT ;  /* 0x0000003800047812 */ /* 0x000fe400078ef84a */
[----:B------:R-:W-:Y:S02]  /*a4d0*/  LEA.HI R0, R73, R3, RZ, 0x1d ;  /* 0x0000000349007211 */ /* 0x000fe400078fe8ff */
[----:B------:R-:W-:Y:S01]  /*a4e0*/  ISETP.GE.AND P1, PT, R4, UR10, PT ;  /* 0x0000000a04007c0c */ /* 0x000fe2000bf26270 */
[----:B------:R-:W-:Y:S02]  /*a4f0*/  UIMAD UR10, UR8, 0x88, UR7 ;  /* 0x00000088080a78a4 */ /* 0x000fe4000f8e0207 */
[C---:B-1----:R-:W-:Y:S01]  /*a500*/  IMAD.WIDE.U32 R6, R0.reuse, UR6, R4 ;  /* 0x0000000600067c25 */ /* 0x042fe2000f8e0004 */
[C---:B------:R-:W-:Y:S01]  /*a510*/  ISETP.LT.AND P2, PT, R0.reuse, UR50, !P1 ;  /* 0x0000003200007c0c */ /* 0x040fe2000cf41270 */
[----:B------:R-:W-:Y:S02]  /*a520*/  USHF.L.U32 UR10, UR10, 0x5, URZ ;  /* 0x000000050a0a7899 */ /* 0x000fe400080006ff */
[----:B------:R-:W-:Y:S01]  /*a530*/  IMAD R3, R0, UR11, RZ ;  /* 0x0000000b00037c24 */ /* 0x000fe2000f8e02ff */
[----:B------:R-:W-:Y:S01]  /*a540*/  SEL R25, RZ, 0x1, !P2 ;  /* 0x00000001ff197807 */ /* 0x000fe20005000000 */
[----:B------:R-:W-:Y:S01]  /*a550*/  IMAD.SHL.U32 R4, R6, 0x2, RZ ;  /* 0x0000000206047824 */ /* 0x000fe200078e00ff */
[----:B------:R-:W-:Y:S01]  /*a560*/  UMOV UR11, 0xffffc000 ;  /* 0xffffc000000b7882 */ /* 0x000fe20000000000 */
[----:B------:R-:W-:Y:S01]  /*a570*/  IMAD.U32 R0, RZ, RZ, UR10 ;  /* 0x0000000aff007e24 */ /* 0x000fe2000f8e00ff */
[----:B------:R-:W-:Y:S01]  /*a580*/  IADD3 R3, PT, PT, R7, R3, RZ ;  /* 0x0000000307037210 */ /* 0x000fe20007ffe0ff */
[----:B------:R-:W-:Y:S01]  /*a590*/  ULEA.HI.SX32 UR10, UR47, 0xfffffffe, 0x1b ;  /* 0xfffffffe2f0a7891 */ /* 0x000fe2000f8fdaff */
[----:B--2---:R-:W-:-:S02]  /*a5a0*/  IMAD.MOV.U32 R7, RZ, RZ, R11 ;  /* 0x000000ffff077224 */ /* 0x004fc400078e000b */
[----:B------:R-:W-:Y:S01]  /*a5b0*/  SHF.L.U64.HI R5, R6, 0x1, R3 ;  /* 0x0000000106057819 */ /* 0x000fe20000010203 */
[----:B------:R-:W-:Y:S01]  /*a5c0*/  IMAD.U32 R3, RZ, RZ, UR6 ;  /* 0x00000006ff037e24 */ /* 0x000fe2000f8e00ff */
[----:B------:R-:W-:Y:S01]  /*a5d0*/  MOV R6, 0x110 ;  /* 0x0000011000067802 */ /* 0x000fe20000000f00 */
[----:B---3--:R-:W-:Y:S01]  /*a5e0*/  IMAD.MOV.U32 R11, RZ, RZ, R19 ;  /* 0x000000ffff0b7224 */ /* 0x008fe200078e0013 */
[----:B------:R-:W1:Y:S01]  /*a5f0*/  LDCU UR6, c[0x0][0x434] ;  /* 0x00008680ff0677ac */ /* 0x000e620008000800 */
[----:B------:R-:W-:-:S04]  /*a600*/  IMAD.WIDE R4, R3, 0x80, R4 ;  /* 0x0000008003047825 */ /* 0x000fc800078e0204 */
[----:B------:R-:W-:Y:S01]  /*a610*/  IMAD R3, R73, R6, UR4 ;  /* 0x0000000449037e24 */ /* 0x000fe2000f8e0206 */
[----:B------:R-:W-:Y:S01]  /*a620*/  IADD3 R14, P0, PT, R80, R4, RZ ;  /* 0x00000004500e7210 */ /* 0x000fe20007f1e0ff */
[----:B------:R-:W-:Y:S01]  /*a630*/  IMAD.MOV.U32 R4, RZ, RZ, R8 ;  /* 0x000000ffff047224 */ /* 0x000fe200078e0008 */
[----:B------:R-:W-:Y:S01]  /*a640*/  MOV R6, R10 ;  /* 0x0000000a00067202 */ /* 0x000fe20000000f00 */
[----:B------:R-:W-:Y:S01]  /*a650*/  IMAD R3, R0, 0x2, R3 ;  /* 0x0000000200037824 */ /* 0x000fe200078e0203 */
[----:B------:R-:W-:Y:S01]  /*a660*/  IADD3.X R15, PT, PT, R81, R5, RZ, P0, !PT ;  /* 0x00000005510f7210 */ /* 0x000fe200007fe4ff */
[----:B------:R-:W-:Y:S01]  /*a670*/  IMAD.MOV.U32 R5, RZ, RZ, R9 ;  /* 0x000000ffff057224 */ /* 0x000fe200078e0009 */
[----:B------:R-:W-:Y:S01]  /*a680*/  PLOP3.LUT P0, PT, PT, PT, UP0, 0x80, 0x8 ;  /* 0x000000000008781c */ /* 0x000fe20003f0f008 */
[----:B------:R-:W-:Y:S01]  /*a690*/  IMAD.MOV.U32 R8, RZ, RZ, R16 ;  /* 0x000000ffff087224 */ /* 0x000fe200078e0010 */
[----:B------:R-:W-:Y:S01]  /*a6a0*/  SEL R0, RZ, 0x1, P1 ;  /* 0x00000001ff007807 */ /* 0x000fe20000800000 */
[----:B------:R-:W-:Y:S01]  /*a6b0*/  IMAD.MOV.U32 R10, RZ, RZ, R18 ;  /* 0x000000ffff0a7224 */ /* 0x000fe200078e0012 */
[----:B------:R-:W-:Y:S01]  /*a6c0*/  PLOP3.LUT P1, PT, PT, PT, UP1, 0x80, 0x8 ;  /* 0x000000000008781c */ /* 0x000fe20003f2f018 */
[----:B------:R-:W-:Y:S01]  /*a6d0*/  UMOV UR4, UR13 ;  /* 0x0000000d00047c82 */ /* 0x000fe20008000000 */
[----:B------:R-:W-:Y:S01]  /*a6e0*/  SEL R24, R0, R25, P0 ;  /* 0x0000001900187207 */ /* 0x000fe20000000000 */
[----:B------:R-:W-:Y:S01]  /*a6f0*/  VIADD R0, R3, 0x6200 ;  /* 0x0000620003007836 */ /* 0x000fe20000000000 */
[----:B------:R-:W-:-:S02]  /*a700*/  MOV R9, R17 ;  /* 0x0000001100097202 */ /* 0x000fc40000000f00 */
[----:B------:R-:W-:Y:S02]  /*a710*/  SEL R24, R24, RZ, P1 ;  /* 0x000000ff18187207 */ /* 0x000fe40000800000 */
[----:B-1----:R-:W-:-:S07]  /*a720*/  MOV R3, UR10 ;  /* 0x0000000a00037c02 */ /* 0x002fce0008000f00 */
.L_x_180:
[C---:B----4-:R-:W-:Y:S01]  /*a730*/  HMMA.1688.F32.BF16 R40, R4.reuse, R8, R40 ;  /* 0x000000080428723c */ /* 0x050fe20000041028 */
[----:B------:R-:W-:Y:S01]  /*a740*/  LDSM.16.M88.4 R16, [R0+0x10] ;  /* 0x000010000010783b */ /* 0x000fe20000000200 */
[----:B-1----:R-:W1:Y:S01]  /*a750*/  LDC.64 R28, c[0x0][0x358] ;  /* 0x0000d600ff1c7b82 */ /* 0x002e620000000a00 */
[----:B------:R-:W-:Y:S01]  /*a760*/  UISETP.NE.AND UP0, UPT, UR12, 0x2, UPT ;  /* 0x000000020c00788c */ /* 0x000fe2000bf05270 */
[C---:B------:R-:W-:Y:S01]  /*a770*/  ISETP.NE.AND P0, PT, R3.reuse, -0x1, PT ;  /* 0xffffffff0300780c */ /* 0x040fe20003f05270 */
[----:B------:R-:W-:Y:S01]  /*a780*/  VIADD R12, R2, UR4 ;  /* 0x00000004020c7c36 */ /* 0x000fe20008000000 */
[----:B------:R-:W-:Y:S01]  /*a790*/  UISETP.NE.AND UP1, UPT, UR14, 0x2, UPT ;  /* 0x000000020e00788c */ /* 0x000fe2000bf25270 */
[----:B------:R-:W-:Y:S01]  /*a7a0*/  IMAD.U32 R13, RZ, RZ, UR6 ;  /* 0x00000006ff0d7e24 */ /* 0x000fe2000f8e00ff */
[C---:B------:R-:W-:Y:S01]  /*a7b0*/  HMMA.1688.F32.BF16 R44, R4.reuse, R9, R44 ;  /* 0x00000009042c723c */ /* 0x040fe2000004102c */
[----:B------:R-:W2:Y:S01]  /*a7c0*/  LDSM.16.MT88.4 R20, [R2+UR4+0x800] ;  /* 0x000800040214783b */ /* 0x000ea20008004200 */
[----:B------:R-:W-:Y:S01]  /*a7d0*/  USEL UR10, UR11, 0x2000, !UP0 ;  /* 0x000020000b0a7887 */ /* 0x000fe2000c000000 */
[C---:B------:R-:W-:Y:S01]  /*a7e0*/  ISETP.NE.AND P3, PT, R3.reuse, 0x2, PT ;  /* 0x000000020300780c */ /* 0x040fe20003f65270 */
[----:B------:R-:W-:Y:S01]  /*a7f0*/  UIADD3 UR13, UPT, UPT, UR15, -0x4000, URZ ;  /* 0xffffc0000f0d7890 */ /* 0x000fe2000fffe0ff */
[----:B------:R-:W-:Y:S01]  /*a800*/  ISETP.NE.AND P2, PT, R3, 0x1, PT ;  /* 0x000000010300780c */ /* 0x000fe20003f45270 */
[----:B------:R-:W-:Y:S02]  /*a810*/  UIADD3 UR14, UPT, UPT, UR14, 0x1, URZ ;  /* 0x000000010e0e7890 */ /* 0x000fe4000fffe0ff */
[C---:B------:R-:W-:Y:S01]  /*a820*/  HMMA.1688.F32.BF16 R48, R4.reuse, R10, R48 ;  /* 0x0000000a0430723c */ /* 0x040fe20000041030 */
[----:B------:R-:W-:Y:S02]  /*a830*/  @UP1 UIADD3 UR13, UPT, UPT, UR15, 0x2000, URZ ;  /* 0x000020000f0d1890 */ /* 0x000fe4000fffe0ff */
[----:B------:R-:W-:Y:S02]  /*a840*/  UIADD3 UR12, UPT, UPT, UR12, 0x1, URZ ;  /* 0x000000010c0c7890 */ /* 0x000fe4000fffe0ff */
[----:B------:R-:W-:Y:S02]  /*a850*/  USEL UR14, UR14, URZ, UP1 ;  /* 0x000000ff0e0e7287 */ /* 0x000fe40008800000 */
[----:B------:R-:W-:Y:S01]  /*a860*/  USEL UR12, UR12, URZ, UP0 ;  /* 0x000000ff0c0c7287 */ /* 0x000fe20008000000 */
[-C--:B------:R-:W-:Y:S02]  /*a870*/  HMMA.1688.F32.BF16 R52, R4, R11.reuse, R52 ;  /* 0x0000000b0434723c */ /* 0x080fe40000041034 */
[----:B-1----:R-:W-:Y:S01]  /*a880*/  R2UR UR16, R28 ;  /* 0x000000001c1072ca */ /* 0x002fe200000e0000 */
[----:B------:R-:W-:Y:S01]  /*a890*/  IMAD.SHL.U32 R4, R24, 0x10, RZ ;  /* 0x0000001018047824 */ /* 0x000fe200078e00ff */
[----:B------:R-:W-:Y:S04]  /*a8a0*/  R2UR UR17, R29 ;  /* 0x000000001d1172ca */ /* 0x000fe800000e0000 */
[C---:B------:R-:W-:Y:S03]  /*a8b0*/  HMMA.1688.F32.BF16 R56, R6.reuse, R11, R56 ;  /* 0x0000000b0638723c */ /* 0x040fe60000041038 */
[----:B------:R-:W-:Y:S01]  /*a8c0*/  LOP3.LUT P1, RZ, R4, 0x10, RZ, 0xc0, !PT ;  /* 0x0000001004ff7812 */ /* 0x000fe2000782c0ff */
[----:B------:R-:W-:Y:S01]  /*a8d0*/  VIADD R4, R26, UR15 ;  /* 0x0000000f1a047c36 */ /* 0x000fe20008000000 */
[----:B------:R-:W-:Y:S03]  /*a8e0*/  UMOV UR15, UR13 ;  /* 0x0000000d000f7c82 */ /* 0x000fe60008000000 */
[C---:B------:R-:W-:Y:S08]  /*a8f0*/  HMMA.1688.F32.BF16 R60, R6.reuse, R10, R60 ;  /* 0x0000000a063c723c */ /* 0x040ff0000004103c */
[C---:B------:R-:W-:Y:S01]  /*a900*/  HMMA.1688.F32.BF16 R64, R6.reuse, R9, R64 ;  /* 0x000000090640723c */ /* 0x040fe20000041040 */
[----:B------:R-:W-:Y:S01]  /*a910*/  @!PT LDS RZ, [RZ] ;  /* 0x00000000fffff984 */ /* 0x000fe20000000800 */
[----:B------:R-:W-:Y:S01]  /*a920*/  @!PT LDS RZ, [RZ] ;  /* 0x00000000fffff984 */ /* 0x000fe20000000800 */
[----:B------:R-:W-:Y:S01]  /*a930*/  @!PT LDS RZ, [RZ] ;  /* 0x00000000fffff984 */ /* 0x000fe20000000800 */
[----:B------:R1:W-:Y:S07]  /*a940*/  LDGSTS.E.BYPASS.LTC128B.128 [R4], desc[UR16][R14.64], P1 ;  /* 0x000000000e047fae */ /* 0x0003ee0008981a10 */
[----:B------:R-:W-:Y:S01]  /*a950*/  HMMA.1688.F32.BF16 R68, R6, R8, R68 ;  /* 0x000000080644723c */ /* 0x000fe20000041044 */
[----:B------:R-:W-:-:S07]  /*a960*/  LDSM.16.MT88.4 R8, [R2+UR4+0x1000] ;  /* 0x001000040208783b */ /* 0x000fce0008004200 */
[C---:B--2---:R-:W-:Y:S01]  /*a970*/  HMMA.1688.F32.BF16 R40, R16.reuse, R20, R40 ;  /* 0x000000141028723c */ /* 0x044fe20000041028 */
[----:B------:R-:W0:Y:S07]  /*a980*/  LDGDEPBAR ;  /* 0x00000000000079af */ /* 0x000e2e0000000000 */
[C---:B------:R-:W-:Y:S01]  /*a990*/  HMMA.1688.F32.BF16 R44, R16.reuse, R21, R44 ;  /* 0x00000015102c723c */ /* 0x040fe2000004102c */
[----:B-1----:R-:W1:Y:S07]  /*a9a0*/  LDSM.16.M88.4 R4, [R0+0x20] ;  /* 0x000020000004783b */ /* 0x002e6e0000000200 */
[C---:B------:R-:W-:Y:S08]  /*a9b0*/  HMMA.1688.F32.BF16 R48, R16.reuse, R22, R48 ;  /* 0x000000161030723c */ /* 0x040ff00000041030 */
[-C--:B------:R-:W-:Y:S08]  /*a9c0*/  HMMA.1688.F32.BF16 R52, R16, R23.reuse, R52 ;  /* 0x000000171034723c */ /* 0x080ff00000041034 */
[C---:B------:R-:W-:Y:S08]  /*a9d0*/  HMMA.1688.F32.BF16 R56, R18.reuse, R23, R56 ;  /* 0x000000171238723c */ /* 0x040ff00000041038 */
[C---:B------:R-:W-:Y:S08]  /*a9e0*/  HMMA.1688.F32.BF16 R60, R18.reuse, R22, R60 ;  /* 0x00000016123c723c */ /* 0x040ff0000004103c */
[C---:B------:R-:W-:Y:S08]  /*a9f0*/  HMMA.1688.F32.BF16 R64, R18.reuse, R21, R64 ;  /* 0x000000151240723c */ /* 0x040ff00000041040 */
[----:B------:R-:W-:Y:S01]  /*aa00*/  HMMA.1688.F32.BF16 R68, R18, R20, R68 ;  /* 0x000000141244723c */ /* 0x000fe20000041044 */
[----:B------:R2:W-:-:S07]  /*aa10*/  LDSM.16.M88.4 R16, [R0+0x30] ;  /* 0x000030000010783b */ /* 0x0005ce0000000200 */
[C---:B-1----:R-:W-:Y:S01]  /*aa20*/  HMMA.1688.F32.BF16 R40, R4.reuse, R8, R40 ;  /* 0x000000080428723c */ /* 0x042fe20000041028 */
[----:B------:R-:W1:Y:S01]  /*aa30*/  LDSM.16.MT88.4 R20, [R2+UR4+0x1800] ;  /* 0x001800040214783b */ /* 0x000e620008004200 */
[----:B------:R-:W-:Y:S04]  /*aa40*/  DEPBAR.LE SB0, 0x1 ;  /* 0x000080400000791a */ /* 0x000fe80000000000 */
[----:B------:R-:W-:Y:S02]  /*aa50*/  UIADD3 UR4, UPT, UPT, UR10, UR4, URZ ;  /* 0x000000040a047290 */ /* 0x000fe4000fffe0ff */
[C---:B------:R-:W-:Y:S01]  /*aa60*/  HMMA.1688.F32.BF16 R44, R4.reuse, R9, R44 ;  /* 0x00000009042c723c */ /* 0x040fe2000004102c */
[----:B------:R-:W-:Y:S07]  /*aa70*/  BAR.SYNC.DEFER_BLOCKING 0x0 ;  /* 0x0000000000007b1d */ /* 0x000fee0000010000 */
[C---:B------:R-:W-:Y:S03]  /*aa80*/  HMMA.1688.F32.BF16 R48, R4.reuse, R10, R48 ;  /* 0x0000000a0430723c */ /* 0x040fe60000041030 */
[----:B--2---:R-:W-:Y:S05]  /*aa90*/  VIADD R0, R0, 0x40 ;  /* 0x0000004000007836 */ /* 0x004fea0000000000 */
[-C--:B------:R-:W-:Y:S08]  /*aaa0*/  HMMA.1688.F32.BF16 R52, R4, R11.reuse, R52 ;  /* 0x0000000b0434723c */ /* 0x080ff00000041034 */
[C---:B------:R-:W-:Y:S08]  /*aab0*/  HMMA.1688.F32.BF16 R56, R6.reuse, R11, R56 ;  /* 0x0000000b0638723c */ /* 0x040ff00000041038 */
[C---:B------:R-:W-:Y:S08]  /*aac0*/  HMMA.1688.F32.BF16 R60, R6.reuse, R10, R60 ;  /* 0x0000000a063c723c */ /* 0x040ff0000004103c */
[C---:B------:R-:W-:Y:S08]  /*aad0*/  HMMA.1688.F32.BF16 R64, R6.reuse, R9, R64 ;  /* 0x000000090640723c */ /* 0x040ff00000041040 */
[----:B------:R-:W-:Y:S01]  /*aae0*/  HMMA.1688.F32.BF16 R68, R6, R8, R68 ;  /* 0x000000080644723c */ /* 0x000fe20000041044 */
[----:B------:R2:W4:-:S07]  /*aaf0*/  @P0 LDSM.16.MT88.4 R8, [R12+UR10] ;  /* 0x0000000a0c08083b */ /* 0x00050e0008004200 */
[C---:B-1----:R-:W-:Y:S01]  /*ab00*/  HMMA.1688.F32.BF16 R40, R16.reuse, R20, R40 ;  /* 0x000000141028723c */ /* 0x042fe20000041028 */
[----:B------:R1:W4:Y:S07]  /*ab10*/  @P0 LDSM.16.M88.4 R4, [R0] ;  /* 0x000000000004083b */ /* 0x00032e0000000200 */
[C---:B------:R-:W-:Y:S08]  /*ab20*/  HMMA.1688.F32.BF16 R44, R16.reuse, R21, R44 ;  /* 0x00000015102c723c */ /* 0x040ff0000004102c */
[C---:B------:R-:W-:Y:S01]  /*ab30*/  HMMA.1688.F32.BF16 R48, R16.reuse, R22, R48 ;  /* 0x000000161030723c */ /* 0x040fe20000041030 */
[----:B--2---:R-:W-:Y:S05]  /*ab40*/  IMAD.U32 R12, RZ, RZ, UR6 ;  /* 0x00000006ff0c7e24 */ /* 0x004fea000f8e00ff */
[----:B------:R-:W-:Y:S02]  /*ab50*/  LEA R14, P0, R12, R14, 0x6 ;  /* 0x0000000e0c0e7211 */ /* 0x000fe400078030ff */
[-C--:B------:R-:W-:Y:S02]  /*ab60*/  HMMA.1688.F32.BF16 R52, R16, R23.reuse, R52 ;  /* 0x000000171034723c */ /* 0x080fe40000041034 */
[----:B------:R-:W-:Y:S02]  /*ab70*/  LEA.HI.X.SX32 R15, R13, R15, 0x6, P0 ;  /* 0x0000000f0d0f7211 */ /* 0x000fe400000f36ff */
[C---:B------:R-:W-:Y:S01]  /*ab80*/  ISETP.GT.AND P0, PT, R3.reuse, -0x1, PT ;  /* 0xffffffff0300780c */ /* 0x040fe20003f04270 */
[----:B------:R-:W-:Y:S01]  /*ab90*/  VIADD R3, R3, 0xffffffff ;  /* 0xffffffff03037836 */ /* 0x000fe20000000000 */
[----:B------:R-:W-:Y:S02]  /*aba0*/  SEL R12, R25, R24, !P3 ;  /* 0x00000018190c7207 */ /* 0x000fe40005800000 */
[C---:B------:R-:W-:Y:S03]  /*abb0*/  HMMA.1688.F32.BF16 R56, R18.reuse, R23, R56 ;  /* 0x000000171238723c */ /* 0x040fe60000041038 */
[----:B------:R-:W-:Y:S05]  /*abc0*/  SEL R24, R12, RZ, P2 ;  /* 0x000000ff0c187207 */ /* 0x000fea0001000000 */
[C---:B------:R-:W-:Y:S08]  /*abd0*/  HMMA.1688.F32.BF16 R60, R18.reuse, R22, R60 ;  /* 0x00000016123c723c */ /* 0x040ff0000004103c */
[C---:B------:R-:W-:Y:S08]  /*abe0*/  HMMA.1688.F32.BF16 R64, R18.reuse, R21, R64 ;  /* 0x000000151240723c */ /* 0x040ff00000041040 */
[----:B------:R-:W-:Y:S01]  /*abf0*/  HMMA.1688.F32.BF16 R68, R18, R20, R68 ;  /* 0x000000141244723c */ /* 0x000fe20000041044 */
[----:B------:R-:W-:Y:S07]  /*ac00*/  @P0 BRA `(.L_x_180) ;  /* 0xfffffff800c80947 */ /* 0x000fee000383ffff */
.L_x_179:
[----:B------:R-:W-:Y:S01]  /*ac10*/  BAR.SYNC.DEFER_BLOCKING 0x0 ;  /* 0x0000000000007b1d */ /* 0x000fe20000010000 */
[----:B------:R-:W-:Y:S01]  /*ac20*/  USHF.L.U32 UR4, UR7, 0x1, URZ ;  /* 0x0000000107047899 */ /* 0x000fe200080006ff */
[----:B------:R-:W-:Y:S01]  /*ac30*/  CS2R R26, SRZ ;  /* 0x00000000001a7805 */ /* 0x000fe2000001ff00 */
[----:B------:R-:W-:Y:S01]  /*ac40*/  USHF.L.U32 UR11, UR9, 0x4, URZ ;  /* 0x00000004090b7899 */ /* 0x000fe200080006ff */
[----:B------:R-:W-:Y:S01]  /*ac50*/  CS2R R24, SRZ ;  /* 0x0000000000187805 */ /* 0x000fe2000001ff00 */
[----:B------:R-:W-:-:S03]  /*ac60*/  UIMAD UR15, UR8, 0x180, UR4 ;  /* 0x00000180080f78a4 */ /* 0x000fc6000f8e0204 */
[----:B------:R-:W5:Y:S01]  /*ac70*/  S2UR UR12, SR_CgaCtaId ;  /* 0x00000000000c79c3 */ /* 0x000f620000008800 */
[----:B------:R-:W-:Y:S01]  /*ac80*/  UMOV UR10, 0x400 ;  /* 0x00000400000a7882 */ /* 0x000fe20000000000 */
[----:B------:R-:W5:Y:S01]  /*ac90*/  S2R R80, SR_TID.X ;  /* 0x0000000000507919 */ /* 0x000f620000002100 */
[----:B------:R-:W-:Y:S01]  /*aca0*/  UIMAD UR14, UR9, 0x180, UR4 ;  /* 0x00000180090e78a4 */ /* 0x000fe2000f8e0204 */
[----:B------:R-:W-:Y:S02]  /*acb0*/  CS2R R22, SRZ ;  /* 0x0000000000167805 */ /* 0x000fe4000001ff00 */
[----:B------:R-:W-:Y:S02]  /*acc0*/  CS2R R20, SRZ ;  /* 0x0000000000147805 */ /* 0x000fe4000001ff00 */
[----:B------:R-:W-:Y:S02]  /*acd0*/  CS2R R30, SRZ ;  /* 0x00000000001e7805 */ /* 0x000fe4000001ff00 */
[----:B------:R-:W-:Y:S01]  /*ace0*/  CS2R R28, SRZ ;  /* 0x00000000001c7805 */ /* 0x000fe2000001ff00 */
[----:B------:R-:W5:Y:S01]  /*acf0*/  LDC R82, c[0x0][0x410] ;  /* 0x00010400ff527b82 */ /* 0x000f620000000800 */
[----:B---3--:R-:W-:-:S02]  /*ad00*/  CS2R R18, SRZ ;  /* 0x0000000000127805 */ /* 0x008fc4000001ff00 */
[----:B------:R-:W-:Y:S02]  /*ad10*/  CS2R R16, SRZ ;  /* 0x0000000000107805 */ /* 0x000fe4000001ff00 */
[----:B------:R-:W-:Y:S02]  /*ad20*/  CS2R R34, SRZ ;  /* 0x0000000000227805 */ /* 0x000fe4000001ff00 */
[----:B------:R-:W-:Y:S02]  /*ad30*/  CS2R R32, SRZ ;  /* 0x0000000000207805 */ /* 0x000fe4000001ff00 */
[----:B--2-4-:R-:W-:Y:S02]  /*ad40*/  CS2R R10, SRZ ;  /* 0x00000000000a7805 */ /* 0x014fe4000001ff00 */
[----:B------:R-:W-:Y:S02]  /*ad50*/  CS2R R8, SRZ ;  /* 0x0000000000087805 */ /* 0x000fe4000001ff00 */
[----:B------:R-:W-:-:S02]  /*ad60*/  CS2R R38, SRZ ;  /* 0x0000000000267805 */ /* 0x000fc4000001ff00 */
[----:B-1----:R-:W-:Y:S02]  /*ad70*/  CS2R R36, SRZ ;  /* 0x0000000000247805 */ /* 0x002fe4000001ff00 */
[----:B------:R-:W-:Y:S02]  /*ad80*/  CS2R R6, SRZ ;  /* 0x0000000000067805 */ /* 0x000fe4000001ff00 */
[----:B------:R-:W-:Y:S01]  /*ad90*/  CS2R R4, SRZ ;  /* 0x0000000000047805 */ /* 0x000fe2000001ff00 */
[----:B-----5:R-:W-:-:S04]  /*ada0*/  ULEA UR12, UR12, UR10, 0x18 ;  /* 0x0000000a0c0c7291 */ /* 0x020fc8000f8ec0ff */
[----:B------:R-:W-:Y:S02]  /*adb0*/  ULEA UR15, UR15, UR12, 0x4 ;  /* 0x0000000c0f0f7291 */ /* 0x000fe4000f8e20ff */
[----:B------:R-:W-:Y:S01]  /*adc0*/  ULEA UR14, UR14, UR12, 0x4 ;  /* 0x0000000c0e0e7291 */ /* 0x000fe2000f8e20ff */
[----:B------:R-:W-:Y:S01]  /*add0*/  BAR.SYNC.DEFER_BLOCKING 0x0 ;  /* 0x0000000000007b1d */ /* 0x000fe20000010000 */
[----:B------:R-:W-:Y:S01]  /*ade0*/  ISETP.GE.AND P0, PT, R82, 0x1, PT ;  /* 0x000000015200780c */ /* 0x000fe20003f06270 */
[C---:B------:R-:W-:Y:S01]  /*adf0*/  IMAD.SHL.U32 R0, R80.reuse, 0x4, RZ ;  /* 0x0000000450007824 */ /* 0x040fe200078e00ff */
[----:B------:R-:W-:Y:S02]  /*ae00*/  SHF.R.U32.HI R2, RZ, 0x1, R80 ;  /* 0x00000001ff027819 */ /* 0x000fe40000011650 */
[----:B------:R-:W-:Y:S02]  /*ae10*/  LOP3.LUT R3, R80, 0x1f, RZ, 0xc0, !PT ;  /* 0x0000001f50037812 */ /* 0x000fe400078ec0ff */
[----:B------:R-:W-:-:S04]  /*ae20*/  LOP3.LUT R0, R0, 0x4, RZ, 0xc0, !PT ;  /* 0x0000000400007812 */ /* 0x000fc800078ec0ff */
[----:B------:R-:W-:Y:S02]  /*ae30*/  LOP3.LUT R0, R0, 0x3, R2, 0xf8, !PT ;  /* 0x0000000300007812 */ /* 0x000fe400078ef802 */
[----:B------:R-:W-:-:S05]  /*ae40*/  SHF.R.U32.HI R2, RZ, 0x1, R3 ;  /* 0x00000001ff027819 */ /* 0x000fca0000011603 */
[----:B------:R-:W-:Y:S01]  /*ae50*/  IMAD R116, R2, 0x18, R0 ;  /* 0x0000001802747824 */ /* 0x000fe200078e0200 */
[----:B------:R-:W0:Y:S04]  /*ae60*/  LDGDEPBAR ;  /* 0x00000000000079af */ /* 0x000e280000000000 */
[C---:B------:R-:W-:Y:S02]  /*ae70*/  LEA R2, R116.reuse, UR15, 0x4 ;  /* 0x0000000f74027c11 */ /* 0x040fe4000f8e20ff */
[----:B------:R-:W-:Y:S01]  /*ae80*/  LEA R0, R116, UR14, 0x4 ;  /* 0x0000000e74007c11 */ /* 0x000fe2000f8e20ff */
[----:B------:R-:W0:Y:S04]  /*ae90*/  LDGDEPBAR ;  /* 0x00000000000079af */ /* 0x000e280000000000 */
[----:B------:R1:W-:Y:S01]  /*aea0*/  STL [R1+0x1c], R116 ;  /* 0x00001c7401007387 */ /* 0x0003e20000100800 */
[----:B------:R-:W-:-:S04]  /*aeb0*/  DEPBAR.LE SB0, 0x1 ;  /* 0x000080400000791a */ /* 0x000fc80000000000 */
[----:B------:R-:W-:Y:S06]  /*aec0*/  BAR.SYNC.DEFER_BLOCKING 0x0 ;  /* 0x0000000000007b1d */ /* 0x000fec0000010000 */
[----:B------:R1:W2:Y:S04]  /*aed0*/  LDSM.16.M88.4 R72, [R2+0x14a00] ;  /* 0x014a00000248783b */ /* 0x0002a80000000200 */
[----:B------:R1:W3:Y:S01]  /*aee0*/  LDSM.16.M88.4 R76, [R0+0x1aa00] ;  /* 0x01aa0000004c783b */ /* 0x0002e20000000200 */
[----:B------:R-:W-:Y:S05]  /*aef0*/  @!P0 BRA `(.L_x_181) ;  /* 0x0000000c00208947 */ /* 0x000fea0003800000 */
[----:B------:R-:W4:Y:S01]  /*af00*/  LDL R122, [R1+0x28] ;  /* 0x00002800017a7983 */ /* 0x000f220000100800 */
[----:B------:R-:W5:Y:S03]  /*af10*/  LDCU UR10, c[0x0][0x42c] ;  /* 0x00008580ff0a77ac */ /* 0x000f660008000800 */
[----:B------:R-:W2:Y:S04]  /*af20*/  LDL R117, [R1+0x40] ;  /* 0x0000400001757983 */ /* 0x000ea80000100800 */
[----:B------:R-:W3:Y:S04]  /*af30*/  LDL.64 R120, [R1+0x60] ;  /* 0x0000600001787983 */ /* 0x000ee80000100a00 */
[----:B------:R-:W3:Y:S04]  /*af40*/  LDL R83, [R1+0x44] ;  /* 0x0000440001537983 */ /* 0x000ee80000100800 */
[----:B------:R-:W3:Y:S01]  /*af50*/  LDL.64 R118, [R1+0x58] ;  /* 0x0000580001767983 */ /* 0x000ee20000100a00 */
[----:B------:R-:W-:Y:S01]  /*af60*/  USHF.L.U32 UR13, UR5, 0x3, URZ ;  /* 0x00000003050d7899 */ /* 0x000fe200080006ff */
[----:B------:R-:W-:Y:S01]  /*af70*/  IMAD.SHL.U32 R81, R80, 0x8, RZ ;  /* 0x0000000850517824 */ /* 0x000fe200078e00ff */
[----:B-----5:R-:W-:-:S04]  /*af80*/  USHF.R.S32.HI UR4, URZ, 0x1f, UR10 ;  /* 0x0000001fff047899 */ /* 0x020fc8000801140a */
[----:B-1----:R-:W-:Y:S02]  /*af90*/  LOP3.LUT R2, R81, 0x18, RZ, 0xc0, !PT ;  /* 0x0000001851027812 */ /* 0x002fe400078ec0ff */
[----:B------:R-:W-:Y:S01]  /*afa0*/  LEA.HI R0, R3, UR13, RZ, 0x1e ;  /* 0x0000000d03007c11 */ /* 0x000fe2000f8ff0ff */
[----:B------:R-:W-:-:S04]  /*afb0*/  IMAD.MOV.U32 R3, RZ, RZ, RZ ;  /* 0x000000ffff037224 */ /* 0x000fc800078e00ff */
[C---:B------:R-:W-:Y:S02]  /*afc0*/  IMAD R14, R0.reuse, UR4, RZ ;  /* 0x00000004000e7c24 */ /* 0x040fe4000f8e02ff */
[----:B------:R-:W-:-:S04]  /*afd0*/  IMAD.WIDE.U32 R12, R0, UR10, R2 ;  /* 0x0000000a000c7c25 */ /* 0x000fc8000f8e0002 */
[----:B------:R-:W-:-:S05]  /*afe0*/  IMAD.IADD R14, R13, 0x1, R14 ;  /* 0x000000010d0e7824 */ /* 0x000fca00078e020e */
[C---:B------:R-:W-:Y:S01]  /*aff0*/  SHF.L.U64.HI R13, R12.reuse, 0x1, R14 ;  /* 0x000000010c0d7819 */ /* 0x040fe2000001020e */
[----:B------:R-:W-:Y:S01]  /*b000*/  IMAD.SHL.U32 R12, R12, 0x2, RZ ;  /* 0x000000020c0c7824 */ /* 0x000fe200078e00ff */
[----:B------:R-:W-:Y:S01]  /*b010*/  USHF.R.S32.HI UR4, URZ, 0x1f, UR6 ;  /* 0x0000001fff047899 */ /* 0x000fe20008011406 */
[----:B------:R-:W-:Y:S01]  /*b020*/  IMAD.WIDE.U32 R2, R0, UR6, R2 ;  /* 0x0000000600027c25 */ /* 0x000fe2000f8e0002 */
[----:B------:R-:W-:Y:S01]  /*b030*/  LOP3.LUT R81, R81, 0x20, RZ, 0xc0, !PT ;  /* 0x0000002051517812 */ /* 0x000fe200078ec0ff */
[----:B------:R-:W-:Y:S02]  /*b040*/  UIMAD UR6, UR41, UR6, URZ ;  /* 0x00000006290672a4 */ /* 0x000fe4000f8e02ff */
[----:B------:R-:W-:Y:S02]  /*b050*/  UIADD3 UR14, UPT, UPT, UR14, 0x1aa00, URZ ;  /* 0x0001aa000e0e7890 */ /* 0x000fe4000fffe0ff */
[----:B------:R-:W-:Y:S01]  /*b060*/  UIADD3 UR15, UPT, UPT, UR15, 0x14a00, URZ ;  /* 0x00014a000f0f7890 */ /* 0x000fe2000fffe0ff */
[----:B------:R-:W-:Y:S01]  /*b070*/  BSSY.RECONVERGENT B0, `(.L_x_181) ;  /* 0x00000b0000007945 */ /* 0x000fe20003800200 */
[----:B------:R-:W-:Y:S01]  /*b080*/  IMAD.MOV.U32 R125, RZ, RZ, 0x2 ;  /* 0x00000002ff7d7424 */ /* 0x000fe200078e00ff */
[----:B------:R-:W-:Y:S01]  /*b090*/  MOV R124, RZ ;  /* 0x000000ff007c7202 */ /* 0x000fe20000000f00 */
[----:B----4-:R-:W-:-:S02]  /*b0a0*/  IMAD R27, R122, UR10, RZ ;  /* 0x0000000a7a1b7c24 */ /* 0x010fc4000f8e02ff */
[----:B--2---:R-:W-:-:S04]  /*b0b0*/  IMAD.WIDE R14, R117, 0x2, R12 ;  /* 0x00000002750e7825 */ /* 0x004fc800078e020c */
[----:B---3--:R-:W-:-:S03]  /*b0c0*/  IMAD.WIDE R12, R27, 0x2, R120 ;  /* 0x000000021b0c7825 */ /* 0x008fc600078e0278 */
[----:B------:R-:W-:-:S05]  /*b0d0*/  IADD3 R27, P0, PT, R12, R14, RZ ;  /* 0x0000000e0c1b7210 */ /* 0x000fca0007f1e0ff */
[----:B------:R-:W-:Y:S01]  /*b0e0*/  IMAD.X R12, R13, 0x1, R15, P0 ;  /* 0x000000010d0c7824 */ /* 0x000fe200000e060f */
[----:B------:R-:W-:Y:S04]  /*b0f0*/  STL [R1+0x10], R27 ;  /* 0x0000101b01007387 */ /* 0x000fe80000100800 */
[----:B------:R1:W-:Y:S01]  /*b100*/  STL [R1+0xc], R12 ;  /* 0x00000c0c01007387 */ /* 0x0003e20000100800 */
[----:B------:R-:W-:Y:S01]  /*b110*/  VIADD R13, R82, 0xffffffff ;  /* 0xffffffff520d7836 */ /* 0x000fe20000000000 */
[----:B------:R-:W-:Y:S02]  /*b120*/  ISETP.NE.AND P1, PT, R83, RZ, PT ;  /* 0x000000ff5300720c */ /* 0x000fe40003f25270 */
[----:B------:R-:W-:Y:S02]  /*b130*/  R2UR UR16, R118 ;  /* 0x00000000761072ca */ /* 0x000fe400000e0000 */
[----:B------:R-:W-:-:S02]  /*b140*/  R2UR UR17, R119 ;  /* 0x00000000771172ca */ /* 0x000fc400000e0000 */
[----:B------:R-:W-:Y:S01]  /*b150*/  ISETP.GT.U32.AND P1, PT, R13, 0x1f, P1 ;  /* 0x0000001f0d00780c */ /* 0x000fe20000f24070 */
[----:B-1----:R-:W-:-:S05]  /*b160*/  IMAD R12, R0, UR4, RZ ;  /* 0x00000004000c7c24 */ /* 0x002fca000f8e02ff */
[----:B------:R-:W-:Y:S02]  /*b170*/  IADD3 R3, PT, PT, R3, R12, RZ ;  /* 0x0000000c03037210 */ /* 0x000fe40007ffe0ff */
[----:B------:R-:W-:-:S04]  /*b180*/  SHF.R.U32.HI R12, RZ, 0x1, R0 ;  /* 0x00000001ff0c7819 */ /* 0x000fc80000011600 */
[----:B------:R-:W-:Y:S02]  /*b190*/  LOP3.LUT R13, R12, R80, RZ, 0x3c, !PT ;  /* 0x000000500c0d7212 */ /* 0x000fe400078e3cff */
[C---:B------:R-:W-:Y:S01]  /*b1a0*/  SHF.L.U64.HI R3, R2.reuse, 0x1, R3 ;  /* 0x0000000102037819 */ /* 0x040fe20000010203 */
[----:B------:R-:W-:Y:S02]  /*b1b0*/  IMAD.SHL.U32 R2, R2, 0x2, RZ ;  /* 0x0000000202027824 */ /* 0x000fe400078e00ff */
[----:B------:R-:W-:Y:S01]  /*b1c0*/  IMAD.SHL.U32 R13, R13, 0x8, RZ ;  /* 0x000000080d0d7824 */ /* 0x000fe200078e00ff */
[----:B------:R-:W-:Y:S01]  /*b1d0*/  UIMAD.WIDE UR16, UR6, 0x2, UR16 ;  /* 0x00000002061078a5 */ /* 0x000fe2000f8e0210 */
[----:B------:R-:W-:-:S03]  /*b1e0*/  IMAD.WIDE R2, R117, 0x2, R2 ;  /* 0x0000000275027825 */ /* 0x000fc600078e0202 */
[----:B------:R-:W-:Y:S02]  /*b1f0*/  LOP3.LUT R13, R81, 0x18, R13, 0xf8, !PT ;  /* 0x00000018510d7812 */ /* 0x000fe400078ef80d */
[C---:B------:R-:W-:Y:S02]  /*b200*/  ISETP.LT.AND P2, PT, R0.reuse, UR40, P1 ;  /* 0x0000002800007c0c */ /* 0x040fe40008f41270 */
[----:B------:R-:W-:Y:S01]  /*b210*/  ISETP.LT.AND P1, PT, R0, UR46, P1 ;  /* 0x0000002e00007c0c */ /* 0x000fe20008f21270 */
[----:B------:R-:W-:Y:S01]  /*b220*/  IMAD R0, R12, 0xc0, R13 ;  /* 0x000000c00c007824 */ /* 0x000fe200078e020d */
[----:B------:R-:W-:-:S04]  /*b230*/  IADD3 R12, P0, PT, R2, UR16, RZ ;  /* 0x00000010020c7c10 */ /* 0x000fc8000ff1e0ff */
[----:B------:R-:W-:Y:S02]  /*b240*/  IADD3.X R2, PT, PT, R3, UR17, RZ, P0, !PT ;  /* 0x0000001103027c10 */ /* 0x000fe400087fe4ff */
[----:B------:R-:W-:Y:S01]  /*b250*/  LEA R0, R0, UR12, 0x1 ;  /* 0x0000000c00007c11 */ /* 0x000fe2000f8e08ff */
[----:B------:R-:W-:Y:S01]  /*b260*/  STL [R1+0x18], R12 ;  /* 0x0000180c01007387 */ /* 0x000fe20000100800 */
[----:B------:R-:W-:-:S03]  /*b270*/  SEL R80, RZ, 0x1, !P1 ;  /* 0x00000001ff507807 */ /* 0x000fc60004800000 */
[----:B------:R-:W-:Y:S01]  /*b280*/  STL [R1+0x14], R2 ;  /* 0x0000140201007387 */ /* 0x000fe20000100800 */
[----:B------:R-:W-:-:S03]  /*b290*/  SEL R81, RZ, 0x1, !P2 ;  /* 0x00000001ff517807 */ /* 0x000fc60005000000 */
[----:B------:R1:W-:Y:S01]  /*b2a0*/  STL [R1+0x20], R0 ;  /* 0x0000200001007387 */ /* 0x0003e20000100800 */
[----:B------:R-:W-:Y:S02]  /*b2b0*/  IMAD.SHL.U32 R3, R116, 0x10, RZ ;  /* 0x0000001074037824 */ /* 0x000fe400078e00ff */
[----:B-1----:R-:W-:-:S05]  /*b2c0*/  IMAD.MOV.U32 R0, RZ, RZ, R83 ;  /* 0x000000ffff007224 */ /* 0x002fca00078e0053 */
[----:B------:R1:W-:Y:S04]  /*b2d0*/  STL [R1], R0 ;  /* 0x0000000001007387 */ /* 0x0003e80000100800 */
[----:B------:R2:W-:Y:S04]  /*b2e0*/  STL [R1+0x4], R80 ;  /* 0x0000045001007387 */ /* 0x0005e80000100800 */
[----:B------:R2:W-:Y:S01]  /*b2f0*/  STL [R1+0x8], R81 ;  /* 0x0000085101007387 */ /* 0x0005e20000100800 */
[C---:B------:R-:W-:Y:S01]  /*b300*/  LOP3.LUT R15, R3.reuse, 0x10, RZ, 0x3c, !PT ;  /* 0x00000010030f7812 */ /* 0x040fe200078e3cff */
[----:B------:R-:W-:Y:S01]  /*b310*/  IMAD.MOV.U32 R14, RZ, RZ, 0x100 ;  /* 0x00000100ff0e7424 */ /* 0x000fe200078e00ff */
[C---:B------:R-:W-:Y:S01]  /*b320*/  LOP3.LUT R13, R3.reuse, 0x20, RZ, 0x3c, !PT ;  /* 0x00000020030d7812 */ /* 0x040fe200078e3cff */
[----:B------:R-:W-:Y:S01]  /*b330*/  IMAD.MOV.U32 R12, RZ, RZ, 0x100 ;  /* 0x00000100ff0c7424 */ /* 0x000fe200078e00ff */
[----:B------:R-:W-:Y:S01]  /*b340*/  LOP3.LUT R3, R3, 0x30, RZ, 0x3c, !PT ;  /* 0x0000003003037812 */ /* 0x000fe200078e3cff */
[----:B------:R-:W-:Y:S01]  /*b350*/  IMAD.U32 R2, RZ, RZ, UR14 ;  /* 0x0000000eff027e24 */ /* 0x000fe2000f8e00ff */
[----:B------:R-:W-:Y:S01]  /*b360*/  MOV R27, RZ ;  /* 0x000000ff001b7202 */ /* 0x000fe20000000f00 */
[----:B-1----:R-:W-:-:S07]  /*b370*/  IMAD.U32 R0, RZ, RZ, UR15 ;  /* 0x0000000fff007e24 */ /* 0x002fce000f8e00ff */
.L_x_182:
[C---:B---3--:R-:W-:Y:S01]  /*b380*/  HMMA.1688.F32.BF16 R4, R72.reuse, R76, R4 ;  /* 0x0000004c4804723c */ /* 0x048fe20000041004 */
[----:B--2---:R-:W2:Y:S03]  /*b390*/  LDL.LU R116, [R1+0x18] ;  /* 0x0000180001747983 */ /* 0x004ea60000300800 */
[----:B------:R-:W-:Y:S01]  /*b3a0*/  IMAD.IADD R80, R15, 0x1, R0 ;  /* 0x000000010f507824 */ /* 0x000fe200078e0200 */
[----:B------:R-:W3:Y:S01]  /*b3b0*/  LDL.LU R83, [R1+0x10] ;  /* 0x0000100001537983 */ /* 0x000ee20000300800 */
[C---:B------:R-:W-:Y:S02]  /*b3c0*/  ISETP.NE.AND P2, PT, R125.reuse, 0x2, PT ;  /* 0x000000027d00780c */ /* 0x040fe40003f45270 */
[C---:B------:R-:W-:Y:S01]  /*b3d0*/  HMMA.1688.F32.BF16 R8, R72.reuse, R77, R8 ;  /* 0x0000004d4808723c */ /* 0x040fe20000041008 */
[----:B------:R-:W4:Y:S04]  /*b3e0*/  LDL.LU R82, [R1+0x14] ;  /* 0x0000140001527983 */ /* 0x000f280000300800 */
[----:B------:R-:W2:Y:S03]  /*b3f0*/  LDL.LU R81, [R1+0xc] ;  /* 0x00000c0001517983 */ /* 0x000ea60000300800 */
[C---:B------:R-:W-:Y:S01]  /*b400*/  HMMA.1688.F32.BF16 R16, R72.reuse, R78, R16 ;  /* 0x0000004e4810723c */ /* 0x040fe20000041010 */
[----:B-1---5:R1:W-:Y:S02]  /*b410*/  STL [R1+0xb4], R45 ;  /* 0x0000b42d01007387 */ /* 0x0223e40000100800 */
[----:B------:R-:W-:Y:S01]  /*b420*/  @P2 IADD3 R125, PT, PT, R125, 0x1, RZ ;  /* 0x000000017d7d2810 */ /* 0x000fe20007ffe0ff */
[----:B------:R-:W-:Y:S01]  /*b430*/  @!P2 IMAD.MOV.U32 R125, RZ, RZ, RZ ;  /* 0x000000ffff7da224 */ /* 0x000fe200078e00ff */
[----:B------:R1:W-:Y:S03]  /*b440*/  STL [R1+0xb0], R44 ;  /* 0x0000b02c01007387 */ /* 0x0003e60000100800 */
[-C--:B------:R-:W-:Y:S01]  /*b450*/  HMMA.1688.F32.BF16 R20, R72, R79.reuse, R20 ;  /* 0x0000004f4814723c */ /* 0x080fe20000041014 */
[----:B------:R1:W-:Y:S04]  /*b460*/  STL [R1+0xac], R43 ;  /* 0x0000ac2b01007387 */ /* 0x0003e80000100800 */
[----:B------:R1:W-:Y:S03]  /*b470*/  STL [R1+0xa8], R42 ;  /* 0x0000a82a01007387 */ /* 0x0003e60000100800 */
[C---:B------:R-:W-:Y:S01]  /*b480*/  HMMA.1688.F32.BF16 R24, R74.reuse, R79, R24 ;  /* 0x0000004f4a18723c */ /* 0x040fe20000041018 */
[----:B------:R1:W-:Y:S04]  /*b490*/  STL [R1+0xa4], R41 ;  /* 0x0000a42901007387 */ /* 0x0003e80000100800 */
[----:B------:R3:W-:Y:S03]  /*b4a0*/  STL [R1+0xa0], R40 ;  /* 0x0000a02801007387 */ /* 0x0007e60000100800 */
[C---:B------:R-:W-:Y:S01]  /*b4b0*/  HMMA.1688.F32.BF16 R28, R74.reuse, R78, R28 ;  /* 0x0000004e4a1c723c */ /* 0x040fe2000004101c */
[----:B------:R-:W3:Y:S02]  /*b4c0*/  LDC.64 R78, c[0x0][0x358] ;  /* 0x0000d600ff4e7b82 */ /* 0x000ee40000000a00 */
[----:B-1----:R-:W-:Y:S01]  /*b4d0*/  MOV R45, R0 ;  /* 0x00000000002d7202 */ /* 0x002fe20000000f00 */
[----:B------:R-:W-:Y:S04]  /*b4e0*/  IMAD.MOV.U32 R44, RZ, RZ, R2 ;  /* 0x000000ffff2c7224 */ /* 0x000fe800078e0002 */
[C---:B------:R-:W-:Y:S02]  /*b4f0*/  HMMA.1688.F32.BF16 R32, R74.reuse, R77, R32 ;  /* 0x0000004d4a20723c */ /* 0x040fe40000041020 */
[----:B------:R-:W-:Y:S01]  /*b500*/  IMAD.MOV.U32 R43, RZ, RZ, R12 ;  /* 0x000000ffff2b7224 */ /* 0x000fe200078e000c */
[----:B------:R-:W-:Y:S05]  /*b510*/  MOV R42, R14 ;  /* 0x0000000e002a7202 */ /* 0x000fea0000000f00 */
[----:B------:R-:W-:Y:S01]  /*b520*/  HMMA.1688.F32.BF16 R36, R74, R76, R36 ;  /* 0x0000004c4a24723c */ /* 0x000fe20000041024 */
[----:B------:R-:W3:Y:S02]  /*b530*/  LDL.LU R41, [R1+0x4] ;  /* 0x0000040001297983 */ /* 0x000ee40000300800 */
[----:B------:R-:W-:Y:S01]  /*b540*/  IADD3 R76, PT, PT, R13, R2, RZ ;  /* 0x000000020d4c7210 */ /* 0x000fe20007ffe0ff */
[----:B--2---:R-:W-:Y:S01]  /*b550*/  IMAD.MOV.U32 R123, RZ, RZ, R81 ;  /* 0x000000ffff7b7224 */ /* 0x004fe200078e0051 */
[----:B----4-:R-:W-:Y:S01]  /*b560*/  MOV R121, R82 ;  /* 0x0000005200797202 */ /* 0x010fe20000000f00 */
[----:B------:R-:W-:Y:S01]  /*b570*/  IMAD.MOV.U32 R120, RZ, RZ, R116 ;  /* 0x000000ffff787224 */ /* 0x000fe200078e0074 */
[----:B------:R-:W-:Y:S01]  /*b580*/  IADD3 R116, P1, PT, R116, 0x40, RZ ;  /* 0x0000004074747810 */ /* 0x000fe20007f3e0ff */
[----:B---3--:R-:W-:Y:S01]  /*b590*/  IMAD.MOV.U32 R122, RZ, RZ, R83 ;  /* 0x000000ffff7a7224 */ /* 0x008fe200078e0053 */
[----:B------:R-:W-:Y:S03]  /*b5a0*/  IADD3 R83, P0, PT, R83, 0x40, RZ ;  /* 0x0000004053537810 */ /* 0x000fe60007f1e0ff */
[----:B------:R1:W-:Y:S01]  /*b5b0*/  STL [R1+0x18], R116 ;  /* 0x0000187401007387 */ /* 0x0003e20000100800 */
[----:B------:R-:W-:Y:S02]  /*b5c0*/  IMAD.X R82, RZ, RZ, R82, P1 ;  /* 0x000000ffff527224 */ /* 0x000fe400008e0652 */
[----:B------:R-:W-:Y:S01]  /*b5d0*/  IMAD.X R81, RZ, RZ, R81, P0 ;  /* 0x000000ffff517224 */ /* 0x000fe200000e0651 */
[----:B------:R-:W-:Y:S04]  /*b5e0*/  STL [R1+0x10], R83 ;  /* 0x0000105301007387 */ /* 0x000fe80000100800 */
[----:B------:R-:W2:Y:S04]  /*b5f0*/  LDL.LU R40, [R1+0x8] ;  /* 0x0000080001287983 */ /* 0x000ea80000300800 */
[----:B------:R-:W-:Y:S04]  /*b600*/  STL [R1+0x14], R82 ;  /* 0x0000145201007387 */ /* 0x000fe80000100800 */
[----:B------:R-:W-:Y:S04]  /*b610*/  STL [R1+0xc], R81 ;  /* 0x00000c5101007387 */ /* 0x000fe80000100800 */
[----:B------:R-:W3:Y:S04]  /*b620*/  LDL R73, [R1+0x20] ;  /* 0x0000200001497983 */ /* 0x000ee80000100800 */
[----:B------:R-:W-:Y:S01]  /*b630*/  LDSM.16.M88.4 R80, [R80] ;  /* 0x000000005050783b */ /* 0x000fe20000000200 */
[----:B-1----:R-:W-:Y:S06]  /*b640*/  IADD3 R116, PT, PT, R15, R2, RZ ;  /* 0x000000020f747210 */ /* 0x002fec0007ffe0ff */
[----:B------:R-:W1:-:S02]  /*b650*/  LDSM.16.M88.4 R116, [R116] ;  /* 0x000000007474783b */ /* 0x000e440000000200 */
[C---:B-1----:R-:W-:Y:S08]  /*b660*/  HMMA.1688.F32.BF16 R4, R80.reuse, R116, R4 ;  /* 0x000000745004723c */ /* 0x042ff00000041004 */
[C---:B------:R-:W-:Y:S08]  /*b670*/  HMMA.1688.F32.BF16 R8, R80.reuse, R117, R8 ;  /* 0x000000755008723c */ /* 0x040ff00000041008 */
[C---:B------:R-:W-:Y:S08]  /*b680*/  HMMA.1688.F32.BF16 R16, R80.reuse, R118, R16 ;  /* 0x000000765010723c */ /* 0x040ff00000041010 */
[-C--:B------:R-:W-:Y:S02]  /*b690*/  HMMA.1688.F32.BF16 R20, R80, R119.reuse, R20 ;  /* 0x000000775014723c */ /* 0x080fe40000041014 */
[C---:B------:R-:W-:Y:S06]  /*b6a0*/  IMAD.IADD R80, R3.reuse, 0x1, R0 ;  /* 0x0000000103507824 */ /* 0x040fec00078e0200 */
[C---:B------:R-:W-:Y:S08]  /*b6b0*/  HMMA.1688.F32.BF16 R24, R82.reuse, R119, R24 ;  /* 0x000000775218723c */ /* 0x040ff00000041018 */
[C---:B------:R-:W-:Y:S08]  /*b6c0*/  HMMA.1688.F32.BF16 R28, R82.reuse, R118, R28 ;  /* 0x00000076521c723c */ /* 0x040ff0000004101c */
[C---:B------:R-:W-:Y:S08]  /*b6d0*/  HMMA.1688.F32.BF16 R32, R82.reuse, R117, R32 ;  /* 0x000000755220723c */ /* 0x040ff00000041020 */
[----:B------:R-:W-:Y:S03]  /*b6e0*/  HMMA.1688.F32.BF16 R36, R82, R116, R36 ;  /* 0x000000745224723c */ /* 0x000fe60000041024 */
[----:B------:R-:W-:Y:S01]  /*b6f0*/  IMAD.IADD R116, R3, 0x1, R2 ;  /* 0x0000000103747824 */ /* 0x000fe200078e0202 */
[C---:B------:R-:W-:Y:S01]  /*b700*/  R2UR UR14, R78.reuse ;  /* 0x000000004e0e72ca */ /* 0x040fe200000e0000 */
[----:B------:R-:W-:Y:S01]  /*b710*/  IMAD.SHL.U32 R72, R41, 0x10, RZ ;  /* 0x0000001029487824 */ /* 0x000fe200078e00ff */
[C---:B------:R-:W-:Y:S02]  /*b720*/  R2UR UR15, R79.reuse ;  /* 0x000000004f0f72ca */ /* 0x040fe400000e0000 */
[----:B------:R-:W-:Y:S02]  /*b730*/  R2UR UR12, R78 ;  /* 0x000000004e0c72ca */ /* 0x000fe400000e0000 */
[----:B------:R-:W-:Y:S02]  /*b740*/  ISETP.NE.U32.AND P1, PT, R72, RZ, PT ;  /* 0x000000ff4800720c */ /* 0x000fe40003f25070 */
[----:B------:R-:W-:Y:S01]  /*b750*/  R2UR UR13, R79 ;  /* 0x000000004f0d72ca */ /* 0x000fe200000e0000 */
[----:B--2---:R-:W-:Y:S05]  /*b760*/  IMAD.SHL.U32 R72, R40, 0x10, RZ ;  /* 0x0000001028487824 */ /* 0x004fea00078e00ff */
[----:B------:R-:W-:Y:S02]  /*b770*/  ISETP.NE.U32.AND P0, PT, R72, RZ, PT ;  /* 0x000000ff4800720c */ /* 0x000fe40003f05070 */
[C---:B---3--:R-:W-:Y:S01]  /*b780*/  IADD3 R72, PT, PT, R73.reuse, R12, RZ ;  /* 0x0000000c49487210 */ /* 0x048fe20007ffe0ff */
[----:B------:R-:W-:Y:S01]  /*b790*/  IMAD.IADD R73, R73, 0x1, R14 ;  /* 0x0000000149497824 */ /* 0x000fe200078e020e */
[----:B------:R-:W-:Y:S01]  /*b7a0*/  @P2 IADD3 R14, PT, PT, R14, 0x80, RZ ;  /* 0x000000800e0e2810 */ /* 0x000fe20007ffe0ff */
[----:B------:R-:W-:Y:S01]  /*b7b0*/  @P2 VIADD R12, R12, 0x80 ;  /* 0x000000800c0c2836 */ /* 0x000fe20000000000 */
[----:B------:R-:W-:Y:S01]  /*b7c0*/  @!P2 IADD3 R12, PT, PT, R43, -0x100, RZ ;  /* 0xffffff002b0ca810 */ /* 0x000fe20007ffe0ff */
[----:B------:R-:W-:Y:S01]  /*b7d0*/  @!PT LDS RZ, [RZ] ;  /* 0x00000000fffff984 */ /* 0x000fe20000000800 */
[----:B------:R-:W-:Y:S01]  /*b7e0*/  @!PT LDS RZ, [RZ] ;  /* 0x00000000fffff984 */ /* 0x000fe20000000800 */
[----:B------:R-:W-:Y:S01]  /*b7f0*/  @!PT LDS RZ, [RZ] ;  /* 0x00000000fffff984 */ /* 0x000fe20000000800 */
[----:B------:R1:W-:Y:S01]  /*b800*/  LDGSTS.E.BYPASS.LTC128B.128 [R72+0x14a00], desc[UR14][R120.64+0x40], P1 ;  /* 0x14a0004078487fae */ /* 0x0003e20008981a0e */
[----:B------:R-:W-:Y:S01]  /*b810*/  ISETP.NE.AND P1, PT, R124, 0x2, PT ;  /* 0x000000027c00780c */ /* 0x000fe20003f25270 */
[----:B------:R-:W-:Y:S04]  /*b820*/  @!P2 VIADD R14, R42, 0xffffff00 ;  /* 0xffffff002a0ea836 */ /* 0x000fe80000000000 */
[----:B------:R2:W-:Y:S04]  /*b830*/  LDGSTS.E.BYPASS.LTC128B.128 [R73+0x1aa00], desc[UR12][R122.64+0x40], P0 ;  /* 0x1aa000407a497fae */ /* 0x0005e80008181a0c */
[----:B------:R-:W-:Y:S04]  /*b840*/  LDSM.16.M88.4 R76, [R76] ;  /* 0x000000004c4c783b */ /* 0x000fe80000000200 */
[----:B------:R-:W-:Y:S01]  /*b850*/  LDSM.16.M88.4 R80, [R80] ;  /* 0x000000005050783b */ /* 0x000fe20000000200 */
[----:B------:R-:W-:Y:S02]  /*b860*/  @P1 VIADD R2, R2, 0x80 ;  /* 0x0000008002021836 */ /* 0x000fe40000000000 */
[----:B------:R-:W-:Y:S01]  /*b870*/  @!P1 VIADD R2, R44, 0xffffff00 ;  /* 0xffffff002c029836 */ /* 0x000fe20000000000 */
[----:B------:R-:W-:Y:S01]  /*b880*/  LDSM.16.M88.4 R116, [R116] ;  /* 0x000000007474783b */ /* 0x000fe20000000200 */
[----:B------:R-:W-:Y:S01]  /*b890*/  @P1 VIADD R124, R124, 0x1 ;  /* 0x000000017c7c1836 */ /* 0x000fe20000000000 */
[----:B------:R-:W-:Y:S02]  /*b8a0*/  @!P1 MOV R124, RZ ;  /* 0x000000ff007c9202 */ /* 0x000fe40000000f00 */
[----:B------:R-:W0:Y:S04]  /*b8b0*/  LDGDEPBAR ;  /* 0x00000000000079af */ /* 0x000e280000000000 */
[----:B------:R-:W3:Y:S01]  /*b8c0*/  LDL.LU R121, [R1] ;  /* 0x0000000001797983 */ /* 0x000ee20000300800 */
[----:B-1----:R-:W-:Y:S01]  /*b8d0*/  IMAD.IADD R72, R13, 0x1, R0 ;  /* 0x000000010d487824 */ /* 0x002fe200078e0200 */
[----:B------:R-:W-:Y:S01]  /*b8e0*/  @P1 IADD3 R0, PT, PT, R0, 0x80, RZ ;  /* 0x0000008000001810 */ /* 0x000fe20007ffe0ff */
[----:B------:R-:W-:Y:S01]  /*b8f0*/  @!P1 VIADD R0, R45, 0xffffff00 ;  /* 0xffffff002d009836 */ /* 0x000fe20000000000 */
[----:B------:R-:W3:Y:S04]  /*b900*/  LDL R123, [R1+0x1c] ;  /* 0x00001c00017b7983 */ /* 0x000ee80000100800 */
[----:B------:R1:W5:Y:S04]  /*b910*/  LDL.LU R45, [R1+0xb4] ;  /* 0x0000b400012d7983 */ /* 0x0003680000300800 */
[----:B------:R1:W5:Y:S04]  /*b920*/  LDL.LU R44, [R1+0xb0] ;  /* 0x0000b000012c7983 */ /* 0x0003680000300800 */
[----:B------:R1:W5:Y:S04]  /*b930*/  LDL.LU R43, [R1+0xac] ;  /* 0x0000ac00012b7983 */ /* 0x0003680000300800 */
[----:B------:R1:W5:Y:S04]  /*b940*/  LDL.LU R42, [R1+0xa8] ;  /* 0x0000a800012a7983 */ /* 0x0003680000300800 */
[----:B--2---:R-:W2:-:S02]  /*b950*/  LDSM.16.M88.4 R72, [R72] ;  /* 0x000000004848783b */ /* 0x004e840000000200 */
[C---:B--2---:R-:W-:Y:S08]  /*b960*/  HMMA.1688.F32.BF16 R4, R72.reuse, R76, R4 ;  /* 0x0000004c4804723c */ /* 0x044ff00000041004 */
[C---:B------:R-:W-:Y:S08]  /*b970*/  HMMA.1688.F32.BF16 R8, R72.reuse, R77, R8 ;  /* 0x0000004d4808723c */ /* 0x040ff00000041008 */
[C---:B------:R-:W-:Y:S08]  /*b980*/  HMMA.1688.F32.BF16 R16, R72.reuse, R78, R16 ;  /* 0x0000004e4810723c */ /* 0x040ff00000041010 */
[-C--:B------:R-:W-:Y:S08]  /*b990*/  HMMA.1688.F32.BF16 R20, R72, R79.reuse, R20 ;  /* 0x0000004f4814723c */ /* 0x080ff00000041014 */
[C---:B------:R-:W-:Y:S01]  /*b9a0*/  HMMA.1688.F32.BF16 R24, R74.reuse, R79, R24 ;  /* 0x0000004f4a18723c */ /* 0x040fe20000041018 */
[----:B------:R-:W-:Y:S04]  /*b9b0*/  DEPBAR.LE SB0, 0x1 ;  /* 0x000080400000791a */ /* 0x000fe80000000000 */
[----:B------:R-:W-:Y:S03]  /*b9c0*/  BAR.SYNC.DEFER_BLOCKING 0x0 ;  /* 0x0000000000007b1d */ /* 0x000fe60000010000 */
[C---:B------:R-:W-:Y:S08]  /*b9d0*/  HMMA.1688.F32.BF16 R28, R74.reuse, R78, R28 ;  /* 0x0000004e4a1c723c */ /* 0x040ff0000004101c */
[C---:B------:R-:W-:Y:S08]  /*b9e0*/  HMMA.1688.F32.BF16 R32, R74.reuse, R77, R32 ;  /* 0x0000004d4a20723c */ /* 0x040ff00000041020 */
[----:B------:R-:W-:-:S08]  /*b9f0*/  HMMA.1688.F32.BF16 R36, R74, R76, R36 ;  /* 0x0000004c4a24723c */ /* 0x000fd00000041024 */
[C---:B------:R-:W-:Y:S08]  /*ba00*/  HMMA.1688.F32.BF16 R4, R80.reuse, R116, R4 ;  /* 0x000000745004723c */ /* 0x040ff00000041004 */
[C---:B------:R-:W-:Y:S08]  /*ba10*/  HMMA.1688.F32.BF16 R8, R80.reuse, R117, R8 ;  /* 0x000000755008723c */ /* 0x040ff00000041008 */
[C---:B------:R-:W-:Y:S08]  /*ba20*/  HMMA.1688.F32.BF16 R16, R80.reuse, R118, R16 ;  /* 0x000000765010723c */ /* 0x040ff00000041010 */
[-C--:B------:R-:W-:Y:S08]  /*ba30*/  HMMA.1688.F32.BF16 R20, R80, R119.reuse, R20 ;  /* 0x000000775014723c */ /* 0x080ff00000041014 */
[C---:B------:R-:W-:Y:S08]  /*ba40*/  HMMA.1688.F32.BF16 R24, R82.reuse, R119, R24 ;  /* 0x000000775218723c */ /* 0x040ff00000041018 */
[C---:B------:R-:W-:Y:S08]  /*ba50*/  HMMA.1688.F32.BF16 R28, R82.reuse, R118, R28 ;  /* 0x00000076521c723c */ /* 0x040ff0000004101c */
[C---:B------:R-:W-:Y:S08]  /*ba60*/  HMMA.1688.F32.BF16 R32, R82.reuse, R117, R32 ;  /* 0x000000755220723c */ /* 0x040ff00000041020 */
[----:B------:R-:W-:Y:S03]  /*ba70*/  HMMA.1688.F32.BF16 R36, R82, R116, R36 ;  /* 0x000000745224723c */ /* 0x000fe60000041024 */
[----:B---3--:R-:W-:Y:S02]  /*ba80*/  VIADD R120, R121, 0xffffffff ;  /* 0xffffffff79787836 */ /* 0x008fe40000000000 */
[C---:B------:R-:W-:Y:S03]  /*ba90*/  IMAD R72, R123.reuse, 0x10, R0 ;  /* 0x000000107b487824 */ /* 0x040fe600078e0200 */
[----:B------:R-:W-:Y:S02]  /*baa0*/  ISETP.NE.AND P0, PT, R120, RZ, PT ;  /* 0x000000ff7800720c */ /* 0x000fe40003f05270 */
[----:B------:R-:W-:Y:S02]  /*bab0*/  LEA R76, R123, R2, 0x4 ;  /* 0x000000027b4c7211 */ /* 0x000fe400078e20ff */
[----:B------:R-:W-:Y:S01]  /*bac0*/  SEL R41, R41, RZ, P0 ;  /* 0x000000ff29297207 */ /* 0x000fe20000000000 */
[----:B------:R-:W3:Y:S01]  /*bad0*/  LDSM.16.M88.4 R72, [R72] ;  /* 0x000000004848783b */ /* 0x000ee20000000200 */
[----:B------:R-:W-:Y:S02]  /*bae0*/  SEL R40, R40, RZ, P0 ;  /* 0x000000ff28287207 */ /* 0x000fe40000000000 */
[----:B------:R-:W-:Y:S01]  /*baf0*/  ISETP.GT.AND P0, PT, R121, -0x1, PT ;  /* 0xffffffff7900780c */ /* 0x000fe20003f04270 */
[----:B-1----:R1:W-:Y:S04]  /*bb00*/  STL [R1+0x4], R41 ;  /* 0x0000042901007387 */ /* 0x0023e80000100800 */
[----:B------:R-:W3:Y:S04]  /*bb10*/  LDSM.16.M88.4 R76, [R76] ;  /* 0x000000004c4c783b */ /* 0x000ee80000000200 */
[----:B-1----:R1:W5:Y:S04]  /*bb20*/  LDL.LU R41, [R1+0xa4] ;  /* 0x0000a40001297983 */ /* 0x0023680000300800 */
[----:B------:R2:W-:Y:S04]  /*bb30*/  STL [R1+0x8], R40 ;  /* 0x0000082801007387 */ /* 0x0005e80000100800 */
[----:B--2---:R1:W5:Y:S04]  /*bb40*/  LDL.LU R40, [R1+0xa0] ;  /* 0x0000a00001287983 */ /* 0x0043680000300800 */
[----:B------:R1:W-:Y:S01]  /*bb50*/  STL [R1], R120 ;  /* 0x0000007801007387 */ /* 0x0003e20000100800 */
[----:B------:R-:W-:Y:S05]  /*bb60*/  @P0 BRA `(.L_x_182) ;  /* 0xfffffff800040947 */ /* 0x000fea000383ffff */
[----:B------:R-:W-:Y:S05]  /*bb70*/  BSYNC.RECONVERGENT B0 ;  /* 0x0000000000007941 */ /* 0x000fea0003800200 */
.L_x_181:
[----:B-1----:R-:W4:Y:S04]  /*bb80*/  LDL R0, [R1+0x2c] ;  /* 0x00002c0001007983 */ /* 0x002f280000100800 */
[----:B------:R-:W4:Y:S04]  /*bb90*/  LDL R14, [R1+0x28] ;  /* 0x00002800010e7983 */ /* 0x000f280000100800 */
[----:B------:R-:W4:Y:S01]  /*bba0*/  LDL.64 R2, [R1+0x48] ;  /* 0x0000480001027983 */ /* 0x000f220000100a00 */
[----:B------:R-:W-:-:S03]  /*bbb0*/  USHF.L.U32 UR4, UR5, 0x6, URZ ;  /* 0x0000000605047899 */ /* 0x000fc600080006ff */
[----:B------:R-:W4:Y:S04]  /*bbc0*/  LDL R80, [R1+0x74] ;  /* 0x0000740001507983 */ /* 0x000f280000100800 */
[----:B---3--:R-:W3:Y:S01]  /*bbd0*/  LDL R77, [R1+0x70] ;  /* 0x00007000014d7983 */ /* 0x008ee20000100800 */
[----:B--2---:R-:W1:Y:S01]  /*bbe0*/  S2R R75, SR_TID.X ;  /* 0x00000000004b7919 */ /* 0x004e620000002100 */
[----:B------:R-:W-:Y:S02]  /*bbf0*/  USHF.R.S32.HI UR10, URZ, 0x1f, UR40 ;  /* 0x0000001fff0a7899 */ /* 0x000fe40008011428 */
[----:B------:R-:W-:Y:S01]  /*bc00*/  ULOP3.LUT UR4, UR4, 0x40, URZ, 0xc0, !UPT ;  /* 0x0000004004047892 */ /* 0x000fe2000f8ec0ff */
[----:B------:R-:W2:Y:S01]  /*bc10*/  LDL.LU R76, [R1+0x24] ;  /* 0x00002400014c7983 */ /* 0x000ea20000300800 */
[----:B------:R-:W-:Y:S01]  /*bc20*/  ULEA.HI UR10, UR10, UR40, URZ, 0x5 ;  /* 0x000000280a0a7291 */ /* 0x000fe2000f8f28ff */
[----:B------:R-:W-:Y:S01]  /*bc30*/  IMAD.MOV.U32 R13, RZ, RZ, RZ ;  /* 0x000000ffff0d7224 */ /* 0x000fe200078e00ff */
[----:B------:R-:W-:-:S02]  /*bc40*/  UIADD3 UR12, UPT, UPT, UR40, 0x1f, URZ ;  /* 0x0000001f280c7890 */ /* 0x000fc4000fffe0ff */
[----:B------:R-:W-:Y:S01]  /*bc50*/  ULOP3.LUT UR10, UR10, 0xffffffe0, URZ, 0xc0, !UPT ;  /* 0xffffffe00a0a7892 */ /* 0x000fe2000f8ec0ff */
[----:B------:R-:W-:Y:S01]  /*bc60*/  IMAD.U32 R12, RZ, RZ, UR4 ;  /* 0x00000004ff0c7e24 */ /* 0x000fe2000f8e00ff */
[----:B------:R-:W-:Y:S02]  /*bc70*/  USHF.R.S32.HI UR4, URZ, 0x1f, UR45 ;  /* 0x0000001fff047899 */ /* 0x000fe4000801142d */
[----:B------:R-:W-:Y:S01]  /*bc80*/  UIADD3 UR10, UPT, UPT, UR40, -UR10, URZ ;  /* 0x8000000a280a7290 */ /* 0x000fe2000fffe0ff */
[----:B------:R-:W1:Y:S01]  /*bc90*/  LDC.64 R78, c[0x0][0x358] ;  /* 0x0000d600ff4e7b82 */ /* 0x000e620000000a00 */
[----:B------:R-:W1:Y:S02]  /*bca0*/  LDCU UR13, c[0x0][0x424] ;  /* 0x00008480ff0d77ac */ /* 0x000e640008000800 */
[----:B------:R-:W-:-:S04]  /*bcb0*/  UISETP.NE.AND UP0, UPT, UR10, URZ, UPT ;  /* 0x000000ff0a00728c */ /* 0x000fc8000bf05270 */
[----:B------:R-:W-:Y:S01]  /*bcc0*/  USEL UR10, UR10, 0x20, UP0 ;  /* 0x000000200a0a7887 */ /* 0x000fe20008000000 */
[C---:B-1----:R-:W-:Y:S01]  /*bcd0*/  IMAD.SHL.U32 R15, R75.reuse, 0x8, RZ ;  /* 0x000000084b0f7824 */ /* 0x042fe200078e00ff */
[----:B------:R-:W-:-:S04]  /*bce0*/  LOP3.LUT R74, R75, 0x1f, RZ, 0xc0, !PT ;  /* 0x0000001f4b4a7812 */ /* 0x000fc800078ec0ff */
[----:B------:R-:W-:Y:S01]  /*bcf0*/  LOP3.LUT R12, R12, 0x38, R15, 0xf8, !PT ;  /* 0x000000380c0c7812 */ /* 0x000fe200078ef80f */
[----:B------:R-:W-:Y:S02]  /*bd00*/  UISETP.LT.AND UP0, UPT, UR40, UR10, UPT ;  /* 0x0000000a2800728c */ /* 0x000fe4000bf01270 */
[----:B------:R-:W-:Y:S02]  /*bd10*/  USHF.R.S32.HI UR6, URZ, 0x1f, UR12 ;  /* 0x0000001fff067899 */ /* 0x000fe4000801140c */
[----:B------:R-:W-:Y:S01]  /*bd20*/  USEL UR10, UR40, UR10, UP0 ;  /* 0x0000000a280a7287 */ /* 0x000fe20008000000 */
[----:B------:R-:W-:Y:S01]  /*bd30*/  ISETP.GE.AND P2, PT, R12, UR44, PT ;  /* 0x0000002c0c007c0c */ /* 0x000fe2000bf46270 */
[----:B------:R-:W-:Y:S01]  /*bd40*/  ULEA.HI UR6, UR6, UR12, URZ, 0x5 ;  /* 0x0000000c06067291 */ /* 0x000fe2000f8f28ff */
[C---:B------:R-:W-:Y:S02]  /*bd50*/  R2UR UR14, R78.reuse ;  /* 0x000000004e0e72ca */ /* 0x040fe400000e0000 */
[----:B------:R-:W-:Y:S01]  /*bd60*/  R2UR UR15, R79 ;  /* 0x000000004f0f72ca */ /* 0x000fe200000e0000 */
[----:B------:R-:W-:Y:S01]  /*bd70*/  UIMAD UR12, UR41, UR13, URZ ;  /* 0x0000000d290c72a4 */ /* 0x000fe2000f8e02ff */
[----:B------:R-:W-:-:S02]  /*bd80*/  R2UR UR16, R78 ;  /* 0x000000004e1072ca */ /* 0x000fc400000e0000 */
[----:B------:R-:W-:Y:S02]  /*bd90*/  R2UR UR17, R79 ;  /* 0x000000004f1172ca */ /* 0x000fe400000e0000 */
[----:B------:R-:W-:Y:S02]  /*bda0*/  SHF.R.U32.HI R125, RZ, 0x2, R74 ;  /* 0x00000002ff7d7819 */ /* 0x000fe4000001164a */
[----:B------:R-:W-:Y:S01]  /*bdb0*/  CS2R R122, SRZ ;  /* 0x00000000007a7805 */ /* 0x000fe2000001ff00 */
[----:B------:R-:W-:Y:S01]  /*bdc0*/  BAR.SYNC.DEFER_BLOCKING 0x0 ;  /* 0x0000000000007b1d */ /* 0x000fe20000010000 */
[----:B----4-:R-:W-:-:S04]  /*bdd0*/  SHF.R.U32.HI R124, RZ, 0x4, R0 ;  /* 0x00000004ff7c7819 */ /* 0x010fc80000011600 */
[----:B------:R-:W-:Y:S01]  /*bde0*/  LOP3.LUT R0, R124, 0x1fc, RZ, 0xc0, !PT ;  /* 0x000001fc7c007812 */ /* 0x000fe200078ec0ff */
[----:B------:R-:W-:-:S03]  /*bdf0*/  IMAD R14, R14, UR45, RZ ;  /* 0x0000002d0e0e7c24 */ /* 0x000fc6000f8e02ff */
[----:B------:R-:W-:Y:S01]  /*be00*/  LEA.HI R0, R74, R0, RZ, 0x1d ;  /* 0x000000004a007211 */ /* 0x000fe200078fe8ff */
[----:B------:R-:W-:-:S04]  /*be10*/  IMAD.WIDE R14, R14, 0x2, R2 ;  /* 0x000000020e0e7825 */ /* 0x000fc800078e0202 */
[C---:B------:R-:W-:Y:S02]  /*be20*/  IMAD R72, R0.reuse, UR4, RZ ;  /* 0x0000000400487c24 */ /* 0x040fe4000f8e02ff */
[----:B------:R-:W-:Y:S01]  /*be30*/  IMAD.WIDE.U32 R2, R0, UR45, R12 ;  /* 0x0000002d00027c25 */ /* 0x000fe2000f8e000c */
[----:B------:R-:W-:-:S03]  /*be40*/  UIADD3 UR4, UPT, UPT, UR40, -0x1, URZ ;  /* 0xffffffff28047890 */ /* 0x000fc6000fffe0ff */
[----:B------:R-:W-:Y:S01]  /*be50*/  IMAD.IADD R72, R3, 0x1, R72 ;  /* 0x0000000103487824 */ /* 0x000fe200078e0248 */
[C---:B------:R-:W-:Y:S01]  /*be60*/  LEA R14, P0, R2.reuse, R14, 0x1 ;  /* 0x0000000e020e7211 */ /* 0x040fe200078008ff */
[----:B------:R-:W-:Y:S02]  /*be70*/  UISETP.GE.U32.AND UP1, UPT, UR4, 0x20, UPT ;  /* 0x000000200400788c */ /* 0x000fe4000bf26070 */
[----:B------:R-:W-:Y:S01]  /*be80*/  UIADD3 UR4, UPT, UPT, UR40, 0x3e, URZ ;  /* 0x0000003e28047890 */ /* 0x000fe2000fffe0ff */
[----:B------:R-:W-:Y:S02]  /*be90*/  LEA.HI.X R15, R2, R15, R72, 0x1, P0 ;  /* 0x0000000f020f7211 */ /* 0x000fe400000f0c48 */
[----:B------:R-:W-:Y:S01]  /*bea0*/  ISETP.LT.AND P0, PT, R0, UR10, !P2 ;  /* 0x0000000a00007c0c */ /* 0x000fe2000d701270 */
[----:B------:R-:W-:Y:S01]  /*beb0*/  UISETP.GE.U32.AND UP0, UPT, UR4, 0x3f, UPT ;  /* 0x0000003f0400788c */ /* 0x000fe2000bf06070 */
[----:B------:R-:W-:Y:S01]  /*bec0*/  PLOP3.LUT P1, PT, PT, PT, UP1, 0x80, 0x8 ;  /* 0x000000000008781c */ /* 0x000fe20003f2f018 */
[----:B------:R-:W-:Y:S01]  /*bed0*/  ULEA.HI.SX32 UR4, UR6, 0xffffffff, 0x1b ;  /* 0xffffffff06047891 */ /* 0x000fe2000f8fdaff */
[----:B------:R-:W-:-:S02]  /*bee0*/  SEL R72, RZ, 0x1, P2 ;  /* 0x00000001ff487807 */ /* 0x000fc40001000000 */
[----:B------:R-:W-:Y:S02]  /*bef0*/  SEL R3, RZ, 0x1, !P0 ;  /* 0x00000001ff037807 */ /* 0x000fe40004000000 */
[----:B------:R-:W-:Y:S01]  /*bf00*/  PLOP3.LUT P0, PT, PT, PT, UP0, 0x80, 0x8 ;  /* 0x000000000008781c */ /* 0x000fe20003f0f008 */
[----:B------:R-:W-:Y:S01]  /*bf10*/  UISETP.NE.AND UP0, UPT, UR4, 0x1, UPT ;  /* 0x000000010400788c */ /* 0x000fe2000bf05270 */
[----:B------:R-:W-:-:S04]  /*bf20*/  SEL R2, R3, R72, !P1 ;  /* 0x0000004803027207 */ /* 0x000fc80004800000 */
[----:B------:R-:W-:Y:S02]  /*bf30*/  SEL R2, R2, RZ, P0 ;  /* 0x000000ff02027207 */ /* 0x000fe40000000000 */
[----:B------:R-:W-:-:S03]  /*bf40*/  PLOP3.LUT P0, PT, PT, PT, UP0, 0x80, 0x8 ;  /* 0x000000000008781c */ /* 0x000fc60003f0f008 */
[----:B------:R-:W-:Y:S01]  /*bf50*/  IMAD.SHL.U32 R73, R2, 0x10, RZ ;  /* 0x0000001002497824 */ /* 0x000fe200078e00ff */
[----:B------:R-:W-:Y:S02]  /*bf60*/  SEL R2, R3, R2, !P0 ;  /* 0x0000000203027207 */ /* 0x000fe40004000000 */
[----:B------:R-:W-:Y:S02]  /*bf70*/  ISETP.NE.AND P0, PT, RZ, UR4, PT ;  /* 0x00000004ff007c0c */ /* 0x000fe4000bf05270 */
[----:B------:R-:W-:Y:S02]  /*bf80*/  SHF.L.U32 R3, R2, 0x4, RZ ;  /* 0x0000000402037819 */ /* 0x000fe400000006ff */
[----:B------:R-:W-:Y:S02]  /*bf90*/  ISETP.NE.U32.AND P1, PT, R73, RZ, PT ;  /* 0x000000ff4900720c */ /* 0x000fe40003f25070 */
[----:B------:R-:W-:Y:S02]  /*bfa0*/  SEL R3, R3, RZ, P0 ;  /* 0x000000ff03037207 */ /* 0x000fe40000000000 */
[----:B------:R-:W-:-:S02]  /*bfb0*/  R2UR UR56, R80 ;  /* 0x00000000503872ca */ /* 0x000fc400000e0000 */
[----:B------:R-:W-:Y:S02]  /*bfc0*/  ISETP.NE.U32.AND P0, PT, R3, RZ, PT ;  /* 0x000000ff0300720c */ /* 0x000fe40003f05070 */
[----:B---3--:R-:W-:Y:S01]  /*bfd0*/  R2UR UR57, R77 ;  /* 0x000000004d3972ca */ /* 0x008fe200000e0000 */
[----:B------:R-:W-:Y:S01]  /*bfe0*/  IMAD.U32 R2, RZ, RZ, UR45 ;  /* 0x0000002dff027e24 */ /* 0x000fe2000f8e00ff */
[----:B------:R-:W-:-:S03]  /*bff0*/  USHF.R.S32.HI UR4, URZ, 0x1f, UR13 ;  /* 0x0000001fff047899 */ /* 0x000fc6000801140d */
[----:B------:R-:W-:Y:S01]  /*c000*/  @!PT LDS RZ, [RZ] ;  /* 0x00000000fffff984 */ /* 0x000fe20000000800 */
[----:B------:R-:W-:Y:S01]  /*c010*/  @!PT LDS RZ, [RZ] ;  /* 0x00000000fffff984 */ /* 0x000fe20000000800 */
[----:B------:R-:W-:Y:S01]  /*c020*/  @!PT LDS RZ, [RZ] ;  /* 0x00000000fffff984 */ /* 0x000fe20000000800 */
[----:B--2---:R1:W-:Y:S04]  /*c030*/  LDGSTS.E.BYPASS.LTC128B.128 [R76+0x14a00], desc[UR14][R14.64], P1 ;  /* 0x14a000000e4c7fae */ /* 0x0043e80008981a0e */
[----:B------:R-:W0:Y:S01]  /*c040*/  LDGDEPBAR ;  /* 0x00000000000079af */ /* 0x000e220000000000 */
[----:B------:R-:W-:Y:S01]  /*c050*/  ISETP.LT.AND P2, PT, R0, UR50, !P2 ;  /* 0x0000003200007c0c */ /* 0x000fe2000d741270 */
[----:B-1----:R-:W-:-:S05]  /*c060*/  IMAD.WIDE R14, R2, 0x40, R14 ;  /* 0x00000040020e7825 */ /* 0x002fca00078e020e */
[----:B------:R1:W-:Y:S01]  /*c070*/  LDGSTS.E.BYPASS.LTC128B.128 [R76+0x16a00], desc[UR14][R14.64], P0 ;  /* 0x16a000000e4c7fae */ /* 0x0003e20008181a0e */
[----:B------:R-:W-:Y:S01]  /*c080*/  UIMAD.WIDE UR14, UR12, 0x2, UR56 ;  /* 0x000000020c0e78a5 */ /* 0x000fe2000f8e0238 */
[C---:B------:R-:W-:Y:S01]  /*c090*/  IMAD.WIDE.U32 R2, R0.reuse, UR13, R12 ;  /* 0x0000000d00027c25 */ /* 0x040fe2000f8e000c */
[----:B------:R-:W-:Y:S01]  /*c0a0*/  UIADD3 UR12, UPT, UPT, UR46, 0x3e, URZ ;  /* 0x0000003e2e0c7890 */ /* 0x000fe2000fffe0ff */
[----:B------:R-:W0:Y:S03]  /*c0b0*/  LDGDEPBAR ;  /* 0x00000000000079af */ /* 0x000e260000000000 */
[----:B------:R-:W-:Y:S01]  /*c0c0*/  UISETP.GE.U32.AND UP1, UPT, UR12, 0x3f, UPT ;  /* 0x0000003f0c00788c */ /* 0x000fe2000bf26070 */
[----:B-1----:R-:W-:Y:S01]  /*c0d0*/  IMAD R14, R0, UR4, RZ ;  /* 0x00000004000e7c24 */ /* 0x002fe2000f8e02ff */
[----:B------:R-:W-:-:S03]  /*c0e0*/  UIADD3 UR4, UPT, UPT, UR46, -0x1, URZ ;  /* 0xffffffff2e047890 */ /* 0x000fc6000fffe0ff */
[----:B------:R-:W-:Y:S01]  /*c0f0*/  IMAD.IADD R3, R3, 0x1, R14 ;  /* 0x0000000103037824 */ /* 0x000fe200078e020e */
[----:B------:R-:W-:Y:S01]  /*c100*/  UISETP.GE.U32.AND UP0, UPT, UR4, 0x20, UPT ;  /* 0x000000200400788c */ /* 0x000fe2000bf06070 */
[----:B------:R-:W-:Y:S01]  /*c110*/  LEA R14, P0, R2, UR14, 0x1 ;  /* 0x0000000e020e7c11 */ /* 0x000fe2000f8008ff */
[----:B------:R-:W-:-:S03]  /*c120*/  ULEA.HI.SX32 UR4, UR47, 0xffffffff, 0x1b ;  /* 0xffffffff2f047891 */ /* 0x000fc6000f8fdaff */
[----:B------:R-:W-:Y:S02]  /*c130*/  LEA.HI.X R15, R2, UR15, R3, 0x1, P0 ;  /* 0x0000000f020f7c11 */ /* 0x000fe400080f0c03 */
[----:B------:R-:W-:Y:S02]  /*c140*/  PLOP3.LUT P0, PT, PT, PT, UP0, 0x80, 0x8 ;  /* 0x000000000008781c */ /* 0x000fe40003f0f008 */
[----:B------:R-:W-:Y:S01]  /*c150*/  SEL R2, RZ, 0x1, !P2 ;  /* 0x00000001ff027807 */ /* 0x000fe20005000000 */
[----:B------:R-:W-:Y:S01]  /*c160*/  UISETP.NE.AND UP2, UPT, UR4, 0x1, UPT ;  /* 0x000000010400788c */ /* 0x000fe2000bf45270 */
[----:B------:R-:W-:Y:S02]  /*c170*/  PLOP3.LUT P1, PT, PT, PT, UP1, 0x80, 0x8 ;  /* 0x000000000008781c */ /* 0x000fe40003f2f018 */
[----:B------:R-:W-:-:S03]  /*c180*/  SEL R0, R2, R72, !P0 ;  /* 0x0000004802007207 */ /* 0x000fc60004000000 */
[----:B------:R-:W-:Y:S02]  /*c190*/  PLOP3.LUT P0, PT, PT, PT, UP2, 0x80, 0x8 ;  /* 0x000000000008781c */ /* 0x000fe40003f0f028 */
[----:B------:R-:W-:-:S04]  /*c1a0*/  SEL R0, R0, RZ, P1 ;  /* 0x000000ff00007207 */ /* 0x000fc80000800000 */
[----:B------:R-:W-:Y:S01]  /*c1b0*/  SEL R2, R2, R0, !P0 ;  /* 0x0000000002027207 */ /* 0x000fe20004000000 */
[----:B------:R-:W-:Y:S01]  /*c1c0*/  IMAD.SHL.U32 R3, R0, 0x10, RZ ;  /* 0x0000001000037824 */ /* 0x000fe200078e00ff */
[----:B------:R-:W-:-:S03]  /*c1d0*/  ISETP.NE.AND P0, PT, RZ, UR4, PT ;  /* 0x00000004ff007c0c */ /* 0x000fc6000bf05270 */
[----:B------:R-:W-:Y:S01]  /*c1e0*/  IMAD.SHL.U32 R2, R2, 0x10, RZ ;  /* 0x0000001002027824 */ /* 0x000fe200078e00ff */
[----:B------:R-:W-:-:S04]  /*c1f0*/  ISETP.NE.U32.AND P1, PT, R3, RZ, PT ;  /* 0x000000ff0300720c */ /* 0x000fc80003f25070 */
[----:B------:R-:W-:Y:S01]  /*c200*/  SEL R0, R2, RZ, P0 ;  /* 0x000000ff02007207 */ /* 0x000fe20000000000 */
[----:B------:R-:W1:Y:S01]  /*c210*/  S2UR UR4, SR_CgaCtaId ;  /* 0x00000000000479c3 */ /* 0x000e620000008800 */
[----:B------:R-:W-:Y:S02]  /*c220*/  R2UR UR14, R78 ;  /* 0x000000004e0e72ca */ /* 0x000fe400000e0000 */
[----:B------:R-:W-:Y:S02]  /*c230*/  ISETP.NE.U32.AND P0, PT, R0, RZ, PT ;  /* 0x000000ff0000720c */ /* 0x000fe40003f05070 */
[----:B------:R-:W-:Y:S01]  /*c240*/  R2UR UR15, R79 ;  /* 0x000000004f0f72ca */ /* 0x000fe200000e0000 */
[----:B------:R-:W-:Y:S01]  /*c250*/  IMAD.SHL.U32 R0, R75, 0x2, RZ ;  /* 0x000000024b007824 */ /* 0x000fe200078e00ff */
[----:B------:R-:W-:Y:S01]  /*c260*/  MOV R2, UR13 ;  /* 0x0000000d00027c02 */ /* 0x000fe20008000f00 */
[----:B------:R2:W-:Y:S03]  /*c270*/  LDGSTS.E.BYPASS.LTC128B.128 [R76+0xea00], desc[UR16][R14.64], P1 ;  /* 0x0ea000000e4c7fae */ /* 0x0005e60008981a10 */
[----:B------:R-:W-:Y:S01]  /*c280*/  LOP3.LUT R0, R0, 0x6, RZ, 0xc0, !PT ;  /* 0x0000000600007812 */ /* 0x000fe200078ec0ff */
[----:B------:R-:W-:Y:S01]  /*c290*/  IMAD.WIDE R2, R2, 0x40, R14 ;  /* 0x0000004002027825 */ /* 0x000fe200078e020e */
[----:B------:R-:W0:Y:S05]  /*c2a0*/  LDGDEPBAR ;  /* 0x00000000000079af */ /* 0x000e2a0000000000 */
[----:B------:R3:W-:Y:S01]  /*c2b0*/  LDGSTS.E.BYPASS.LTC128B.128 [R76+0x10a00], desc[UR14][R2.64], P0 ;  /* 0x10a00000024c7fae */ /* 0x0007e20008181a0e */
[----:B------:R-:W-:-:S02]  /*c2c0*/  CS2R R120, SRZ ;  /* 0x0000000000787805 */ /* 0x000fc4000001ff00 */
[----:B------:R-:W-:Y:S02]  /*c2d0*/  CS2R R118, SRZ ;  /* 0x0000000000767805 */ /* 0x000fe4000001ff00 */
[----:B------:R-:W-:Y:S02]  /*c2e0*/  CS2R R116, SRZ ;  /* 0x0000000000747805 */ /* 0x000fe4000001ff00 */
[----:B------:R-:W-:Y:S02]  /*c2f0*/  CS2R R82, SRZ ;  /* 0x0000000000527805 */ /* 0x000fe4000001ff00 */
[----:B------:R-:W-:Y:S02]  /*c300*/  CS2R R80, SRZ ;  /* 0x0000000000507805 */ /* 0x000fe4000001ff00 */
[----:B------:R-:W-:Y:S02]  /*c310*/  CS2R R78, SRZ ;  /* 0x00000000004e7805 */ /* 0x000fe4000001ff00 */
[----:B------:R-:W-:Y:S01]  /*c320*/  CS2R R74, SRZ ;  /* 0x00000000004a7805 */ /* 0x000fe2000001ff00 */
[----:B------:R-:W0:Y:S01]  /*c330*/  LDGDEPBAR ;  /* 0x00000000000079af */ /* 0x000e220000000000 */
[----:B--2---:R-:W-:-:S04]  /*c340*/  IMAD.U32 R15, RZ, RZ, UR9 ;  /* 0x00000009ff0f7e24 */ /* 0x004fc8000f8e00ff */
[----:B------:R-:W-:Y:S02]  /*c350*/  IMAD R15, R15, 0x20, R0 ;  /* 0x000000200f0f7824 */ /* 0x000fe400078e0200 */
[----:B---3--:R-:W-:-:S03]  /*c360*/  IMAD.U32 R2, RZ, RZ, UR8 ;  /* 0x00000008ff027e24 */ /* 0x008fc6000f8e00ff */
[----:B------:R-:W-:Y:S02]  /*c370*/  ISETP.GE.AND P3, PT, R15, UR40, PT ;  /* 0x000000280f007c0c */ /* 0x000fe4000bf66270 */
[----:B------:R-:W-:Y:S01]  /*c380*/  LEA R2, R2, R125, 0x5 ;  /* 0x0000007d02027211 */ /* 0x000fe200078e28ff */
[----:B------:R-:W-:-:S03]  /*c390*/  UMOV UR9, 0x400 ;  /* 0x0000040000097882 */ /* 0x000fc60000000000 */
[----:B------:R-:W-:Y:S01]  /*c3a0*/  ISETP.GE.OR P0, PT, R2, UR46, P3 ;  /* 0x0000002e02007c0c */ /* 0x000fe20009f06670 */
[----:B-1----:R-:W-:Y:S01]  /*c3b0*/  ULEA UR4, UR4, UR9, 0x18 ;  /* 0x0000000904047291 */ /* 0x002fe2000f8ec0ff */
[----:B------:R-:W-:-:S05]  /*c3c0*/  IMAD R0, R15, 0x88, R2 ;  /* 0x000000880f007824 */ /* 0x000fca00078e0202 */
[----:B------:R-:W-:Y:S02]  /*c3d0*/  LEA R0, R0, UR4, 0x1 ;  /* 0x0000000400007c11 */ /* 0x000fe4000f8e08ff */
[----:B------:R-:W-:-:S04]  /*c3e0*/  LEA R14, R2, UR4, 0x2 ;  /* 0x00000004020e7c11 */ /* 0x000fc8000f8e10ff */
[----:B------:R-:W1:Y:S04]  /*c3f0*/  @!P0 LDS.U16 R72, [R0+0x6200] ;  /* 0x0062000000488984 */ /* 0x000e680000000400 */
[----:B------:R-:W2:Y:S01]  /*c400*/  LDS R3, [R14] ;  /* 0x000000000e037984 */ /* 0x000ea20000000800 */
[----:B-1----:R-:W-:Y:S02]  /*c410*/  @!P0 IMAD.U32 R72, R72, 0x10000, RZ ;  /* 0x0001000048488824 */ /* 0x002fe400078e00ff */
[----:B--2---:R-:W-:-:S04]  /*c420*/  @!P0 FADD R4, -R3, R4 ;  /* 0x0000000403048221 */ /* 0x004fc80000000100 */
[----:B------:R-:W-:Y:S01]  /*c430*/  @!P0 FMUL R122, R72, R4 ;  /* 0x00000004487a8220 */ /* 0x000fe20000400000 */
[----:B------:R-:W-:-:S05]  /*c440*/  VIADD R4, R15, 0x1 ;  /* 0x000000010f047836 */ /* 0x000fca0000000000 */
[----:B------:R-:W-:-:S04]  /*c450*/  ISETP.GE.AND P2, PT, R4, UR40, PT ;  /* 0x0000002804007c0c */ /* 0x000fc8000bf46270 */
[----:B------:R-:W-:-:S13]  /*c460*/  ISETP.GE.OR P0, PT, R2, UR46, P2 ;  /* 0x0000002e02007c0c */ /* 0x000fda0009706670 */
[----:B------:R-:W1:Y:S01]  /*c470*/  @!P0 LDS.U16 R4, [R0+0x6310] ;  /* 0x0063100000048984 */ /* 0x000e620000000400 */
[----:B------:R-:W-:Y:S01]  /*c480*/  @!P0 FADD R5, -R3, R5 ;  /* 0x0000000503058221 */ /* 0x000fe20000000100 */
[----:B-1----:R-:W-:-:S04]  /*c490*/  @!P0 IMAD.U32 R4, R4, 0x10000, RZ ;  /* 0x0001000004048824 */ /* 0x002fc800078e00ff */
[----:B------:R-:W-:Y:S01]  /*c4a0*/  @!P0 FMUL R123, R4, R5 ;  /* 0x00000005047b8220 */ /* 0x000fe20000400000 */
[----:B------:R-:W-:-:S05]  /*c4b0*/  VIADD R4, R15, 0x8 ;  /* 0x000000080f047836 */ /* 0x000fca0000000000 */
[----:B------:R-:W-:-:S04]  /*c4c0*/  ISETP.GE.AND P1, PT, R4, UR40, PT ;  /* 0x0000002804007c0c */ /* 0x000fc8000bf26270 */
[----:B------:R-:W-:-:S13]  /*c4d0*/  ISETP.GE.OR P0, PT, R2, UR46, P1 ;  /* 0x0000002e02007c0c */ /* 0x000fda0008f06670 */
[----:B------:R-:W1:Y:S01]  /*c4e0*/  @!P0 LDS.U16 R4, [R0+0x6a80] ;  /* 0x006a800000048984 */ /* 0x000e620000000400 */
[----:B------:R-:W-:Y:S01]  /*c4f0*/  @!P0 FADD R8, -R3, R8 ;  /* 0x0000000803088221 */ /* 0x000fe20000000100 */
[----:B-1----:R-:W-:-:S05]  /*c500*/  @!P0 SHF.L.U32 R4, R4, 0x10, RZ ;  /* 0x0000001004048819 */ /* 0x002fca00000006ff */
        /* <DEDUP_REMOVED lines=12> */
[----:B------:R-:W-:Y:S01]  /*c5d0*/  IADD3 R8, PT, PT, R15, 0x11, RZ ;  /* 0x000000110f087810 */ /* 0x000fe20007ffe0ff */
[----:B------:R-:W-:-:S03]  /*c5e0*/  @!P4 FADD R16, -R3, R16 ;  /* 0x000000100310c221 */ /* 0x000fc60000000100 */
[----:B------:R-:W-:Y:S01]  /*c5f0*/  ISETP.GE.AND P5, PT, R8, UR40, PT ;  /* 0x0000002808007c0c */ /* 0x000fe2000bfa6270 */
[----:B-1----:R-:W-:-:S04]  /*c600*/  @!P4 IMAD.U32 R4, R4, 0x10000, RZ ;  /* 0x000100000404c824 */ /* 0x002fc800078e00ff */
[----:B------:R-:W-:Y:S01]  /*c610*/  @!P4 FMUL R118, R4, R16 ;  /* 0x000000100476c220 */ /* 0x000fe20000400000 */
[----:B------:R-:W-:-:S13]  /*c620*/  ISETP.GE.OR P4, PT, R2, UR46, P5 ;  /* 0x0000002e02007c0c */ /* 0x000fda000af86670 */
[----:B------:R-:W1:Y:S01]  /*c630*/  @!P4 LDS.U16 R4, [R0+0x7410] ;  /* 0x007410000004c984 */ /* 0x000e620000000400 */
[----:B------:R-:W-:Y:S01]  /*c640*/  @!P4 FADD R17, -R3, R17 ;  /* 0x000000110311c221 */ /* 0x000fe20000000100 */
[----:B-1----:R-:W-:-:S04]  /*c650*/  @!P4 IMAD.U32 R4, R4, 0x10000, RZ ;  /* 0x000100000404c824 */ /* 0x002fc800078e00ff */
[----:B------:R-:W-:Y:S01]  /*c660*/  @!P4 FMUL R119, R4, R17 ;  /* 0x000000110477c220 */ /* 0x000fe20000400000 */
[----:B------:R-:W-:Y:S01]  /*c670*/  VIADD R4, R15, 0x18 ;  /* 0x000000180f047836 */ /* 0x000fe20000000000 */
[----:B------:R-:W-:Y:S02]  /*c680*/  CS2R R76, SRZ ;  /* 0x00000000004c7805 */ /* 0x000fe4000001ff00 */
[----:B------:R-:W-:Y:S01]  /*c690*/  CS2R R72, SRZ ;  /* 0x0000000000487805 */ /* 0x000fe2000001ff00 */
[----:B------:R-:W2:Y:S01]  /*c6a0*/  LDL R17, [R1+0x6c] ;  /* 0x00006c0001117983 */ /* 0x000ea20000100800 */
[----:B------:R-:W-:-:S04]  /*c6b0*/  ISETP.GE.AND P6, PT, R4, UR40, PT ;  /* 0x0000002804007c0c */ /* 0x000fc8000bfc6270 */
[----:B------:R-:W-:-:S13]  /*c6c0*/  ISETP.GE.OR P4, PT, R2, UR46, P6 ;  /* 0x0000002e02007c0c */ /* 0x000fda000b786670 */
[----:B------:R-:W1:Y:S01]  /*c6d0*/  @!P4 LDS.U16 R4, [R0+0x7b80] ;  /* 0x007b80000004c984 */ /* 0x000e620000000400 */
[----:B------:R-:W-:Y:S02]  /*c6e0*/  VIADD R15, R15, 0x19 ;  /* 0x000000190f0f7836 */ /* 0x000fe40000000000 */
[----:B------:R-:W-:-:S03]  /*c6f0*/  @!P4 FADD R20, -R3, R20 ;  /* 0x000000140314c221 */ /* 0x000fc60000000100 */
[----:B------:R-:W-:Y:S02]  /*c700*/  ISETP.GE.AND P5, PT, R15, UR40, PT ;  /* 0x000000280f007c0c */ /* 0x000fe4000bfa6270 */
[----:B------:R-:W3:Y:S01]  /*c710*/  LDL R15, [R1+0x54] ;  /* 0x00005400010f7983 */ /* 0x000ee20000100800 */
[----:B-1----:R-:W-:-:S04]  /*c720*/  @!P4 IMAD.U32 R4, R4, 0x10000, RZ ;  /* 0x000100000404c824 */ /* 0x002fc800078e00ff */
[----:B------:R-:W-:Y:S01]  /*c730*/  @!P4 FMUL R116, R4, R20 ;  /* 0x000000140474c220 */ /* 0x000fe20000400000 */
[----:B------:R-:W-:-:S13]  /*c740*/  ISETP.GE.OR P4, PT, R2, UR46, P5 ;  /* 0x0000002e02007c0c */ /* 0x000fda000af86670 */
[----:B------:R-:W1:Y:S01]  /*c750*/  @!P4 LDS.U16 R4, [R0+0x7c90] ;  /* 0x007c90000004c984 */ /* 0x000e620000000400 */
[----:B------:R-:W-:Y:S01]  /*c760*/  @!P4 FADD R3, -R3, R21 ;  /* 0x000000150303c221 */ /* 0x000fe20000000100 */
[----:B-1----:R-:W-:-:S05]  /*c770*/  @!P4 SHF.L.U32 R4, R4, 0x10, RZ ;  /* 0x000000100404c819 */ /* 0x002fca00000006ff */
[----:B------:R-:W-:Y:S01]  /*c780*/  @!P4 FMUL R117, R4, R3 ;  /* 0x000000030475c220 */ /* 0x000fe20000400000 */
[----:B------:R-:W-:Y:S01]  /*c790*/  VIADD R4, R2, 0x8 ;  /* 0x0000000802047836 */ /* 0x000fe20000000000 */
[----:B------:R-:W1:Y:S04]  /*c7a0*/  LDS R3, [R14+0x20] ;  /* 0x000020000e037984 */ /* 0x000e680000000800 */
[----:B------:R-:W-:-:S13]  /*c7b0*/  ISETP.GE.OR P4, PT, R4, UR46, P3 ;  /* 0x0000002e04007c0c */ /* 0x000fda0009f86670 */
[----:B------:R-:W4:Y:S01]  /*c7c0*/  @!P4 LDS.U16 R5, [R0+0x6210] ;  /* 0x006210000005c984 */ /* 0x000f220000000400 */
[----:B-1----:R-:W-:Y:S01]  /*c7d0*/  @!P4 FADD R6, -R3, R6 ;  /* 0x000000060306c221 */ /* 0x002fe20000000100 */
[----:B----4-:R-:W-:-:S04]  /*c7e0*/  @!P4 IMAD.U32 R5, R5, 0x10000, RZ ;  /* 0x000100000505c824 */ /* 0x010fc800078e00ff */
[----:B------:R-:W-:Y:S01]  /*c7f0*/  @!P4 FMUL R82, R5, R6 ;  /* 0x000000060552c220 */ /* 0x000fe20000400000 */
[----:B------:R-:W-:-:S13]  /*c800*/  ISETP.GE.OR P4, PT, R4, UR46, P2 ;  /* 0x0000002e04007c0c */ /* 0x000fda0009786670 */
[----:B------:R-:W1:Y:S01]  /*c810*/  @!P4 LDS.U16 R5, [R0+0x6320] ;  /* 0x006320000005c984 */ /* 0x000e620000000400 */
[----:B------:R-:W-:Y:S01]  /*c820*/  @!P4 FADD R7, -R3, R7 ;  /* 0x000000070307c221 */ /* 0x000fe20000000100 */
[----:B-1----:R-:W-:-:S04]  /*c830*/  @!P4 IMAD.U32 R5, R5, 0x10000, RZ ;  /* 0x000100000505c824 */ /* 0x002fc800078e00ff */
        /* <DEDUP_REMOVED lines=9> */
[----:B-1----:R-:W-:-:S05]  /*c8d0*/  @!P4 SHF.L.U32 R5, R5, 0x10, RZ ;  /* 0x000000100505c819 */ /* 0x002fca00000006ff */
[----:B------:R-:W-:Y:S01]  /*c8e0*/  @!P4 FMUL R81, R5, R11 ;  /* 0x0000000b0551c220 */ /* 0x000fe20000400000 */
[----:B------:R-:W-:-:S04]  /*c8f0*/  ISETP.GE.AND P4, PT, R9, UR40, PT ;  /* 0x0000002809007c0c */ /* 0x000fc8000bf86270 */
[----:B------:R-:W-:-:S13]  /*c900*/  ISETP.GE.OR P4, PT, R4, UR46, P4 ;  /* 0x0000002e04007c0c */ /* 0x000fda000a786670 */
[----:B------:R-:W1:Y:S01]  /*c910*/  @!P4 LDS.U16 R5, [R0+0x7310] ;  /* 0x007310000005c984 */ /* 0x000e620000000400 */
[----:B------:R-:W-:Y:S01]  /*c920*/  @!P4 FADD R18, -R3, R18 ;  /* 0x000000120312c221 */ /* 0x000fe20000000100 */
[----:B-1----:R-:W-:-:S04]  /*c930*/  @!P4 IMAD.U32 R5, R5, 0x10000, RZ ;  /* 0x000100000505c824 */ /* 0x002fc800078e00ff */
[----:B------:R-:W-:Y:S01]  /*c940*/  @!P4 FMUL R78, R5, R18 ;  /* 0x00000012054ec220 */ /* 0x000fe20000400000 */
[----:B------:R-:W-:-:S04]  /*c950*/  ISETP.GE.AND P4, PT, R8, UR40, PT ;  /* 0x0000002808007c0c */ /* 0x000fc8000bf86270 */
        /* <DEDUP_REMOVED lines=15> */
[----:B------:R-:W-:Y:S01]  /*ca50*/  IADD3 R4, PT, PT, R2, 0x10, RZ ;  /* 0x0000001002047810 */ /* 0x000fe20007ffe0ff */
[----:B------:R-:W1:Y:S03]  /*ca60*/  LDS R3, [R14+0x40] ;  /* 0x000040000e037984 */ /* 0x000e660000000800 */
        /* <DEDUP_REMOVED lines=24> */
[----:B------:R-:W-:Y:S02]  /*cbf0*/  CS2R R36, SRZ ;  /* 0x0000000000247805 */ /* 0x000fe4000001ff00 */
        /* <DEDUP_REMOVED lines=11> */
[----:B------:R-:W-:Y:S01]  /*ccb0*/  CS2R R20, SRZ ;  /* 0x0000000000147805 */ /* 0x000fe2000001ff00 */
[----:B-1----:R-:W-:-:S04]  /*ccc0*/  @!P4 IMAD.U32 R5, R5, 0x10000, RZ ;  /* 0x000100000505c824 */ /* 0x002fc800078e00ff */
[----:B------:R-:W-:Y:S01]  /*ccd0*/  @!P4 FMUL R20, R5, R24 ;  /* 0x000000180514c220 */ /* 0x000fe20000400000 */
[----:B------:R-:W-:-:S13]  /*cce0*/  ISETP.GE.OR P4, PT, R4, UR46, P5 ;  /* 0x0000002e04007c0c */ /* 0x000fda000af86670 */
[----:B------:R-:W1:Y:S01]  /*ccf0*/  @!P4 LDS.U16 R4, [R0+0x7cb0] ;  /* 0x007cb0000004c984 */ /* 0x000e620000000400 */
[----:B------:R-:W-:Y:S01]  /*cd00*/  @!P4 FADD R3, -R3, R25 ;  /* 0x000000190303c221 */ /* 0x000fe20000000100 */
[----:B-1----:R-:W-:-:S04]  /*cd10*/  @!P4 IMAD.U32 R4, R4, 0x10000, RZ ;  /* 0x000100000404c824 */ /* 0x002fc800078e00ff */
[----:B------:R-:W-:Y:S01]  /*cd20*/  @!P4 FMUL R21, R4, R3 ;  /* 0x000000030415c220 */ /* 0x000fe20000400000 */
[----:B------:R-:W-:Y:S02]  /*cd30*/  VIADD R3, R2, 0x18 ;  /* 0x0000001802037836 */ /* 0x000fe40000000000 */
[----:B------:R-:W1:Y:S03]  /*cd40*/  LDS R2, [R14+0x60] ;  /* 0x000060000e027984 */ /* 0x000e660000000800 */
[----:B------:R-:W-:-:S13]  /*cd50*/  ISETP.GE.OR P3, PT, R3, UR46, P3 ;  /* 0x0000002e03007c0c */ /* 0x000fda0009f66670 */
[----:B------:R-:W4:Y:S01]  /*cd60*/  @!P3 LDS.U16 R4, [R0+0x6230] ;  /* 0x006230000004b984 */ /* 0x000f220000000400 */
[C---:B------:R-:W-:Y:S02]  /*cd70*/  ISETP.GE.OR P2, PT, R3.reuse, UR46, P2 ;  /* 0x0000002e03007c0c */ /* 0x040fe40009746670 */
[C---:B------:R-:W-:Y:S02]  /*cd80*/  ISETP.GE.OR P1, PT, R3.reuse, UR46, P1 ;  /* 0x0000002e03007c0c */ /* 0x040fe40008f26670 */
[----:B------:R-:W-:Y:S02]  /*cd90*/  CS2R R32, SRZ ;  /* 0x0000000000207805 */ /* 0x000fe4000001ff00 */
[----:B------:R-:W-:-:S09]  /*cda0*/  ISETP.GE.OR P0, PT, R3, UR46, P0 ;  /* 0x0000002e03007c0c */ /* 0x000fd20008706670 */
[----:B------:R-:W-:Y:S04]  /*cdb0*/  @!P1 LDS.U16 R6, [R0+0x6ab0] ;  /* 0x006ab00000069984 */ /* 0x000fe80000000400 */
[----:B------:R-:W-:Y:S01]  /*cdc0*/  @!P0 LDS.U16 R5, [R0+0x6bc0] ;  /* 0x006bc00000058984 */ /* 0x000fe20000000400 */
[----:B-1----:R-:W-:Y:S01]  /*cdd0*/  @!P3 FADD R38, -R2, R38 ;  /* 0x000000260226b221 */ /* 0x002fe20000000100 */
[----:B----4-:R-:W-:-:S05]  /*cde0*/  @!P3 SHF.L.U32 R4, R4, 0x10, RZ ;  /* 0x000000100404b819 */ /* 0x010fca00000006ff */
[----:B------:R-:W-:Y:S02]  /*cdf0*/  @!P3 FMUL R32, R4, R38 ;  /* 0x000000260420b220 */ /* 0x000fe40000400000 */
[----:B------:R-:W1:Y:S01]  /*ce00*/  @!P2 LDS.U16 R4, [R0+0x6340] ;  /* 0x006340000004a984 */ /* 0x000e620000000400 */
[C---:B------:R-:W-:Y:S01]  /*ce10*/  @!P2 FADD R39, -R2.reuse, R39 ;  /* 0x000000270227a221 */ /* 0x040fe20000000100 */
[C---:B------:R-:W-:Y:S01]  /*ce20*/  @!P1 FADD R34, -R2.reuse, R34 ;  /* 0x0000002202229221 */ /* 0x040fe20000000100 */
[----:B------:R-:W-:Y:S02]  /*ce30*/  ISETP.GE.AND P4, PT, R9, UR40, PT ;  /* 0x0000002809007c0c */ /* 0x000fe4000bf86270 */
[----:B------:R-:W-:Y:S01]  /*ce40*/  CS2R R28, SRZ ;  /* 0x00000000001c7805 */ /* 0x000fe2000001ff00 */
[----:B------:R-:W-:Y:S01]  /*ce50*/  @!P0 FADD R35, -R2, R35 ;  /* 0x0000002302238221 */ /* 0x000fe20000000100 */
[----:B------:R-:W-:Y:S01]  /*ce60*/  ISETP.GE.OR P6, PT, R3, UR46, P6 ;  /* 0x0000002e03007c0c */ /* 0x000fe2000b7c6670 */
[----:B-1----:R-:W-:-:S04]  /*ce70*/  @!P2 IMAD.U32 R4, R4, 0x10000, RZ ;  /* 0x000100000404a824 */ /* 0x002fc800078e00ff */
[----:B------:R-:W-:Y:S01]  /*ce80*/  @!P2 FMUL R33, R4, R39 ;  /* 0x000000270421a220 */ /* 0x000fe20000400000 */
[----:B------:R-:W-:-:S04]  /*ce90*/  @!P1 IMAD.U32 R4, R6, 0x10000, RZ ;  /* 0x0001000006049824 */ /* 0x000fc800078e00ff */
[----:B------:R-:W-:Y:S01]  /*cea0*/  @!P1 FMUL R28, R4, R34 ;  /* 0x00000022041c9220 */ /* 0x000fe20000400000 */
[----:B------:R-:W-:Y:S01]  /*ceb0*/  ISETP.GE.OR P1, PT, R3, UR46, P4 ;  /* 0x0000002e03007c0c */ /* 0x000fe2000a726670 */
[----:B------:R-:W-:Y:S01]  /*cec0*/  @!P0 IMAD.U32 R4, R5, 0x10000, RZ ;  /* 0x0001000005048824 */ /* 0x000fe200078e00ff */
[----:B------:R-:W-:-:S03]  /*ced0*/  ISETP.GE.AND P4, PT, R8, UR40, PT ;  /* 0x0000002808007c0c */ /* 0x000fc6000bf86270 */
[----:B------:R-:W-:Y:S01]  /*cee0*/  @!P0 FMUL R29, R4, R35 ;  /* 0x00000023041d8220 */ /* 0x000fe20000400000 */
[----:B------:R-:W-:-:S07]  /*cef0*/  ISETP.GE.OR P0, PT, R3, UR46, P4 ;  /* 0x0000002e03007c0c */ /* 0x000fce000a706670 */
[----:B------:R-:W1:Y:S06]  /*cf00*/  @!P1 LDS.U16 R4, [R0+0x7330] ;  /* 0x0073300000049984 */ /* 0x000e6c0000000400 */
[----:B------:R-:W4:Y:S01]  /*cf10*/  @!P0 LDS.U16 R5, [R0+0x7440] ;  /* 0x0074400000058984 */ /* 0x000f220000000400 */
[----:B------:R-:W-:-:S03]  /*cf20*/  ISETP.GE.OR P5, PT, R3, UR46, P5 ;  /* 0x0000002e03007c0c */ /* 0x000fc6000afa6670 */
[----:B------:R-:W2:Y:S10]  /*cf30*/  @!P6 LDS.U16 R3, [R0+0x7bb0] ;  /* 0x007bb0000003e984 */ /* 0x000eb40000000400 */
[----:B------:R1:W2:Y:S01]  /*cf40*/  @!P5 LDS.U16 R6, [R0+0x7cc0] ;  /* 0x007cc0000006d984 */ /* 0x0002a20000000400 */
[C---:B------:R-:W-:Y:S01]  /*cf50*/  @!P1 FADD R30, -R2.reuse, R30 ;  /* 0x0000001e021e9221 */ /* 0x040fe20000000100 */
[----:B------:R-:W2:Y:S01]  /*cf60*/  S2R R16, SR_TID.X ;  /* 0x0000000000107919 */ /* 0x000ea20000002100 */
[----:B------:R-:W-:Y:S01]  /*cf70*/  CS2R R24, SRZ ;  /* 0x0000000000187805 */ /* 0x000fe2000001ff00 */
[----:B------:R-:W-:Y:S01]  /*cf80*/  @!P0 FADD R31, -R2, R31 ;  /* 0x0000001f021f8221 */ /* 0x000fe20000000100 */
[----:B------:R-:W2:Y:S01]  /*cf90*/  S2R R38, SR_TID.X ;  /* 0x0000000000267919 */ /* 0x000ea20000002100 */
[----:B-1----:R-:W-:-:S04]  /*cfa0*/  @!P1 IMAD.U32 R0, R4, 0x10000, RZ ;  /* 0x0001000004009824 */ /* 0x002fc800078e00ff */
[----:B------:R-:W-:Y:S01]  /*cfb0*/  @!P1 FMUL R24, R0, R30 ;  /* 0x0000001e00189220 */ /* 0x000fe20000400000 */
[----:B----4-:R-:W-:-:S05]  /*cfc0*/  @!P0 SHF.L.U32 R0, R5, 0x10, RZ ;  /* 0x0000001005008819 */ /* 0x010fca00000006ff */
[----:B------:R-:W-:Y:S01]  /*cfd0*/  @!P0 FMUL R25, R0, R31 ;  /* 0x0000001f00198220 */ /* 0x000fe20000400000 */
[----:B---3--:R-:W-:-:S04]  /*cfe0*/  ISETP.NE.U32.AND P0, PT, R15, RZ, PT ;  /* 0x000000ff0f00720c */ /* 0x008fc80003f05070 */
[----:B--2---:R-:W-:Y:S01]  /*cff0*/  ISETP.NE.AND.EX P0, PT, R17, RZ, PT, P0 ;  /* 0x000000ff1100720c */ /* 0x004fe20003f05300 */
[C---:B------:R-:W-:Y:S01]  /*d000*/  @!P6 FADD R26, -R2.reuse, R26 ;  /* 0x0000001a021ae221 */ /* 0x040fe20000000100 */
[----:B------:R-:W-:Y:S01]  /*d010*/  @!P6 IMAD.U32 R0, R3, 0x10000, RZ ;  /* 0x000100000300e824 */ /* 0x000fe200078e00ff */
[----:B------:R-:W-:Y:S01]  /*d020*/  CS2R R22, SRZ ;  /* 0x0000000000167805 */ /* 0x000fe2000001ff00 */
[----:B------:R-:W-:Y:S02]  /*d030*/  @!P5 FADD R2, -R2, R27 ;  /* 0x0000001b0202d221 */ /* 0x000fe40000000100 */
[----:B------:R-:W-:Y:S01]  /*d040*/  @!P6 FMUL R22, R0, R26 ;  /* 0x0000001a0016e220 */ /* 0x000fe20000400000 */
[----:B------:R-:W-:Y:S01]  /*d050*/  @!P5 IMAD.U32 R0, R6, 0x10000, RZ ;  /* 0x000100000600d824 */ /* 0x000fe200078e00ff */
[----:B------:R-:W-:-:S03]  /*d060*/  LOP3.LUT R39, R16, 0x1f, RZ, 0xc0, !PT ;  /* 0x0000001f10277812 */ /* 0x000fc600078ec0ff */
[----:B------:R-:W-:Y:S02]  /*d070*/  @!P5 FMUL R23, R0, R2 ;  /* 0x000000020017d220 */ /* 0x000fe40000400000 */
[----:B------:R-:W-:Y:S05]  /*d080*/  @!P0 BRA `(.L_x_183) ;  /* 0x0000000400c88947 */ /* 0x000fea0003800000 */
[----:B------:R-:W2:Y:S01]  /*d090*/  LDL.LU R10, [R1+0x2c] ;  /* 0x00002c00010a7983 */ /* 0x000ea20000300800 */
[----:B------:R-:W1:Y:S03]  /*d0a0*/  LDC R14, c[0x0][0x438] ;  /* 0x00010e00ff0e7b82 */ /* 0x000e660000000800 */
[----:B------:R-:W3:Y:S01]  /*d0b0*/  LDL R7, [R1+0x28] ;  /* 0x0000280001077983 */ /* 0x000ee20000100800 */
[----:B------:R-:W-:Y:S01]  /*d0c0*/  SHF.R.U32.HI R2, RZ, 0x4, R39 ;  /* 0x00000004ff027819 */ /* 0x000fe20000011627 */
[----:B------:R-:W-:Y:S01]  /*d0d0*/  USHF.L.U32 UR9, UR5, 0x1, URZ ;  /* 0x0000000105097899 */ /* 0x000fe200080006ff */
[----:B------:R-:W-:Y:S01]  /*d0e0*/  IMAD.SHL.U32 R9, R38, 0x10, RZ ;  /* 0x0000001026097824 */ /* 0x000fe200078e00ff */
[----:B------:R-:W-:Y:S01]  /*d0f0*/  UIADD3 UR7, UPT, UPT, UR8, UR7, URZ ;  /* 0x0000000708077290 */ /* 0x000fe2000fffe0ff */
[----:B------:R-:W-:Y:S01]  /*d100*/  IMAD.SHL.U32 R16, R16, 0x8, RZ ;  /* 0x0000000810107824 */ /* 0x000fe200078e00ff */
[----:B------:R-:W-:Y:S01]  /*d110*/  ULOP3.LUT UR9, UR9, 0x6, URZ, 0xc0, !UPT ;  /* 0x0000000609097892 */ /* 0x000fe2000f8ec0ff */
[----:B------:R-:W4:Y:S01]  /*d120*/  LDC.64 R34, c[0x0][0x358] ;  /* 0x0000d600ff227b82 */ /* 0x000f220000000a00 */
[----:B------:R-:W-:Y:S01]  /*d130*/  LOP3.LUT R9, R9, 0xf0, RZ, 0xc0, !PT ;  /* 0x000000f009097812 */ /* 0x000fe200078ec0ff */
[----:B------:R-:W-:-:S06]  /*d140*/  UIMAD UR7, UR7, 0x220, UR11 ;  /* 0x00000220070778a4 */ /* 0x000fcc000f8e020b */
[----:B------:R-:W-:Y:S01]  /*d150*/  BAR.SYNC.DEFER_BLOCKING 0x0 ;  /* 0x0000000000007b1d */ /* 0x000fe20000010000 */
[----:B--2---:R-:W-:-:S04]  /*d160*/  SHF.R.U32.HI R0, RZ, 0x2, R10 ;  /* 0x00000002ff007819 */ /* 0x004fc8000001160a */
[----:B------:R-:W-:-:S04]  /*d170*/  LOP3.LUT R3, R2, 0x780, R0, 0xf8, !PT ;  /* 0x0000078002037812 */ /* 0x000fc800078ef800 */
[----:B------:R-:W-:Y:S02]  /*d180*/  LOP3.LUT R3, R3, 0x60, R0, 0xf8, !PT ;  /* 0x0000006003037812 */ /* 0x000fe400078ef800 */
[----:B-1----:R-:W-:Y:S02]  /*d190*/  SHF.R.S32.HI R0, RZ, 0x1f, R14 ;  /* 0x0000001fff007819 */ /* 0x002fe4000001140e */
[----:B------:R-:W-:-:S05]  /*d1a0*/  LOP3.LUT R3, R3, UR9, RZ, 0xfc, !PT ;  /* 0x0000000903037c12 */ /* 0x000fca000f8efcff */
[----:B------:R-:W-:Y:S02]  /*d1b0*/  IMAD R0, R0, R3, RZ ;  /* 0x0000000300007224 */ /* 0x000fe400078e02ff */
[----:B------:R-:W-:-:S04]  /*d1c0*/  IMAD.WIDE.U32 R4, R3, R14, RZ ;  /* 0x0000000e03047225 */ /* 0x000fc800078e00ff */
[----:B------:R-:W-:Y:S01]  /*d1d0*/  IMAD.IADD R0, R5, 0x1, R0 ;  /* 0x0000000105007824 */ /* 0x000fe200078e0200 */
[----:B------:R-:W-:-:S04]  /*d1e0*/  LEA R9, P0, R4, R9, 0x1 ;  /* 0x0000000904097211 */ /* 0x000fc800078008ff */
[----:B------:R-:W-:Y:S01]  /*d1f0*/  LEA.HI.X R8, R4, RZ, R0, 0x1, P0 ;  /* 0x000000ff04087211 */ /* 0x000fe200000f0c00 */
[----:B------:R-:W-:Y:S01]  /*d200*/  IMAD R0, R14, UR41, RZ ;  /* 0x000000290e007c24 */ /* 0x000fe2000f8e02ff */
[----:B------:R-:W-:-:S04]  /*d210*/  LOP3.LUT R4, R2, 0x1e0, R124, 0xf8, !PT ;  /* 0x000001e002047812 */ /* 0x000fc800078ef87c */
[----:B------:R-:W-:Y:S02]  /*d220*/  SHF.R.S32.HI R2, RZ, 0x1f, R0 ;  /* 0x0000001fff027819 */ /* 0x000fe40000011400 */
[----:B---3--:R-:W-:Y:S02]  /*d230*/  IADD3 R0, P0, PT, R0, R7, RZ ;  /* 0x0000000700007210 */ /* 0x008fe40007f1e0ff */
[----:B------:R-:W-:Y:S02]  /*d240*/  LOP3.LUT R4, R4, 0x18, R124, 0xf8, !PT ;  /* 0x0000001804047812 */ /* 0x000fe400078ef87c */
[----:B------:R-:W-:Y:S02]  /*d250*/  LEA.HI.X.SX32 R2, R7, R2, 0x1, P0 ;  /* 0x0000000207027211 */ /* 0x000fe400000f0eff */
[----:B------:R-:W-:Y:S02]  /*d260*/  LEA R5, P0, R0, R15, 0x1 ;  /* 0x0000000f00057211 */ /* 0x000fe400078008ff */
[----:B------:R-:W-:-:S02]  /*d270*/  LOP3.LUT R7, R38, 0x3, RZ, 0xc0, !PT ;  /* 0x0000000326077812 */ /* 0x000fc400078ec0ff */
[----:B------:R-:W-:Y:S01]  /*d280*/  LEA.HI.X R6, R0, R17, R2, 0x1, P0 ;  /* 0x0000001100067211 */ /* 0x000fe200000f0c02 */
[----:B------:R-:W-:Y:S01]  /*d290*/  IMAD.SHL.U32 R0, R38, 0x20, RZ ;  /* 0x0000002026007824 */ /* 0x000fe200078e00ff */
[----:B------:R-:W-:Y:S01]  /*d2a0*/  LOP3.LUT R2, R4, UR9, RZ, 0xfc, !PT ;  /* 0x0000000904027c12 */ /* 0x000fe2000f8efcff */
[----:B------:R-:W-:Y:S01]  /*d2b0*/  IMAD R7, R125, 0x44, R7 ;  /* 0x000000447d077824 */ /* 0x000fe200078e0207 */
[----:B------:R-:W-:Y:S02]  /*d2c0*/  IADD3 R4, P0, PT, R9, R5, RZ ;  /* 0x0000000509047210 */ /* 0x000fe40007f1e0ff */
[----:B------:R-:W-:Y:S01]  /*d2d0*/  LOP3.LUT R0, R0, 0x1e0, RZ, 0xc0, !PT ;  /* 0x000001e000007812 */ /* 0x000fe200078ec0ff */
[----:B------:R-:W-:Y:S01]  /*d2e0*/  VIADD R7, R7, UR7 ;  /* 0x0000000707077c36 */ /* 0x000fe20008000000 */
[----:B------:R-:W-:Y:S01]  /*d2f0*/  UIADD3 UR7, UPT, UPT, UR4, 0x1aa00, URZ ;  /* 0x0001aa0004077890 */ /* 0x000fe2000fffe0ff */
[----:B------:R-:W-:Y:S01]  /*d300*/  IMAD.X R5, R8, 0x1, R6, P0 ;  /* 0x0000000108057824 */ /* 0x000fe200000e0606 */
[----:B------:R-:W-:Y:S01]  /*d310*/  LOP3.LUT R6, R3, 0x8, RZ, 0xfc, !PT ;  /* 0x0000000803067812 */ /* 0x000fe200078efcff */
[----:B------:R-:W-:Y:S01]  /*d320*/  IMAD R2, R2, 0x220, R0 ;  /* 0x0000022002027824 */ /* 0x000fe200078e0200 */
[----:B------:R-:W-:-:S05]  /*d330*/  LEA R0, R7, UR4, 0x3 ;  /* 0x0000000407007c11 */ /* 0x000fca000f8e18ff */
[----:B------:R-:W-:Y:S04]  /*d340*/  STS.64 [R0+0x1aa00], R122 ;  /* 0x01aa007a00007388 */ /* 0x000fe80000000a00 */
[----:B------:R-:W-:Y:S04]  /*d350*/  STS.64 [R0+0x1aa20], R120 ;  /* 0x01aa207800007388 */ /* 0x000fe80000000a00 */
[----:B------:R-:W-:Y:S04]  /*d360*/  STS.64 [R0+0x1aa40], R118 ;  /* 0x01aa407600007388 */ /* 0x000fe80000000a00 */
[----:B------:R1:W-:Y:S01]  /*d370*/  STS.64 [R0+0x1aa60], R116 ;  /* 0x01aa607400007388 */ /* 0x0003e20000000a00 */
[----:B------:R-:W-:Y:S01]  /*d380*/  BAR.SYNC.DEFER_BLOCKING 0x0 ;  /* 0x0000000000007b1d */ /* 0x000fe20000010000 */
[----:B-1----:R-:W-:-:S05]  /*d390*/  LOP3.LUT R0, R16, 0x78, RZ, 0xc0, !PT ;  /* 0x0000007810007812 */ /* 0x002fca00078ec0ff */
[----:B------:R-:W1:Y:S01]  /*d3a0*/  LDS.128 R8, [R2+UR4+0x1aa00] ;  /* 0x01aa000402087984 */ /* 0x000e620008000c00 */
[----:B------:R-:W-:-:S03]  /*d3b0*/  ISETP.GE.AND P0, PT, R0, UR40, PT ;  /* 0x0000002800007c0c */ /* 0x000fc6000bf06270 */
[----:B------:R-:W2:Y:S01]  /*d3c0*/  LDS.128 R16, [R2+UR4+0x1aa10] ;  /* 0x01aa100402107984 */ /* 0x000ea20008000c00 */
[----:B------:R-:W-:Y:S02]  /*d3d0*/  LEA R0, R7, UR7, 0x3 ;  /* 0x0000000707007c11 */ /* 0x000fe4000f8e18ff */
[----:B------:R-:W-:-:S13]  /*d3e0*/  ISETP.LT.AND P1, PT, R3, UR46, !P0 ;  /* 0x0000002e03007c0c */ /* 0x000fda000c721270 */
[----:B----4-:R-:W-:Y:S02]  /*d3f0*/  @P1 R2UR UR12, R34 ;  /* 0x00000000220c12ca */ /* 0x010fe400000e0000 */
[----:B------:R-:W-:Y:S02]  /*d400*/  @P1 R2UR UR13, R35 ;  /* 0x00000000230d12ca */ /* 0x000fe400000e0000 */
[----:B-1----:R-:W-:Y:S02]  /*d410*/  F2FP.BF16.F32.PACK_AB R8, R9, R8 ;  /* 0x000000080908723e */ /* 0x002fe400000010ff */
[----:B------:R-:W-:Y:S02]  /*d420*/  F2FP.BF16.F32.PACK_AB R9, R11, R10 ;  /* 0x0000000a0b09723e */ /* 0x000fe400000010ff */
[----:B--2---:R-:W-:Y:S02]  /*d430*/  F2FP.BF16.F32.PACK_AB R10, R17, R16 ;  /* 0x00000010110a723e */ /* 0x004fe400000010ff */
[----:B------:R-:W-:-:S05]  /*d440*/  F2FP.BF16.F32.PACK_AB R11, R19, R18 ;  /* 0x00000012130b723e */ /* 0x000fca00000010ff */
[----:B------:R1:W-:Y:S01]  /*d450*/  @P1 STG.E.128 desc[UR12][R4.64], R8 ;  /* 0x0000000804001986 */ /* 0x0003e2000c101d0c */
[----:B------:R-:W-:Y:S01]  /*d460*/  BAR.SYNC.DEFER_BLOCKING 0x0 ;  /* 0x0000000000007b1d */ /* 0x000fe20000010000 */
[----:B------:R-:W-:Y:S02]  /*d470*/  ISETP.LT.AND P1, PT, R6, UR46, !P0 ;  /* 0x0000002e06007c0c */ /* 0x000fe4000c721270 */
[C---:B------:R-:W-:Y:S02]  /*d480*/  LOP3.LUT R6, R3.reuse, 0x10, RZ, 0xfc, !PT ;  /* 0x0000001003067812 */ /* 0x040fe400078efcff */
[----:B------:R-:W-:-:S09]  /*d490*/  LOP3.LUT R3, R3, 0x18, RZ, 0xfc, !PT ;  /* 0x0000001803037812 */ /* 0x000fd200078efcff */
[----:B------:R-:W-:Y:S02]  /*d4a0*/  @P1 R2UR UR12, R34 ;  /* 0x00000000220c12ca */ /* 0x000fe400000e0000 */
[----:B------:R-:W-:Y:S01]  /*d4b0*/  @P1 R2UR UR13, R35 ;  /* 0x00000000230d12ca */ /* 0x000fe200000e0000 */
[----:B------:R-:W-:Y:S04]  /*d4c0*/  STS.64 [R0], R82 ;  /* 0x0000005200007388 */ /* 0x000fe80000000a00 */
[----:B------:R-:W-:Y:S01]  /*d4d0*/  STS.64 [R0+0x20], R80 ;  /* 0x0000205000007388 */ /* 0x000fe20000000a00 */
[----:B-1----:R-:W-:-:S03]  /*d4e0*/  IMAD.WIDE R4, R14, 0x10, R4 ;  /* 0x000000100e047825 */ /* 0x002fc600078e0204 */
[----:B------:R-:W-:Y:S04]  /*d4f0*/  STS.64 [R0+0x40], R78 ;  /* 0x0000404e00007388 */ /* 0x000fe80000000a00 */
[----:B------:R-:W-:Y:S01]  /*d500*/  STS.64 [R0+0x60], R76 ;  /* 0x0000604c00007388 */ /* 0x000fe20000000a00 */
[----:B------:R-:W-:Y:S06]  /*d510*/  BAR.SYNC.DEFER_BLOCKING 0x0 ;  /* 0x0000000000007b1d */ /* 0x000fec0000010000 */
[----:B------:R-:W1:Y:S04]  /*d520*/  LDS.128 R8, [R2+UR4+0x1aa00] ;  /* 0x01aa000402087984 */ /* 0x000e680008000c00 */
[----:B------:R-:W2:Y:S01]  /*d530*/  LDS.128 R16, [R2+UR4+0x1aa10] ;  /* 0x01aa100402107984 */ /* 0x000ea20008000c00 */
[----:B-1----:R-:W-:-:S02]  /*d540*/  F2FP.BF16.F32.PACK_AB R8, R9, R8 ;  /* 0x000000080908723e */ /* 0x002fc400000010ff */
[----:B------:R-:W-:Y:S02]  /*d550*/  F2FP.BF16.F32.PACK_AB R9, R11, R10 ;  /* 0x0000000a0b09723e */ /* 0x000fe400000010ff */
[----:B--2---:R-:W-:Y:S02]  /*d560*/  F2FP.BF16.F32.PACK_AB R10, R17, R16 ;  /* 0x00000010110a723e */ /* 0x004fe400000010ff */
[----:B------:R-:W-:-:S05]  /*d570*/  F2FP.BF16.F32.PACK_AB R11, R19, R18 ;  /* 0x00000012130b723e */ /* 0x000fca00000010ff */
[----:B------:R1:W-:Y:S01]  /*d580*/  @P1 STG.E.128 desc[UR12][R4.64], R8 ;  /* 0x0000000804001986 */ /* 0x0003e2000c101d0c */
[----:B------:R-:W-:Y:S01]  /*d590*/  BAR.SYNC.DEFER_BLOCKING 0x0 ;  /* 0x0000000000007b1d */ /* 0x000fe20000010000 */
[----:B------:R-:W-:Y:S02]  /*d5a0*/  ISETP.LT.AND P1, PT, R6, UR46, !P0 ;  /* 0x0000002e06007c0c */ /* 0x000fe4000c721270 */
[----:B------:R-:W-:-:S11]  /*d5b0*/  ISETP.LT.AND P0, PT, R3, UR46, !P0 ;  /* 0x0000002e03007c0c */ /* 0x000fd6000c701270 */
        /* <DEDUP_REMOVED lines=30> */
[----:B------:R1:W-:Y:S02]  /*d7a0*/  @P0 STG.E.128 desc[UR12][R14.64], R4 ;  /* 0x000000040e000986 */ /* 0x0003e4000c101d0c */
.L_x_183:
[----:B------:R-:W2:Y:S01]  /*d7b0*/  LDCU UR7, c[0x0][0x408] ;  /* 0x00008100ff0777ac */ /* 0x000ea20008000800 */
[----:B------:R-:W-:Y:S01]  /*d7c0*/  LOP3.LUT R19, R38, 0x3, RZ, 0xc0, !PT ;  /* 0x0000000326137812 */ /* 0x000fe200078ec0ff */
[----:B------:R-:W-:-:S04]  /*d7d0*/  UIMAD UR8, UR8, 0x880, UR11 ;  /* 0x00000880080878a4 */ /* 0x000fc8000f8e020b */
[----:B------:R-:W-:Y:S01]  /*d7e0*/  IMAD R19, R125, 0x44, R19 ;  /* 0x000000447d137824 */ /* 0x000fe200078e0213 */
[----:B------:R-:W-:Y:S02]  /*d7f0*/  USHF.L.U32 UR9, UR5, 0x1, URZ ;  /* 0x0000000105097899 */ /* 0x000fe400080006ff */
[----:B------:R-:W-:Y:S02]  /*d800*/  USHF.R.S32.HI UR51, URZ, 0x1f, UR41 ;  /* 0x0000001fff337899 */ /* 0x000fe40008011429 */
[----:B------:R-:W-:Y:S02]  /*d810*/  ULOP3.LUT UR9, UR9, 0x1fc, URZ, 0xc0, !UPT ;  /* 0x000001fc09097892 */ /* 0x000fe4000f8ec0ff */
[----:B------:R-:W-:Y:S02]  /*d820*/  ULEA.HI UR51, UR51, UR41, URZ, 0x7 ;  /* 0x0000002933337291 */ /* 0x000fe4000f8f38ff */
[----:B------:R-:W-:Y:S02]  /*d830*/  ULOP3.LUT UR54, UR5, 0xff, URZ, 0xc0, !UPT ;  /* 0x000000ff05367892 */ /* 0x000fe4000f8ec0ff */
[----:B------:R-:W-:Y:S01]  /*d840*/  ULOP3.LUT UR53, UR5, 0x3, URZ, 0xc0, !UPT ;  /* 0x0000000305357892 */ /* 0x000fe2000f8ec0ff */
[----:B--2---:R-:W-:Y:S01]  /*d850*/  FMUL R0, R122, UR7 ;  /* 0x000000077a007c20 */ /* 0x004fe20008400000 */
[----:B------:R-:W-:Y:S01]  /*d860*/  FMUL R18, R123, UR7 ;  /* 0x000000077b127c20 */ /* 0x000fe20008400000 */
[----:B------:R-:W-:Y:S01]  /*d870*/  FMUL R16, R119, UR7 ;  /* 0x0000000777107c20 */ /* 0x000fe20008400000 */
[----:B------:R-:W-:Y:S01]  /*d880*/  FMUL R2, R120, UR7 ;  /* 0x0000000778027c20 */ /* 0x000fe20008400000 */
[----:B------:R-:W-:Y:S01]  /*d890*/  FMUL R17, R121, UR7 ;  /* 0x0000000779117c20 */ /* 0x000fe20008400000 */
[----:B------:R-:W-:Y:S01]  /*d8a0*/  FMUL R13, R81, UR7 ;  /* 0x00000007510d7c20 */ /* 0x000fe20008400000 */
[----:B------:R-:W-:Y:S01]  /*d8b0*/  F2FP.BF16.F32.PACK_AB R18, R18, R0 ;  /* 0x000000001212723e */ /* 0x000fe200000010ff */
[----:B------:R-:W-:Y:S01]  /*d8c0*/  FMUL R0, R118, UR7 ;  /* 0x0000000776007c20 */ /* 0x000fe20008400000 */
[----:B-1----:R-:W-:Y:S01]  /*d8d0*/  FMUL R15, R117, UR7 ;  /* 0x00000007750f7c20 */ /* 0x002fe20008400000 */
[----:B------:R-:W-:Y:S01]  /*d8e0*/  F2FP.BF16.F32.PACK_AB R17, R17, R2 ;  /* 0x000000021111723e */ /* 0x000fe200000010ff */
[----:B------:R-:W-:Y:S01]  /*d8f0*/  FMUL R2, R116, UR7 ;  /* 0x0000000774027c20 */ /* 0x000fe20008400000 */
[----:B------:R-:W-:Y:S01]  /*d900*/  FMUL R9, R75, UR7 ;  /* 0x000000074b097c20 */ /* 0x000fe20008400000 */
        /* <DEDUP_REMOVED lines=15> */
[----:B------:R-:W-:Y:S01]  /*da00*/  FMUL R14, R83, UR7 ;  /* 0x00000007530e7c20 */ /* 0x000fe20008400000 */
[----:B------:R-:W-:Y:S01]  /*da10*/  F2FP.BF16.F32.PACK_AB R8, R8, R2 ;  /* 0x000000020808723e */ /* 0x000fe200000010ff */
[----:B------:R-:W-:Y:S01]  /*da20*/  FMUL R4, R29, UR7 ;  /* 0x000000071d047c20 */ /* 0x000fe20008400000 */
[----:B------:R-:W-:Y:S01]  /*da30*/  F2FP.BF16.F32.PACK_AB R6, R6, R0 ;  /* 0x000000000606723e */ /* 0x000fe200000010ff */
[----:B------:R-:W-:Y:S01]  /*da40*/  FMUL R0, R32, UR7 ;  /* 0x0000000720007c20 */ /* 0x000fe20008400000 */
[----:B------:R-:W-:Y:S01]  /*da50*/  MOV R2, UR44 ;  /* 0x0000002c00027c02 */ /* 0x000fe20008000f00 */
[----:B------:R-:W-:Y:S01]  /*da60*/  FMUL R20, R22, UR7 ;  /* 0x0000000716147c20 */ /* 0x000fe20008400000 */
[----:B------:R-:W-:Y:S01]  /*da70*/  IADD3 R22, PT, PT, R19, UR8, RZ ;  /* 0x0000000813167c10 */ /* 0x000fe2000fffe0ff */
[----:B------:R-:W-:Y:S01]  /*da80*/  FMUL R10, R77, UR7 ;  /* 0x000000074d0a7c20 */ /* 0x000fe20008400000 */
[----:B------:R-:W-:Y:S01]  /*da90*/  F2FP.BF16.F32.PACK_AB R5, R5, R0 ;  /* 0x000000000505723e */ /* 0x000fe200000010ff */
[----:B------:R-:W-:Y:S01]  /*daa0*/  FMUL R0, R28, UR7 ;  /* 0x000000071c007c20 */ /* 0x000fe20008400000 */
[----:B------:R-:W-:Y:S01]  /*dab0*/  F2FP.BF16.F32.PACK_AB R14, R14, R3 ;  /* 0x000000030e0e723e */ /* 0x000fe200000010ff */
[----:B------:R-:W-:Y:S01]  /*dac0*/  FMUL R3, R76, UR7 ;  /* 0x000000074c037c20 */ /* 0x000fe20008400000 */
[----:B------:R1:W2:Y:S01]  /*dad0*/  SHFL.IDX PT, R21, R2, RZ, 0x1f ;  /* 0x00001fff02157589 */ /* 0x0002a200000e0000 */
[----:B------:R-:W-:Y:S01]  /*dae0*/  FMUL R7, R37, UR7 ;  /* 0x0000000725077c20 */ /* 0x000fe20008400000 */
[----:B------:R-:W-:Y:S01]  /*daf0*/  F2FP.BF16.F32.PACK_AB R4, R4, R0 ;  /* 0x000000000404723e */ /* 0x000fe200000010ff */
[----:B------:R-:W-:Y:S01]  /*db00*/  FMUL R19, R23, UR7 ;  /* 0x0000000717137c20 */ /* 0x000fe20008400000 */
[----:B------:R-:W-:Y:S01]  /*db10*/  LEA R0, R22, UR4, 0x2 ;  /* 0x0000000416007c11 */ /* 0x000fe2000f8e10ff */
[----:B------:R-:W-:Y:S01]  /*db20*/  BAR.SYNC.DEFER_BLOCKING 0x0 ;  /* 0x0000000000007b1d */ /* 0x000fe20000010000 */
[----:B------:R-:W-:Y:S01]  /*db30*/  F2FP.BF16.F32.PACK_AB R10, R10, R3 ;  /* 0x000000030a0a723e */ /* 0x000fe200000010ff */
[----:B------:R-:W-:Y:S01]  /*db40*/  FMUL R3, R36, UR7 ;  /* 0x0000000724037c20 */ /* 0x000fe20008400000 */
[----:B------:R-:W-:-:S02]  /*db50*/  USHF.L.U32 UR8, UR5, 0x5, URZ ;  /* 0x0000000505087899 */ /* 0x000fc400080006ff */
[----:B------:R-:W-:Y:S02]  /*db60*/  USHF.R.U32.HI UR52, URZ, 0x2, UR5 ;  /* 0x00000002ff347899 */ /* 0x000fe40008011605 */
[----:B------:R-:W-:Y:S01]  /*db70*/  F2FP.BF16.F32.PACK_AB R7, R7, R3 ;  /* 0x000000030707723e */ /* 0x000fe200000010ff */
[----:B------:R-:W-:Y:S01]  /*db80*/  FMUL R3, R25, UR7 ;  /* 0x0000000719037c20 */ /* 0x000fe20008400000 */
[----:B------:R-:W-:Y:S02]  /*db90*/  ULOP3.LUT UR8, UR8, 0x1fe0, URZ, 0xc0, !UPT ;  /* 0x00001fe008087892 */ /* 0x000fe4000f8ec0ff */
[----:B------:R-:W-:-:S04]  /*dba0*/  USHF.R.S32.HI UR51, URZ, 0x7, UR51 ;  /* 0x00000007ff337899 */ /* 0x000fc80008011433 */
[----:B------:R-:W-:Y:S01]  /*dbb0*/  MOV R123, UR8 ;  /* 0x00000008007b7c02 */ /* 0x000fe20008000f00 */
[----:B-1----:R-:W-:Y:S01]  /*dbc0*/  FMUL R2, R24, UR7 ;  /* 0x0000000718027c20 */ /* 0x002fe20008400000 */
[----:B------:R-:W1:Y:S01]  /*dbd0*/  LDCU UR7, c[0x0][0x370] ;  /* 0x00006e00ff0777ac */ /* 0x000e620008000800 */
[----:B--2---:R-:W-:Y:S02]  /*dbe0*/  R2UR UR44, R21 ;  /* 0x00000000152c72ca */ /* 0x004fe400000e0000 */
[----:B------:R-:W-:Y:S01]  /*dbf0*/  LOP3.LUT R123, R123, 0x1f, R38, 0xf8, !PT ;  /* 0x0000001f7b7b7812 */ /* 0x000fe200078ef826 */
[----:B------:R2:W-:Y:S01]  /*dc00*/  STS [R0+0x6220], R16 ;  /* 0x0062201000007388 */ /* 0x0005e20000000800 */
[----:B------:R-:W-:Y:S02]  /*dc10*/  F2FP.BF16.F32.PACK_AB R3, R3, R2 ;  /* 0x000000020303723e */ /* 0x000fe400000010ff */
[----:B------:R-:W-:Y:S01]  /*dc20*/  F2FP.BF16.F32.PACK_AB R2, R19, R20 ;  /* 0x000000141302723e */ /* 0x000fe200000010ff */
[----:B------:R-:W-:Y:S04]  /*dc30*/  STS [R0+0x6aa0], R11 ;  /* 0x006aa00b00007388 */ /* 0x000fe80000000800 */
[----:B------:R-:W-:Y:S02]  /*dc40*/  STS [R0+0x6200], R18 ;  /* 0x0062001200007388 */ /* 0x000fe40000000800 */
[----:B------:R-:W-:-:S02]  /*dc50*/  ISETP.GE.AND P0, PT, R12, UR44, PT ;  /* 0x0000002c0c007c0c */ /* 0x000fc4000bf06270 */
[----:B------:R-:W-:Y:S01]  /*dc60*/  STS [R0+0x6210], R17 ;  /* 0x0062101100007388 */ /* 0x000fe20000000800 */
[----:B-1----:R-:W-:-:S03]  /*dc70*/  UPRMT UR7, UR7, 0x9910, URZ ;  /* 0x0000991007077896 */ /* 0x002fc600080000ff */
[----:B------:R-:W-:Y:S01]  /*dc80*/  STS [R0+0x6230], R15 ;  /* 0x0062300f00007388 */ /* 0x000fe20000000800 */
[----:B------:R-:W-:-:S03]  /*dc90*/  UISETP.GE.AND UP0, UPT, UR7, 0x2, UPT ;  /* 0x000000020700788c */ /* 0x000fc6000bf06270 */
[----:B------:R-:W-:Y:S04]  /*dca0*/  STS [R0+0x6a80], R14 ;  /* 0x006a800e00007388 */ /* 0x000fe80000000800 */
[----:B------:R-:W-:Y:S01]  /*dcb0*/  STS [R0+0x6a90], R13 ;  /* 0x006a900d00007388 */ /* 0x000fe20000000800 */
[----:B--2---:R-:W-:-:S03]  /*dcc0*/  MOV R16, UR45 ;  /* 0x0000002d00107c02 */ /* 0x004fc60008000f00 */
[----:B------:R-:W-:Y:S04]  /*dcd0*/  STS [R0+0x6ab0], R10 ;  /* 0x006ab00a00007388 */ /* 0x000fe80000000800 */
[----:B------:R-:W1:Y:S04]  /*dce0*/  SHFL.IDX PT, R11, R16, RZ, 0x1f ;  /* 0x00001fff100b7589 */ /* 0x000e6800000e0000 */
[----:B------:R-:W-:Y:S04]  /*dcf0*/  STS [R0+0x7300], R9 ;  /* 0x0073000900007388 */ /* 0x000fe80000000800 */
[----:B------:R-:W-:Y:S04]  /*dd00*/  STS [R0+0x7310], R8 ;  /* 0x0073100800007388 */ /* 0x000fe80000000800 */
[----:B------:R-:W-:Y:S04]  /*dd10*/  STS [R0+0x7320], R7 ;  /* 0x0073200700007388 */ /* 0x000fe80000000800 */
[----:B------:R-:W-:Y:S04]  /*dd20*/  STS [R0+0x7330], R6 ;  /* 0x0073300600007388 */ /* 0x000fe80000000800 */
[----:B------:R-:W-:Y:S04]  /*dd30*/  STS [R0+0x7b80], R5 ;  /* 0x007b800500007388 */ /* 0x000fe80000000800 */
[----:B------:R-:W-:Y:S01]  /*dd40*/  STS [R0+0x7b90], R4 ;  /* 0x007b900400007388 */ /* 0x000fe20000000800 */
[----:B-1----:R-:W-:-:S03]  /*dd50*/  R2UR UR45, R11 ;  /* 0x000000000b2d72ca */ /* 0x002fc600000e0000 */
[----:B------:R-:W-:Y:S04]  /*dd60*/  STS [R0+0x7ba0], R3 ;  /* 0x007ba00300007388 */ /* 0x000fe80000000800 */
[----:B------:R1:W-:Y:S02]  /*dd70*/  STS [R0+0x7bb0], R2 ;  /* 0x007bb00200007388 */ /* 0x0003e40000000800 */
[----:B-1----:R-:W-:Y:S01]  /*dd80*/  LEA.HI R0, R39, UR9, RZ, 0x1d ;  /* 0x0000000927007c11 */ /* 0x002fe2000f8fe8ff */
[----:B------:R-:W-:Y:S03]  /*dd90*/  BAR.SYNC.DEFER_BLOCKING 0x0 ;  /* 0x0000000000007b1d */ /* 0x000fe60000010000 */
[----:B------:R-:W-:-:S04]  /*dda0*/  ISETP.LT.AND P0, PT, R0, UR10, !P0 ;  /* 0x0000000a00007c0c */ /* 0x000fc8000c701270 */
[----:B------:R-:W-:Y:S01]  /*ddb0*/  SEL R121, RZ, 0x1, !P0 ;  /* 0x00000001ff797807 */ /* 0x000fe20004000000 */
[----:B------:R-:W-:Y:S08]  /*ddc0*/  BRA.U !UP0, `(.L_x_184) ;  /* 0x0000000108707547 */ /* 0x000ff0000b800000 */
[----:B------:R-:W-:-:S13]  /*ddd0*/  ISETP.NE.AND P0, PT, R123, RZ, PT ;  /* 0x000000ff7b00720c */ /* 0x000fda0003f05270 */
[----:B------:R-:W-:Y:S05]  /*dde0*/  @P0 BRA `(.L_x_185) ;  /* 0x00000000003c0947 */ /* 0x000fea0003800000 */
[----:B------:R-:W1:Y:S01]  /*ddf0*/  S2R R3, SR_CTAID.X ;  /* 0x0000000000037919 */ /* 0x000e620000002500 */
[----:B------:R-:W-:Y:S01]  /*de00*/  IMAD.U32 R4, RZ, RZ, UR51 ;  /* 0x00000033ff047e24 */ /* 0x000fe2000f8e00ff */
[----:B------:R-:W-:Y:S01]  /*de10*/  MOV R2, RZ ;  /* 0x000000ff00027202 */ /* 0x000fe20000000f00 */
[----:B------:R-:W-:-:S04]  /*de20*/  IMAD.MOV.U32 R5, RZ, RZ, 0x10010 ;  /* 0x00010010ff057424 */ /* 0x000fc800078e00ff */
[----:B------:R-:W-:Y:S01]  /*de30*/  IMAD.WIDE R4, R4, R5, UR48 ;  /* 0x0000003004047e25 */ /* 0x000fe2000f8e0205 */
[----:B-1----:R-:W-:-:S04]  /*de40*/  PRMT R3, R3, 0x9910, RZ ;  /* 0x0000991003037816 */ /* 0x002fc800000000ff */
[----:B------:R-:W-:-:S05]  /*de50*/  IADD3 R3, PT, PT, R3, 0x1, RZ ;  /* 0x0000000103037810 */ /* 0x000fca0007ffe0ff */
[----:B------:R-:W2:Y:S02]  /*de60*/  ATOM.E.CAS.STRONG.GPU PT, R2, [R4], R2, R3 ;  /* 0x000000020402738b */ /* 0x000ea400001ee103 */
[----:B--2---:R-:W-:-:S13]  /*de70*/  ISETP.NE.AND P0, PT, R2, R3, PT ;  /* 0x000000030200720c */ /* 0x004fda0003f05270 */
[----:B------:R-:W-:Y:S05]  /*de80*/  @!P0 BRA `(.L_x_185) ;  /* 0x0000000000148947 */ /* 0x000fea0003800000 */
.L_x_186:
[----:B------:R-:W-:Y:S01]  /*de90*/  MOV R2, RZ ;  /* 0x000000ff00027202 */ /* 0x000fe20000000f00 */
[----:B------:R-:W-:Y:S05]  /*dea0*/  NANOSLEEP 0x28 ;  /* 0x000000280000795d */ /* 0x000fea0003800000 */
[----:B------:R-:W2:Y:S02]  /*deb0*/  ATOM.E.CAS.STRONG.GPU PT, R0, [R4], R2, R3 ;  /* 0x000000020400738b */ /* 0x000ea400001ee103 */
[----:B--2---:R-:W-:-:S13]  /*dec0*/  ISETP.NE.AND P0, PT, R0, R3, PT ;  /* 0x000000030000720c */ /* 0x004fda0003f05270 */
[----:B------:R-:W-:Y:S05]  /*ded0*/  @P0 BRA `(.L_x_186) ;  /* 0xfffffffc00ec0947 */ /* 0x000fea000383ffff */
.L_x_185:
        /* <DEDUP_REMOVED lines=11> */
.L_x_184:
[----:B------:R-:W2:Y:S01]  /*df90*/  LDL R116, [R1+0x28] ;  /* 0x0000280001747983 */ /* 0x000ea20000100800 */
[----:B------:R-:W1:Y:S01]  /*dfa0*/  LDCU UR7, c[0x0][0x370] ;  /* 0x00006e00ff0777ac */ /* 0x000e620008000800 */
[----:B------:R-:W3:Y:S01]  /*dfb0*/  LDC.64 R4, c[0x0][0x358] ;  /* 0x0000d600ff047b82 */ /* 0x000ee20000000a00 */
        /* <DEDUP_REMOVED lines=14> */
[----:B------:R-:W-:Y:S01]  /*e0a0*/  CS2R R38, SRZ ;  /* 0x0000000000267805 */ /* 0x000fe2000001ff00 */
[----:B-1----:R-:W-:Y:S01]  /*e0b0*/  UPRMT UR7, UR7, 0x9910, URZ ;  /* 0x0000991007077896 */ /* 0x002fe200080000ff */
[----:B------:R-:W1:Y:S01]  /*e0c0*/  S2R R0, SR_TID.X ;  /* 0x0000000000007919 */ /* 0x000e620000002100 */
[----:B------:R-:W-:Y:S01]  /*e0d0*/  CS2R R36, SRZ ;  /* 0x0000000000247805 */ /* 0x000fe2000001ff00 */
[----:B------:R-:W4:Y:S01]  /*e0e0*/  S2R R7, SR_TID.X ;  /* 0x0000000000077919 */ /* 0x000f220000002100 */
[----:B-1----:R-:W-:-:S02]  /*e0f0*/  LOP3.LUT R8, R0, 0x1f, RZ, 0xc0, !PT ;  /* 0x0000001f00087812 */ /* 0x002fc400078ec0ff */
[----:B----4-:R-:W-:Y:S01]  /*e100*/  LOP3.LUT R0, R7, 0x4, RZ, 0xc0, !PT ;  /* 0x0000000407007812 */ /* 0x010fe200078ec0ff */
[----:B------:R-:W-:Y:S01]  /*e110*/  UISETP.GT.AND UP1, UPT, UR40, 0x60, UPT ;  /* 0x000000602800788c */ /* 0x000fe2000bf24270 */
[----:B--2---:R-:W-:-:S13]  /*e120*/  R2UR UR8, R116 ;  /* 0x00000000740872ca */ /* 0x004fda00000e0000 */
[----:B------:R-:W-:-:S04]  /*e130*/  UISETP.NE.AND UP0, UPT, UR8, URZ, UPT ;  /* 0x000000ff0800728c */ /* 0x000fc8000bf05270 */
[----:B------:R-:W-:-:S06]  /*e140*/  UISETP.EQ.AND UP0, UPT, UR7, 0x1, !UP0 ;  /* 0x000000010700788c */ /* 0x000fcc000c702270 */
[----:B------:R-:W-:-:S05]  /*e150*/  PLOP3.LUT P0, PT, PT, PT, UP0, 0x80, 0x8 ;  /* 0x000000000008781c */ /* 0x000fca0003f0f008 */
[----:B------:R-:W-:-:S08]  /*e160*/  @!UP0 UIMAD.WIDE UR8, UR51, 0x10010, UR48 ;  /* 0x00010010330888a5 */ /* 0x000fd0000f8e0230 */
[----:B------:R-:W-:Y:S02]  /*e170*/  @!P0 LEA R2, R123, 0x10, 0x4 ;  /* 0x000000107b028811 */ /* 0x000fe400078e20ff */
[----:B---3--:R-:W-:Y:S02]  /*e180*/  @!P0 R2UR UR22, R4 ;  /* 0x00000000041682ca */ /* 0x008fe400000e0000 */
[----:B------:R-:W-:Y:S02]  /*e190*/  @!P0 IADD3 R2, P1, PT, R2, UR8, RZ ;  /* 0x0000000802028c10 */ /* 0x000fe4000ff3e0ff */
[C---:B------:R-:W-:Y:S02]  /*e1a0*/  @!P0 R2UR UR23, R5.reuse ;  /* 0x00000000051782ca */ /* 0x040fe400000e0000 */
[----:B------:R-:W-:Y:S01]  /*e1b0*/  @!P0 R2UR UR20, R4 ;  /* 0x00000000041482ca */ /* 0x000fe200000e0000 */
[----:B------:R-:W-:Y:S01]  /*e1c0*/  @!P0 IMAD.X R3, RZ, RZ, UR9, P1 ;  /* 0x00000009ff038e24 */ /* 0x000fe200088e06ff */
[----:B------:R-:W-:-:S02]  /*e1d0*/  @!P0 R2UR UR21, R5 ;  /* 0x00000000051582ca */ /* 0x000fc400000e0000 */
[C---:B------:R-:W-:Y:S02]  /*e1e0*/  @!P0 R2UR UR18, R4.reuse ;  /* 0x00000000041282ca */ /* 0x040fe400000e0000 */
[C---:B------:R-:W-:Y:S02]  /*e1f0*/  @!P0 R2UR UR19, R5.reuse ;  /* 0x00000000051382ca */ /* 0x040fe400000e0000 */
        /* <DEDUP_REMOVED lines=9> */
[C---:B------:R-:W-:Y:S02]  /*e290*/  @!P0 R2UR UR10, R4.reuse ;  /* 0x00000000040a82ca */ /* 0x040fe400000e0000 */
[C---:B------:R-:W-:Y:S01]  /*e2a0*/  @!P0 R2UR UR11, R5.reuse ;  /* 0x00000000050b82ca */ /* 0x040fe200000e0000 */
[----:B------:R-:W5:Y:S01]  /*e2b0*/  @!P0 LDG.E.LTC128B.128 R76, desc[UR16][R2.64+0x6000] ;  /* 0x00600010024c8981 */ /* 0x000f62000c1e1d20 */
[----:B------:R-:W-:Y:S02]  /*e2c0*/  @!P0 R2UR UR8, R4 ;  /* 0x00000000040882ca */ /* 0x000fe400000e0000 */
[----:B------:R-:W-:Y:S01]  /*e2d0*/  @!P0 R2UR UR9, R5 ;  /* 0x00000000050982ca */ /* 0x000fe200000e0000 */
[----:B------:R-:W5:Y:S04]  /*e2e0*/  @!P0 LDG.E.LTC128B.128 R28, desc[UR14][R2.64+0x8000] ;  /* 0x0080000e021c8981 */ /* 0x000f68000c1e1d20 */
[----:B------:R-:W5:Y:S04]  /*e2f0*/  @!P0 LDG.E.LTC128B.128 R72, desc[UR12][R2.64+0xa000] ;  /* 0x00a0000c02488981 */ /* 0x000f68000c1e1d20 */
[----:B------:R-:W5:Y:S04]  /*e300*/  @!P0 LDG.E.LTC128B.128 R32, desc[UR10][R2.64+0xc000] ;  /* 0x00c0000a02208981 */ /* 0x000f68000c1e1d20 */
[----:B------:R1:W5:Y:S01]  /*e310*/  @!P0 LDG.E.LTC128B.128 R36, desc[UR8][R2.64+0xe000] ;  /* 0x00e0000802248981 */ /* 0x000362000c1e1d20 */
[----:B------:R-:W-:Y:S01]  /*e320*/  BAR.SYNC.DEFER_BLOCKING 0x0 ;  /* 0x0000000000007b1d */ /* 0x000fe20000010000 */
[----:B------:R-:W-:-:S06]  /*e330*/  ULOP3.LUT UP0, URZ, UR5, 0x4, URZ, 0xc0, !UPT ;  /* 0x0000000405ff7892 */ /* 0x000fcc000f80c0ff */
[----:B------:R-:W-:Y:S02]  /*e340*/  PLOP3.LUT P0, PT, PT, PT, UP0, 0x80, 0x8 ;  /* 0x000000000008781c */ /* 0x000fe40003f0f008 */
[----:B------:R-:W-:Y:S01]  /*e350*/  SHF.R.U32.HI R5, RZ, 0x3, R8 ;  /* 0x00000003ff057819 */ /* 0x000fe20000011608 */
[----:B------:R-:W-:Y:S01]  /*e360*/  USHF.L.U32 UR5, UR54, 0x6, URZ ;  /* 0x0000000636057899 */ /* 0x000fe200080006ff */
[----:B------:R-:W2:Y:S01]  /*e370*/  S2R R4, SR_TID.X ;  /* 0x0000000000047919 */ /* 0x000ea20000002100 */
[----:B------:R-:W-:Y:S01]  /*e380*/  USHF.L.U32 UR8, UR52, 0x5, URZ ;  /* 0x0000000534087899 */ /* 0x000fe200080006ff */
[----:B------:R-:W-:Y:S01]  /*e390*/  LOP3.LUT R6, R5, 0x3, R7, 0x78, !PT ;  /* 0x0000000305067812 */ /* 0x000fe200078e7807 */
[----:B------:R-:W-:Y:S02]  /*e3a0*/  ULOP3.LUT UR5, UR5, 0x40, URZ, 0xc0, !UPT ;  /* 0x0000004005057892 */ /* 0x000fe4000f8ec0ff */
[----:B------:R-:W-:-:S04]  /*e3b0*/  ULOP3.LUT UR8, UR8, 0x780, URZ, 0xc0, !UPT ;  /* 0x0000078008087892 */ /* 0x000fc8000f8ec0ff */
[----:B------:R-:W-:Y:S01]  /*e3c0*/  @P0 LOP3.LUT R0, R0, 0x4, RZ, 0x3c, !PT ;  /* 0x0000000400000812 */ /* 0x000fe200078e3cff */
[----:B-1----:R-:W-:Y:S01]  /*e3d0*/  IMAD.SHL.U32 R3, R7, 0x100, RZ ;  /* 0x0000010007037824 */ /* 0x002fe200078e00ff */
[----:B------:R-:W-:-:S04]  /*e3e0*/  DEPBAR.LE SB0, 0x1 ;  /* 0x000080400000791a */ /* 0x000fc80000000000 */
[----:B------:R-:W-:Y:S02]  /*e3f0*/  LOP3.LUT R3, R3, 0x700, RZ, 0xc0, !PT ;  /* 0x0000070003037812 */ /* 0x000fe400078ec0ff */
[----:B------:R-:W-:Y:S01]  /*e400*/  LOP3.LUT R2, R0, R6, RZ, 0xfc, !PT ;  /* 0x0000000600027212 */ /* 0x000fe200078efcff */
[----:B------:R-:W-:Y:S01]  /*e410*/  USHF.L.U32 UR7, UR52, 0xb, URZ ;  /* 0x0000000b34077899 */ /* 0x000fe200080006ff */
[----:B------:R-:W-:Y:S01]  /*e420*/  IMAD.U32 R0, RZ, RZ, UR5 ;  /* 0x00000005ff007e24 */ /* 0x000fe2000f8e00ff */
[----:B------:R-:W-:Y:S02]  /*e430*/  UIMAD UR8, UR53, 0x1100, UR8 ;  /* 0x00001100350878a4 */ /* 0x000fe4000f8e0208 */
[----:B------:R-:W-:Y:S01]  /*e440*/  IMAD R2, R2, 0x10, R3 ;  /* 0x0000001002027824 */ /* 0x000fe200078e0203 */
[----:B------:R-:W-:Y:S01]  /*e450*/  USHF.L.U32 UR5, UR52, 0x6, URZ ;  /* 0x0000000634057899 */ /* 0x000fe200080006ff */
[----:B------:R-:W-:Y:S01]  /*e460*/  IMAD.U32 R3, RZ, RZ, UR4 ;  /* 0x00000004ff037e24 */ /* 0x000fe2000f8e00ff */
[----:B------:R-:W-:Y:S01]  /*e470*/  ULOP3.LUT UR7, UR7, 0x1e000, URZ, 0xc0, !UPT ;  /* 0x0001e00007077892 */ /* 0x000fe2000f8ec0ff */
[----:B------:R-:W-:-:S02]  /*e480*/  IMAD.U32 R14, RZ, RZ, UR8 ;  /* 0x00000008ff0e7e24 */ /* 0x000fc4000f8e00ff */
[----:B------:R-:W-:Y:S01]  /*e490*/  IMAD R3, R8, 0x110, R3 ;  /* 0x0000011008037824 */ /* 0x000fe200078e0203 */
[----:B------:R-:W-:Y:S01]  /*e4a0*/  ULOP3.LUT UR5, UR7, 0x80, UR5, 0xf8, !UPT ;  /* 0x0000008007057892 */ /* 0x000fe2000f8ef805 */
[----:B------:R-:W-:Y:S01]  /*e4b0*/  VIADD R2, R2, UR4 ;  /* 0x0000000402027c36 */ /* 0x000fe20008000000 */
[----:B------:R-:W-:Y:S01]  /*e4c0*/  BAR.SYNC.DEFER_BLOCKING 0x0 ;  /* 0x0000000000007b1d */ /* 0x000fe20000010000 */
[----:B------:R-:W-:Y:S02]  /*e4d0*/  IMAD R14, R14, 0x2, R3 ;  /* 0x000000020e0e7824 */ /* 0x000fe400078e0203 */
[----:B--2---:R-:W-:Y:S01]  /*e4e0*/  IMAD.SHL.U32 R4, R4, 0x8, RZ ;  /* 0x0000000804047824 */ /* 0x004fe200078e00ff */
[----:B------:R-:W-:-:S04]  /*e4f0*/  UISETP.GT.AND UP0, UPT, UR40, 0x40, UPT ;  /* 0x000000402800788c */ /* 0x000fc8000bf04270 */
[----:B------:R-:W-:Y:S01]  /*e500*/  LOP3.LUT R0, R0, 0x38, R4, 0xf8, !PT ;  /* 0x0000003800007812 */ /* 0x000fe200078ef804 */
[----:B------:R1:W2:Y:S04]  /*e510*/  LDSM.16.M88.4 R8, [R14+0x6200] ;  /* 0x006200000e08783b */ /* 0x0002a80000000200 */
[----:B------:R1:W3:Y:S01]  /*e520*/  LDSM.16.MT88.4 R20, [R2+UR5+0x14a00] ;  /* 0x014a00050214783b */ /* 0x0002e20008004200 */
[----:B------:R-:W-:-:S04]  /*e530*/  ISETP.GE.AND P0, PT, R0, UR44, PT ;  /* 0x0000002c00007c0c */ /* 0x000fc8000bf06270 */
[----:B------:R-:W-:Y:S02]  /*e540*/  SEL R3, RZ, 0x1, P0 ;  /* 0x00000001ff037807 */ /* 0x000fe40000000000 */
[----:B------:R-:W-:Y:S01]  /*e550*/  PLOP3.LUT P0, PT, PT, PT, UP0, 0x80, 0x8 ;  /* 0x000000000008781c */ /* 0x000fe20003f0f008 */
[----:B------:R-:W-:Y:S01]  /*e560*/  UISETP.GE.AND UP0, UPT, UR40, 0x1, UPT ;  /* 0x000000012800788c */ /* 0x000fe2000bf06270 */
[----:B------:R-:W-:-:S04]  /*e570*/  PLOP3.LUT P1, PT, PT, PT, UP1, 0x80, 0x8 ;  /* 0x000000000008781c */ /* 0x000fc80003f2f018 */
[----:B------:R-:W-:-:S04]  /*e580*/  SEL R3, R3, R121, P1 ;  /* 0x0000007903037207 */ /* 0x000fc80000800000 */
[----:B------:R-:W-:Y:S01]  /*e590*/  SEL R120, R3, RZ, P0 ;  /* 0x000000ff03787207 */ /* 0x000fe20000000000 */
[----:B------:R-:W-:Y:S06]  /*e5a0*/  BRA.U !UP0, `(.L_x_187) ;  /* 0x0000000508d87547 */ /* 0x000fec000b800000 */
[----:B------:R-:W4:Y:S01]  /*e5b0*/  LDL.64 R12, [R1+0x48] ;  /* 0x00004800010c7983 */ /* 0x000f220000100a00 */
[----:B------:R-:W-:Y:S01]  /*e5c0*/  SHF.R.U32.HI R4, RZ, 0x4, R123 ;  /* 0x00000004ff047819 */ /* 0x000fe2000001167b */
[----:B------:R-:W-:Y:S02]  /*e5d0*/  USHF.R.S32.HI UR7, URZ, 0x1f, UR45 ;  /* 0x0000001fff077899 */ /* 0x000fe4000801142d */
[----:B------:R-:W-:Y:S01]  /*e5e0*/  ULEA.HI.SX32 UR9, UR6, 0xfffffffe, 0x1b ;  /* 0xfffffffe06097891 */ /* 0x000fe2000f8fdaff */
[----:B------:R-:W-:Y:S01]  /*e5f0*/  LOP3.LUT R3, R5, 0x1fc, R4, 0xf8, !PT ;  /* 0x000001fc05037812 */ /* 0x000fe200078ef804 */
[----:B------:R-:W-:Y:S01]  /*e600*/  UMOV UR8, 0x2 ;  /* 0x0000000200087882 */ /* 0x000fe20000000000 */
[----:B------:R-:W-:Y:S01]  /*e610*/  LOP3.LUT R4, R4, R7, RZ, 0x3c, !PT ;  /* 0x0000000704047212 */ /* 0x000fe200078e3cff */
[----:B------:R-:W-:Y:S01]  /*e620*/  UMOV UR6, 0x4000 ;  /* 0x0000400000067882 */ /* 0x000fe20000000000 */
[----:B------:R-:W-:-:S03]  /*e630*/  LOP3.LUT R5, R0, 0x40, RZ, 0xc0, !PT ;  /* 0x0000004000057812 */ /* 0x000fc600078ec0ff */
[----:B------:R-:W-:Y:S02]  /*e640*/  IMAD.SHL.U32 R4, R4, 0x8, RZ ;  /* 0x0000000804047824 */ /* 0x000fe400078e00ff */
[----:B------:R-:W-:-:S03]  /*e650*/  IMAD R5, R6, 0x8, R5 ;  /* 0x0000000806057824 */ /* 0x000fc600078e0205 */
[----:B------:R-:W-:-:S04]  /*e660*/  LOP3.LUT R4, R4, 0x20, RZ, 0xc0, !PT ;  /* 0x0000002004047812 */ /* 0x000fc800078ec0ff */
[----:B------:R-:W-:Y:S01]  /*e670*/  IADD3 R6, PT, PT, R5, R4, RZ ;  /* 0x0000000405067210 */ /* 0x000fe20007ffe0ff */
[----:B------:R-:W-:Y:S01]  /*e680*/  IMAD.MOV.U32 R4, RZ, RZ, R0 ;  /* 0x000000ffff047224 */ /* 0x000fe200078e0000 */
[----:B------:R-:W-:Y:S02]  /*e690*/  MOV R5, RZ ;  /* 0x000000ff00057202 */ /* 0x000fe40000000f00 */
[----:B------:R-:W-:Y:S01]  /*e6a0*/  MOV R0, UR45 ;  /* 0x0000002d00007c02 */ /* 0x000fe20008000f00 */
[C---:B------:R-:W-:Y:S02]  /*e6b0*/  IMAD R15, R3.reuse, 0x80, R6 ;  /* 0x00000080030f7824 */ /* 0x040fe400078e0206 */
[----:B------:R-:W-:-:S03]  /*e6c0*/  IMAD.WIDE.U32 R4, R3, UR45, R4 ;  /* 0x0000002d03047c25 */ /* 0x000fc6000f8e0004 */
[----:B------:R-:W-:Y:S01]  /*e6d0*/  LEA R122, R15, UR4, 0x1 ;  /* 0x000000040f7a7c11 */ /* 0x000fe2000f8e08ff */
[----:B------:R-:W-:Y:S01]  /*e6e0*/  IMAD R3, R3, UR7, RZ ;  /* 0x0000000703037c24 */ /* 0x000fe2000f8e02ff */
[----:B------:R-:W-:Y:S01]  /*e6f0*/  UMOV UR7, URZ ;  /* 0x000000ff00077c82 */ /* 0x000fe20008000000 */
[----:B------:R-:W-:-:S03]  /*e700*/  UMOV UR4, 0xffffc000 ;  /* 0xffffc00000047882 */ /* 0x000fc60000000000 */
[----:B------:R-:W-:-:S04]  /*e710*/  IADD3 R3, PT, PT, R5, R3, RZ ;  /* 0x0000000305037210 */ /* 0x000fc80007ffe0ff */
[C---:B------:R-:W-:Y:S01]  /*e720*/  SHF.L.U64.HI R5, R4.reuse, 0x1, R3 ;  /* 0x0000000104057819 */ /* 0x040fe20000010203 */
[----:B------:R-:W-:Y:S02]  /*e730*/  IMAD.SHL.U32 R4, R4, 0x2, RZ ;  /* 0x0000000204047824 */ /* 0x000fe400078e00ff */
[----:B------:R-:W-:Y:S02]  /*e740*/  IMAD.U32 R3, RZ, RZ, UR9 ;  /* 0x00000009ff037e24 */ /* 0x000fe4000f8e00ff */
[----:B------:R-:W-:-:S04]  /*e750*/  IMAD.WIDE R6, R0, 0x80, R4 ;  /* 0x0000008000067825 */ /* 0x000fc800078e0204 */
[----:B------:R-:W-:-:S04]  /*e760*/  IMAD R0, R116, UR45, RZ ;  /* 0x0000002d74007c24 */ /* 0x000fc8000f8e02ff */
[----:B----4-:R-:W-:Y:S01]  /*e770*/  IMAD.WIDE R4, R0, 0x2, R12 ;  /* 0x0000000200047825 */ /* 0x010fe200078e020c */
[----:B------:R-:W-:Y:S02]  /*e780*/  IADD3 R0, PT, PT, R14, 0x6200, RZ ;  /* 0x000062000e007810 */ /* 0x000fe40007ffe0ff */
[----:B------:R-:W-:Y:S02]  /*e790*/  IADD3 R12, P0, PT, R4, R6, RZ ;  /* 0x00000006040c7210 */ /* 0x000fe40007f1e0ff */
[----:B--2---:R-:W-:Y:S02]  /*e7a0*/  MOV R4, R8 ;  /* 0x0000000800047202 */ /* 0x004fe40000000f00 */
[----:B------:R-:W-:Y:S01]  /*e7b0*/  MOV R6, R10 ;  /* 0x0000000a00067202 */ /* 0x000fe20000000f00 */
[----:B------:R-:W-:Y:S01]  /*e7c0*/  IMAD.X R13, R5, 0x1, R7, P0 ;  /* 0x00000001050d7824 */ /* 0x000fe200000e0607 */
[----:B---3--:R-:W-:Y:S01]  /*e7d0*/  MOV R8, R20 ;  /* 0x0000001400087202 */ /* 0x008fe20000000f00 */
[----:B------:R-:W-:Y:S01]  /*e7e0*/  IMAD.MOV.U32 R5, RZ, RZ, R9 ;  /* 0x000000ffff057224 */ /* 0x000fe200078e0009 */
[----:B------:R-:W-:Y:S01]  /*e7f0*/  MOV R10, R22 ;  /* 0x00000016000a7202 */ /* 0x000fe20000000f00 */
[----:B------:R-:W-:-:S02]  /*e800*/  IMAD.MOV.U32 R7, RZ, RZ, R11 ;  /* 0x000000ffff077224 */ /* 0x000fc400078e000b */
[----:B------:R-:W-:Y:S02]  /*e810*/  IMAD.MOV.U32 R9, RZ, RZ, R21 ;  /* 0x000000ffff097224 */ /* 0x000fe400078e0015 */
[----:B------:R-:W-:-:S07]  /*e820*/  IMAD.MOV.U32 R11, RZ, RZ, R23 ;  /* 0x000000ffff0b7224 */ /* 0x000fce00078e0017 */
.L_x_188:
[C---:B----45:R-:W-:Y:S01]  /*e830*/  HMMA.1688.F32.BF16 R16, R4.reuse, R8, R16 ;  /* 0x000000080410723c */ /* 0x070fe20000041010 */
        /* <DEDUP_REMOVED lines=11> */
[----:B------:R-:W-:Y:S01]  /*e8f0*/  UIADD3 UR8, UPT, UPT, UR8, 0x1, URZ ;  /* 0x0000000108087890 */ /* 0x000fe2000fffe0ff */
[----:B------:R-:W-:Y:S01]  /*e900*/  ISETP.NE.AND P2, PT, R3, 0x1, PT ;  /* 0x000000010300780c */ /* 0x000fe20003f45270 */
[----:B------:R-:W-:Y:S02]  /*e910*/  UIADD3 UR7, UPT, UPT, UR7, 0x1, URZ ;  /* 0x0000000107077890 */ /* 0x000fe4000fffe0ff */
[C---:B------:R-:W-:Y:S01]  /*e920*/  HMMA.1688.F32.BF16 R28, R4.reuse, R10, R28 ;  /* 0x0000000a041c723c */ /* 0x040fe2000004101c */
[----:B------:R-:W-:Y:S02]  /*e930*/  USEL UR8, UR8, URZ, UP1 ;  /* 0x000000ff08087287 */ /* 0x000fe40008800000 */
[----:B------:R-:W-:Y:S05]  /*e940*/  USEL UR7, UR7, URZ, UP0 ;  /* 0x000000ff07077287 */ /* 0x000fea0008000000 */
[-C--:B------:R-:W-:Y:S02]  /*e950*/  HMMA.1688.F32.BF16 R32, R4, R11.reuse, R32 ;  /* 0x0000000b0420723c */ /* 0x080fe40000041020 */
[----:B-1----:R-:W-:Y:S01]  /*e960*/  R2UR UR10, R124 ;  /* 0x000000007c0a72ca */ /* 0x002fe200000e0000 */
[----:B------:R-:W-:Y:S01]  /*e970*/  IMAD.SHL.U32 R4, R120, 0x10, RZ ;  /* 0x0000001078047824 */ /* 0x000fe200078e00ff */
[----:B------:R-:W-:Y:S04]  /*e980*/  R2UR UR11, R125 ;  /* 0x000000007d0b72ca */ /* 0x000fe800000e0000 */
[C---:B------:R-:W-:Y:S03]  /*e990*/  HMMA.1688.F32.BF16 R36, R6.reuse, R11, R36 ;  /* 0x0000000b0624723c */ /* 0x040fe60000041024 */
[----:B------:R-:W-:Y:S01]  /*e9a0*/  LOP3.LUT P1, RZ, R4, 0x10, RZ, 0xc0, !PT ;  /* 0x0000001004ff7812 */ /* 0x000fe2000782c0ff */
[----:B------:R-:W-:Y:S04]  /*e9b0*/  VIADD R4, R122, UR6 ;  /* 0x000000067a047c36 */ /* 0x000fe80008000000 */
[C---:B------:R-:W-:Y:S08]  /*e9c0*/  HMMA.1688.F32.BF16 R72, R6.reuse, R10, R72 ;  /* 0x0000000a0648723c */ /* 0x040ff00000041048 */
[C---:B------:R-:W-:Y:S01]  /*e9d0*/  HMMA.1688.F32.BF16 R76, R6.reuse, R9, R76 ;  /* 0x00000009064c723c */ /* 0x040fe2000004104c */
[----:B------:R-:W-:Y:S01]  /*e9e0*/  @!PT LDS RZ, [RZ] ;  /* 0x00000000fffff984 */ /* 0x000fe20000000800 */
[----:B------:R-:W-:Y:S01]  /*e9f0*/  @!PT LDS RZ, [RZ] ;  /* 0x00000000fffff984 */ /* 0x000fe20000000800 */
[----:B------:R-:W-:Y:S01]  /*ea00*/  @!PT LDS RZ, [RZ] ;  /* 0x00000000fffff984 */ /* 0x000fe20000000800 */
[----:B------:R1:W-:Y:S01]  /*ea10*/  LDGSTS.E.BYPASS.LTC128B.128 [R4+0x14a00], desc[UR10][R12.64], P1 ;  /* 0x14a000000c047fae */ /* 0x0003e20008981a0a */
[----:B------:R-:W-:Y:S02]  /*ea20*/  UIADD3 UR10, UPT, UPT, UR6, -0x4000, URZ ;  /* 0xffffc000060a7890 */ /* 0x000fe4000fffe0ff */
[----:B------:R-:W-:Y:S04]  /*ea30*/  @UP1 UIADD3 UR10, UPT, UPT, UR6, 0x2000, URZ ;  /* 0x00002000060a1890 */ /* 0x000fe8000fffe0ff */
[----:B------:R-:W-:Y:S01]  /*ea40*/  HMMA.1688.F32.BF16 R80, R6, R8, R80 ;  /* 0x000000080650723c */ /* 0x000fe20000041050 */
[----:B------:R-:W-:Y:S02]  /*ea50*/  LDSM.16.MT88.4 R8, [R2+UR5+0x15a00] ;  /* 0x015a00050208783b */ /* 0x000fe40008004200 */
[----:B------:R-:W-:-:S05]  /*ea60*/  UMOV UR6, UR10 ;  /* 0x0000000a00067c82 */ /* 0x000fca0008000000 */
        /* <DEDUP_REMOVED lines=24> */
[----:B------:R2:W4:-:S07]  /*ebf0*/  @P0 LDSM.16.MT88.4 R8, [R14+UR9+0x14a00] ;  /* 0x014a00090e08083b */ /* 0x00050e0008004200 */
        /* <DEDUP_REMOVED lines=17> */
.L_x_187:
[----:B------:R-:W4:Y:S04]  /*ed10*/  LDL R15, [R1+0x28] ;  /* 0x00002800010f7983 */ /* 0x000f280000100800 */
[----:B-1----:R-:W2:Y:S01]  /*ed20*/  LDL R14, [R1+0x30] ;  /* 0x00003000010e7983 */ /* 0x002ea20000100800 */
[----:B------:R-:W1:Y:S01]  /*ed30*/  LDC R0, c[0x0][0x370] ;  /* 0x0000dc00ff007b82 */ /* 0x000e620000000800 */
[----:B---3--:R-:W-:Y:S02]  /*ed40*/  IMAD.MOV.U32 R22, RZ, RZ, 0x1 ;  /* 0x00000001ff167424 */ /* 0x008fe400078e00ff */
[----:B-1----:R-:W-:-:S05]  /*ed50*/  IMAD.U32 R0, R0, 0x10000, RZ ;  /* 0x0001000000007824 */ /* 0x002fca00078e00ff */
[----:B------:R-:W-:Y:S01]  /*ed60*/  BAR.SYNC.DEFER_BLOCKING 0x0 ;  /* 0x0000000000007b1d */ /* 0x000fe20000010000 */
[----:B----4-:R-:W-:-:S04]  /*ed70*/  LEA.HI.SX32 R0, R0, R15, 0x17 ;  /* 0x0000000f00007211 */ /* 0x010fc800078fbaff */
[----:B--2---:R-:W-:-:S13]  /*ed80*/  ISETP.GT.AND P0, PT, R14, R0, PT ;  /* 0x000000000e00720c */ /* 0x004fda0003f04270 */
[----:B------:R-:W-:Y:S05]  /*ed90*/  @!P0 BRA `(.L_x_189) ;  /* 0x00000000003c8947 */ /* 0x000fea0003800000 */
[----:B------:R-:W2:Y:S01]  /*eda0*/  LDL R20, [R1+0x38] ;  /* 0x0000380001147983 */ /* 0x000ea20000100800 */
[----:B------:R-:W1:Y:S01]  /*edb0*/  LDCU UR5, c[0x0][0x370] ;  /* 0x00006e00ff0577ac */ /* 0x000e620008000800 */
[----:B------:R-:W-:Y:S01]  /*edc0*/  R2UR UR4, R15 ;  /* 0x000000000f0472ca */ /* 0x000fe200000e0000 */
[----:B-1----:R-:W-:-:S12]  /*edd0*/  USHF.L.U32 UR5, UR5, 0x10, URZ ;  /* 0x0000001005057899 */ /* 0x002fd800080006ff */
[----:B------:R-:W-:Y:S01]  /*ede0*/  ULEA.HI.SX32 UR4, UR5, UR4, 0x17 ;  /* 0x0000000405047291 */ /* 0x000fe2000f8fbaff */
[----:B--2---:R-:W-:-:S13]  /*edf0*/  R2UR UR36, R20 ;  /* 0x00000000142472ca */ /* 0x004fda00000e0000 */
[----:B------:R-:W-:-:S04]  /*ee00*/  ULOP3.LUT UR36, UR36, 0xff, URZ, 0xc0, !UPT ;  /* 0x000000ff24247892 */ /* 0x000fc8000f8ec0ff */
[----:B------:R-:W-:-:S09]  /*ee10*/  UISETP.NE.AND UP0, UPT, UR36, 0x1, UPT ;  /* 0x000000012400788c */ /* 0x000fd2000bf05270 */
[----:B------:R-:W-:Y:S05]  /*ee20*/  BRA.U !UP0, `(.L_x_190) ;  /* 0x00000001080c7547 */ /* 0x000fea000b800000 */
[----:B------:R-:W-:Y:S01]  /*ee30*/  UISETP.NE.AND UP0, UPT, UR36, 0x2, UPT ;  /* 0x000000022400788c */ /* 0x000fe2000bf05270 */
[----:B------:R-:W-:-:S10]  /*ee40*/  UMOV UR4, UR39 ;  /* 0x0000002700047c82 */ /* 0x000fd40008000000 */
[----:B------:R-:W-:-:S05]  /*ee50*/  @UP0 UMOV UR4, URZ ;  /* 0x000000ff00040c82 */ /* 0x000fca0008000000 */
.L_x_190:
[----:B------:R-:W-:-:S04]  /*ee60*/  UISETP.GE.AND UP0, UPT, UR41, UR4, UPT ;  /* 0x000000042900728c */ /* 0x000fc8000bf06270 */
[----:B------:R-:W-:-:S06]  /*ee70*/  USEL UR4, URZ, 0x1, UP0 ;  /* 0x00000001ff047887 */ /* 0x000fcc0008000000 */
[----:B------:R-:W-:-:S07]  /*ee80*/  MOV R22, UR4 ;  /* 0x0000000400167c02 */ /* 0x000fce0008000f00 */
.L_x_189:
[----:B------:R-:W1:Y:S02]  /*ee90*/  LDCU UR4, c[0x0][0x370] ;  /* 0x00006e00ff0477ac */ /* 0x000e640008000800 */
[----:B-1----:R-:W-:-:S04]  /*eea0*/  UPRMT UR4, UR4, 0x9910, URZ ;  /* 0x0000991004047896 */ /* 0x002fc800080000ff */
[----:B------:R-:W-:-:S09]  /*eeb0*/  UISETP.GE.AND UP0, UPT, UR4, 0x2, UPT ;  /* 0x000000020400788c */ /* 0x000fd2000bf06270 */
[----:B------:R-:W-:Y:S05]  /*eec0*/  BRA.U !UP0, `(.L_x_191) ;  /* 0x0000000508587547 */ /* 0x000fea000b800000 */
[----:B------:R-:W-:Y:S01]  /*eed0*/  PRMT R22, R22, 0x9910, RZ ;  /* 0x0000991016167816 */ /* 0x000fe200000000ff */
[----:B------:R-:W-:Y:S01]  /*eee0*/  BSSY.RECONVERGENT B0, `(.L_x_192) ;  /* 0x0000016000007945 */ /* 0x000fe20003800200 */
[----:B------:R-:W-:Y:S01]  /*eef0*/  ISETP.NE.AND P0, PT, R123, RZ, PT ;  /* 0x000000ff7b00720c */ /* 0x000fe20003f05270 */
[----:B------:R-:W-:-:S03]  /*ef00*/  IMAD.MOV.U32 R2, RZ, RZ, -0x1 ;  /* 0xffffffffff027424 */ /* 0x000fc600078e00ff */
[----:B------:R-:W-:-:S13]  /*ef10*/  ISETP.EQ.OR P0, PT, R22, RZ, P0 ;  /* 0x000000ff1600720c */ /* 0x000fda0000702670 */
[----:B------:R-:W-:Y:S05]  /*ef20*/  @P0 BRA `(.L_x_193) ;  /* 0x0000000000440947 */ /* 0x000fea0003800000 */
[----:B------:R-:W1:Y:S01]  /*ef30*/  S2R R2, SR_LANEID ;  /* 0x0000000000027919 */ /* 0x000e620000000000 */
[----:B------:R-:W-:Y:S01]  /*ef40*/  VOTEU.ANY UR4, UPT, PT ;  /* 0x0000000000047886 */ /* 0x000fe200038e0100 */
[----:B------:R-:W2:Y:S01]  /*ef50*/  LDC.64 R6, c[0x0][0x358] ;  /* 0x0000d600ff067b82 */ /* 0x000ea20000000a00 */
[----:B------:R-:W1:Y:S01]  /*ef60*/  FLO.U32 R0, UR4 ;  /* 0x0000000400007d00 */ /* 0x000e6200080e0000 */
[----:B------:R-:W-:-:S06]  /*ef70*/  UIMAD.WIDE UR8, UR51, 0x10010, UR48 ;  /* 0x00010010330878a5 */ /* 0x000fcc000f8e0230 */
[----:B------:R-:W-:Y:S01]  /*ef80*/  IMAD.U32 R3, RZ, RZ, UR9 ;  /* 0x00000009ff037e24 */ /* 0x000fe2000f8e00ff */
[----:B------:R-:W3:Y:S01]  /*ef90*/  POPC R4, UR4 ;  /* 0x0000000400047d09 */ /* 0x000ee20008000000 */
[----:B-1----:R-:W-:Y:S01]  /*efa0*/  ISETP.EQ.U32.AND P0, PT, R0, R2, PT ;  /* 0x000000020000720c */ /* 0x002fe20003f02070 */
[----:B------:R-:W-:-:S12]  /*efb0*/  IMAD.U32 R2, RZ, RZ, UR8 ;  /* 0x00000008ff027e24 */ /* 0x000fd8000f8e00ff */
[----:B--2---:R-:W-:Y:S02]  /*efc0*/  @P0 R2UR UR6, R6 ;  /* 0x00000000060602ca */ /* 0x004fe400000e0000 */
[----:B------:R-:W-:-:S13]  /*efd0*/  @P0 R2UR UR7, R7 ;  /* 0x00000000070702ca */ /* 0x000fda00000e0000 */
[----:B---3--:R-:W2:Y:S04]  /*efe0*/  @P0 ATOM.E.ADD.STRONG.GPU PT, R2, desc[UR6][R2.64+0x4], R4 ;  /* 0x800004040202098a */ /* 0x008ea800081ef106 */
[----:B--2---:R1:W2:Y:S02]  /*eff0*/  SHFL.IDX PT, R0, R2, R0, 0x1f ;  /* 0x00001f0002007589 */ /* 0x0042a400000e0000 */
[----:B-1----:R-:W1:Y:S02]  /*f000*/  S2R R2, SR_LTMASK ;  /* 0x0000000000027919 */ /* 0x002e640000003900 */
[----:B-1----:R-:W-:-:S06]  /*f010*/  LOP3.LUT R2, R2, UR4, RZ, 0xc0, !PT ;  /* 0x0000000402027c12 */ /* 0x002fcc000f8ec0ff */
[----:B------:R-:W2:Y:S02]  /*f020*/  POPC R2, R2 ;  /* 0x0000000200027309 */ /* 0x000ea40000000000 */
[----:B--2---:R-:W-:-:S06]  /*f030*/  IADD3 R2, PT, PT, R0, 0x1, R2 ;  /* 0x0000000100027810 */ /* 0x004fcc0007ffe002 */
.L_x_193:
[----:B------:R-:W-:Y:S05]  /*f040*/  BSYNC.RECONVERGENT B0 ;  /* 0x0000000000007941 */ /* 0x000fea0003800200 */
.L_x_192:
[----:B------:R-:W2:Y:S02]  /*f050*/  LDL R0, [R1+0x38] ;  /* 0x0000380001007983 */ /* 0x000ea40000100800 */
[----:B--2---:R-:W-:-:S13]  /*f060*/  R2UR UR36, R0 ;  /* 0x00000000002472ca */ /* 0x004fda00000e0000 */
[----:B------:R-:W-:-:S04]  /*f070*/  ULOP3.LUT UR36, UR36, 0xff, URZ, 0xc0, !UPT ;  /* 0x000000ff24247892 */ /* 0x000fc8000f8ec0ff */
[----:B------:R-:W-:-:S09]  /*f080*/  UISETP.NE.AND UP1, UPT, UR36, 0x2, UPT ;  /* 0x000000022400788c */ /* 0x000fd2000bf25270 */
[----:B------:R-:W-:Y:S05]  /*f090*/  BRA.U !UP1, `(.L_x_194) ;  /* 0x0000000109187547 */ /* 0x000fea000b800000 */
[----:B------:R-:W-:Y:S01]  /*f0a0*/  UISETP.NE.AND UP0, UPT, UR36, 0x1, UPT ;  /* 0x000000012400788c */ /* 0x000fe2000bf05270 */
[----:B------:R-:W-:-:S08]  /*f0b0*/  MOV R0, R14 ;  /* 0x0000000e00007202 */ /* 0x000fd00000000f00 */
[----:B------:R-:W-:Y:S05]  /*f0c0*/  BRA.U UP0, `(.L_x_195) ;  /* 0x0000000100187547 */ /* 0x000fea000b800000 */
[----:B------:R-:W-:-:S04]  /*f0d0*/  MOV R0, UR41 ;  /* 0x0000002900007c02 */ /* 0x000fc80008000f00 */
[----:B------:R-:W-:Y:S01]  /*f0e0*/  VIADDMNMX R0, R0, 0x7f, R14, PT ;  /* 0x0000007f00007846 */ /* 0x000fe2000380010e */
[----:B------:R-:W-:Y:S06]  /*f0f0*/  BRA `(.L_x_195) ;  /* 0x00000000000c7947 */ /* 0x000fec0003800000 */
.L_x_194:
[----:B------:R-:W2:Y:S02]  /*f100*/  LDL R3, [R1+0x34] ;  /* 0x0000340001037983 */ /* 0x000ea40000100800 */
[----:B--2---:R-:W-:-:S04]  /*f110*/  IADD3 R0, PT, PT, R14, UR41, -R3 ;  /* 0x000000290e007c10 */ /* 0x004fc8000fffe803 */
[----:B------:R-:W-:-:S07]  /*f120*/  VIADDMNMX R0, R0, 0x80, R14, PT ;  /* 0x0000008000007846 */ /* 0x000fce000380010e */
.L_x_195:
[----:B------:R-:W1:Y:S01]  /*f130*/  LDCU UR4, c[0x0][0x370] ;  /* 0x00006e00ff0477ac */ /* 0x000e620008000800 */
[----:B------:R-:W-:-:S05]  /*f140*/  VIADD R0, R0, 0x7f ;  /* 0x0000007f00007836 */ /* 0x000fca0000000000 */
[----:B------:R-:W-:-:S04]  /*f150*/  SHF.R.S32.HI R3, RZ, 0x1f, R0 ;  /* 0x0000001fff037819 */ /* 0x000fc80000011400 */
[----:B------:R-:W-:-:S04]  /*f160*/  LEA.HI R0, R3, R0, RZ, 0x7 ;  /* 0x0000000003007211 */ /* 0x000fc800078f38ff */
[----:B------:R-:W-:-:S04]  /*f170*/  SHF.R.U32.HI R0, RZ, 0x7, R0 ;  /* 0x00000007ff007819 */ /* 0x000fc80000011600 */
[----:B-1----:R-:W-:-:S04]  /*f180*/  VIMNMX.S16x2 R0, PT, PT, R0, UR4, PT ;  /* 0x0000000400007c48 */ /* 0x002fc8000bfe0300 */
[----:B------:R-:W-:-:S04]  /*f190*/  PRMT R0, R0, 0x9910, RZ ;  /* 0x0000991000007816 */ /* 0x000fc800000000ff */
[----:B------:R-:W-:-:S13]  /*f1a0*/  ISETP.NE.AND P1, PT, R2, R0, PT ;  /* 0x000000000200720c */ /* 0x000fda0003f25270 */
[----:B------:R-:W-:Y:S06]  /*f1b0*/  BAR.RED.OR.DEFER_BLOCKING 0x0, !P1 ;  /* 0x0000000000007b1d */ /* 0x000fec0004814800 */
[----:B------:R-:W1:Y:S01]  /*f1c0*/  B2R.RESULT RZ, P1 ;  /* 0x0000000000ff731c */ /* 0x000e620000024000 */
[----:B------:R-:W-:Y:S05]  /*f1d0*/  BRA.U !UP1, `(.L_x_196) ;  /* 0x0000000109187547 */ /* 0x000fea000b800000 */
[----:B------:R-:W-:Y:S01]  /*f1e0*/  UISETP.NE.AND UP0, UPT, UR36, 0x1, UPT ;  /* 0x000000012400788c */ /* 0x000fe2000bf05270 */
[----:B------:R-:W-:-:S08]  /*f1f0*/  MOV R0, R14 ;  /* 0x0000000e00007202 */ /* 0x000fd00000000f00 */
[----:B------:R-:W-:Y:S05]  /*f200*/  BRA.U UP0, `(.L_x_197) ;  /* 0x0000000100187547 */ /* 0x000fea000b800000 */
[----:B------:R-:W-:-:S04]  /*f210*/  MOV R0, UR41 ;  /* 0x0000002900007c02 */ /* 0x000fc80008000f00 */
[----:B------:R-:W-:Y:S01]  /*f220*/  VIADDMNMX R0, R0, 0x7f, R14, PT ;  /* 0x0000007f00007846 */ /* 0x000fe2000380010e */
[----:B------:R-:W-:Y:S06]  /*f230*/  BRA `(.L_x_197) ;  /* 0x00000000000c7947 */ /* 0x000fec0003800000 */
.L_x_196:
[----:B------:R-:W2:Y:S02]  /*f240*/  LDL R3, [R1+0x34] ;  /* 0x0000340001037983 */ /* 0x000ea40000100800 */
[----:B--2---:R-:W-:-:S04]  /*f250*/  IADD3 R0, PT, PT, R14, UR41, -R3 ;  /* 0x000000290e007c10 */ /* 0x004fc8000fffe803 */
[----:B------:R-:W-:-:S07]  /*f260*/  VIADDMNMX R0, R0, 0x80, R14, PT ;  /* 0x0000008000007846 */ /* 0x000fce000380010e */
.L_x_197:
[----:B------:R-:W2:Y:S01]  /*f270*/  LDCU UR4, c[0x0][0x370] ;  /* 0x00006e00ff0477ac */ /* 0x000ea20008000800 */
[----:B------:R-:W-:Y:S01]  /*f280*/  VIADD R0, R0, 0x7f ;  /* 0x0000007f00007836 */ /* 0x000fe20000000000 */
[----:B------:R-:W-:Y:S01]  /*f290*/  BSSY.RECONVERGENT B6, `(.L_x_191) ;  /* 0x0000019000067945 */ /* 0x000fe20003800200 */
[----:B-1----:R-:W-:-:S03]  /*f2a0*/  SEL R22, RZ, 0x1, !P1 ;  /* 0x00000001ff167807 */ /* 0x002fc60004800000 */
[----:B------:R-:W-:-:S04]  /*f2b0*/  SHF.R.S32.HI R3, RZ, 0x1f, R0 ;  /* 0x0000001fff037819 */ /* 0x000fc80000011400 */
[----:B------:R-:W-:-:S04]  /*f2c0*/  LEA.HI R0, R3, R0, RZ, 0x7 ;  /* 0x0000000003007211 */ /* 0x000fc800078f38ff */
[----:B------:R-:W-:-:S04]  /*f2d0*/  SHF.R.U32.HI R0, RZ, 0x7, R0 ;  /* 0x00000007ff007819 */ /* 0x000fc80000011600 */
[----:B--2---:R-:W-:-:S04]  /*f2e0*/  VIMNMX.S16x2 R0, PT, PT, R0, UR4, PT ;  /* 0x0000000400007c48 */ /* 0x004fc8000bfe0300 */
[----:B------:R-:W-:-:S04]  /*f2f0*/  PRMT R0, R0, 0x9910, RZ ;  /* 0x0000991000007816 */ /* 0x000fc800000000ff */
[----:B------:R-:W-:-:S13]  /*f300*/  ISETP.GT.AND P0, PT, R2, R0, PT ;  /* 0x000000000200720c */ /* 0x000fda0003f04270 */
        /* <DEDUP_REMOVED lines=17> */
.L_x_198:
[----:B------:R-:W-:Y:S05]  /*f420*/  BSYNC.RECONVERGENT B6 ;  /* 0x0000000000067941 */ /* 0x000fea0003800200 */
.L_x_191:
[----:B------:R-:W-:Y:S01]  /*f430*/  PRMT R22, R22, 0x9910, RZ ;  /* 0x0000991016167816 */ /* 0x000fe200000000ff */
[----:B------:R-:W-:Y:S03]  /*f440*/  BSSY.RECONVERGENT B0, `(.L_x_199) ;  /* 0x00000be000007945 */ /* 0x000fe60003800200 */
[----:B------:R-:W-:-:S13]  /*f450*/  ISETP.NE.AND P0, PT, R22, RZ, PT ;  /* 0x000000ff1600720c */ /* 0x000fda0003f05270 */
[----:B------:R-:W-:Y:S05]  /*f460*/  @P0 BRA `(.L_x_200) ;  /* 0x0000000000e80947 */ /* 0x000fea0003800000 */
[----:B------:R-:W1:Y:S01]  /*f470*/  LDC.64 R6, c[0x0][0x358] ;  /* 0x0000d600ff067b82 */ /* 0x000e620000000a00 */
[----:B------:R-:W-:Y:S01]  /*f480*/  IMAD.U32 R4, RZ, RZ, UR51 ;  /* 0x00000033ff047e24 */ /* 0x000fe2000f8e00ff */
[----:B------:R-:W-:Y:S01]  /*f490*/  LEA R2, R123, 0x10, 0x4 ;  /* 0x000000107b027811 */ /* 0x000fe200078e20ff */
[----:B------:R-:W-:-:S04]  /*f4a0*/  IMAD.MOV.U32 R5, RZ, RZ, 0x10010 ;  /* 0x00010010ff057424 */ /* 0x000fc800078e00ff */
[----:B------:R-:W-:-:S03]  /*f4b0*/  IMAD.WIDE R4, R4, R5, UR48 ;  /* 0x0000003004047e25 */ /* 0x000fc6000f8e0205 */
[----:B------:R-:W-:-:S05]  /*f4c0*/  IADD3 R2, P0, PT, R2, R4, RZ ;  /* 0x0000000402027210 */ /* 0x000fca0007f1e0ff */
[----:B------:R-:W-:Y:S01]  /*f4d0*/  IMAD.X R3, RZ, RZ, R5, P0 ;  /* 0x000000ffff037224 */ /* 0x000fe200000e0605 */
[C---:B-1----:R-:W-:Y:S02]  /*f4e0*/  R2UR UR4, R6.reuse ;  /* 0x00000000060472ca */ /* 0x042fe400000e0000 */
[C---:B------:R-:W-:Y:S02]  /*f4f0*/  R2UR UR5, R7.reuse ;  /* 0x00000000070572ca */ /* 0x040fe400000e0000 */
[C---:B------:R-:W-:Y:S02]  /*f500*/  R2UR UR6, R6.reuse ;  /* 0x00000000060672ca */ /* 0x040fe400000e0000 */
[C---:B------:R-:W-:Y:S02]  /*f510*/  R2UR UR7, R7.reuse ;  /* 0x00000000070772ca */ /* 0x040fe400000e0000 */
[----:B------:R-:W-:Y:S02]  /*f520*/  R2UR UR16, R6 ;  /* 0x00000000061072ca */ /* 0x000fe400000e0000 */
[----:B------:R-:W-:-:S02]  /*f530*/  R2UR UR17, R7 ;  /* 0x00000000071172ca */ /* 0x000fc400000e0000 */
[C---:B------:R-:W-:Y:S02]  /*f540*/  R2UR UR14, R6.reuse ;  /* 0x00000000060e72ca */ /* 0x040fe400000e0000 */
[C---:B------:R-:W-:Y:S01]  /*f550*/  R2UR UR15, R7.reuse ;  /* 0x00000000070f72ca */ /* 0x040fe200000e0000 */
[----:B-----5:R2:W-:Y:S01]  /*f560*/  STG.E.128 desc[UR4][R2.64+0x2000], R80 ;  /* 0x0020005002007986 */ /* 0x0205e2000c101d04 */
[----:B------:R-:W1:Y:S01]  /*f570*/  LDCU UR4, c[0x0][0x370] ;  /* 0x00006e00ff0477ac */ /* 0x000e620008000800 */
[C---:B------:R-:W-:Y:S02]  /*f580*/  R2UR UR12, R6.reuse ;  /* 0x00000000060c72ca */ /* 0x040fe400000e0000 */
[C---:B------:R-:W-:Y:S01]  /*f590*/  R2UR UR13, R7.reuse ;  /* 0x00000000070d72ca */ /* 0x040fe200000e0000 */
[----:B------:R2:W-:Y:S01]  /*f5a0*/  STG.E.128 desc[UR6][R2.64], R16 ;  /* 0x0000001002007986 */ /* 0x0005e2000c101d06 */
[C---:B------:R-:W-:Y:S02]  /*f5b0*/  R2UR UR10, R6.reuse ;  /* 0x00000000060a72ca */ /* 0x040fe400000e0000 */
[----:B------:R-:W-:Y:S01]  /*f5c0*/  R2UR UR11, R7 ;  /* 0x00000000070b72ca */ /* 0x000fe200000e0000 */
[----:B------:R2:W-:Y:S01]  /*f5d0*/  STG.E.128 desc[UR16][R2.64+0x4000], R24 ;  /* 0x0040001802007986 */ /* 0x0005e2000c101d10 */
[----:B------:R-:W-:-:S02]  /*f5e0*/  R2UR UR8, R6 ;  /* 0x00000000060872ca */ /* 0x000fc400000e0000 */
[----:B------:R-:W-:Y:S01]  /*f5f0*/  R2UR UR9, R7 ;  /* 0x00000000070972ca */ /* 0x000fe200000e0000 */
[----:B------:R2:W-:Y:S04]  /*f600*/  STG.E.128 desc[UR14][R2.64+0x6000], R76 ;  /* 0x0060004c02007986 */ /* 0x0005e8000c101d0e */
[----:B------:R2:W-:Y:S01]  /*f610*/  STG.E.128 desc[UR12][R2.64+0x8000], R28 ;  /* 0x0080001c02007986 */ /* 0x0005e2000c101d0c */
[----:B-1----:R-:W-:-:S03]  /*f620*/  UPRMT UR4, UR4, 0x9910, URZ ;  /* 0x0000991004047896 */ /* 0x002fc600080000ff */
[----:B------:R2:W-:Y:S01]  /*f630*/  STG.E.128 desc[UR10][R2.64+0xa000], R72 ;  /* 0x00a0004802007986 */ /* 0x0005e2000c101d0a */
[----:B------:R-:W-:-:S03]  /*f640*/  UISETP.GE.AND UP0, UPT, UR4, 0x2, UPT ;  /* 0x000000020400788c */ /* 0x000fc6000bf06270 */
[----:B------:R2:W-:Y:S04]  /*f650*/  STG.E.128 desc[UR8][R2.64+0xc000], R32 ;  /* 0x00c0002002007986 */ /* 0x0005e8000c101d08 */
[----:B------:R2:W-:Y:S02]  /*f660*/  STG.E.128 desc[UR6][R2.64+0xe000], R36 ;  /* 0x00e0002402007986 */ /* 0x0005e4000c101d06 */
[----:B------:R-:W-:Y:S05]  /*f670*/  BRA.U !UP0, `(.L_x_201) ;  /* 0x0000000908687547 */ /* 0x000fea000b800000 */
        /* <DEDUP_REMOVED lines=25> */
.L_x_200:
[----:B------:R-:W2:Y:S04]  /*f810*/  LDL R23, [R1+0x50] ;  /* 0x0000500001177983 */ /* 0x000ea80000100800 */
[----:B------:R-:W3:Y:S01]  /*f820*/  LDL R22, [R1+0x3c] ;  /* 0x00003c0001167983 */ /* 0x000ee20000100800 */
[--C-:B------:R-:W-:Y:S01]  /*f830*/  SHF.R.U32.HI R0, RZ, 0x2, R123.reuse ;  /* 0x00000002ff007819 */ /* 0x100fe2000001167b */
[----:B------:R-:W-:Y:S01]  /*f840*/  USHF.L.U32 UR4, UR52, 0x4, URZ ;  /* 0x0000000434047899 */ /* 0x000fe200080006ff */
[----:B------:R-:W-:Y:S01]  /*f850*/  SHF.R.U32.HI R123, RZ, 0x4, R123 ;  /* 0x00000004ff7b7819 */ /* 0x000fe2000001167b */
[----:B------:R-:W1:Y:S01]  /*f860*/  S2R R7, SR_TID.X ;  /* 0x0000000000077919 */ /* 0x000e620000002100 */
[----:B------:R-:W-:Y:S01]  /*f870*/  ULOP3.LUT UR5, UR53, 0x3c, UR52, 0xf8, !UPT ;  /* 0x0000003c35057892 */ /* 0x000fe2000f8ef834 */
[----:B------:R-:W4:Y:S01]  /*f880*/  LDC.64 R20, c[0x0][0x358] ;  /* 0x0000d600ff147b82 */ /* 0x000f220000000a00 */
[----:B------:R-:W-:-:S02]  /*f890*/  ULOP3.LUT UR4, UR4, 0x30, URZ, 0xc0, !UPT ;  /* 0x0000003004047892 */ /* 0x000fc4000f8ec0ff */
[----:B------:R-:W-:Y:S02]  /*f8a0*/  USHF.L.U32 UR6, UR54, 0x1, URZ ;  /* 0x0000000136067899 */ /* 0x000fe400080006ff */
[----:B------:R-:W-:Y:S02]  /*f8b0*/  UIMAD UR4, UR5, 0x220, UR4 ;  /* 0x00000220050478a4 */ /* 0x000fe4000f8e0204 */
[----:B------:R-:W-:Y:S01]  /*f8c0*/  ULOP3.LUT UR6, UR6, 0x6, URZ, 0xc0, !UPT ;  /* 0x0000000606067892 */ /* 0x000fe2000f8ec0ff */
[----:B-1----:R-:W-:-:S04]  /*f8d0*/  LOP3.LUT R5, R7, 0x1f, RZ, 0xc0, !PT ;  /* 0x0000001f07057812 */ /* 0x002fc800078ec0ff */
[----:B------:R-:W-:-:S04]  /*f8e0*/  SHF.R.U32.HI R3, RZ, 0x4, R5 ;  /* 0x00000004ff037819 */ /* 0x000fc80000011605 */
[----:B------:R-:W-:-:S04]  /*f8f0*/  LOP3.LUT R2, R3, 0x780, R0, 0xf8, !PT ;  /* 0x0000078003027812 */ /* 0x000fc800078ef800 */
[----:B------:R-:W-:Y:S02]  /*f900*/  LOP3.LUT R4, R2, 0x60, R0, 0xf8, !PT ;  /* 0x0000006002047812 */ /* 0x000fe400078ef800 */
[----:B------:R-:W-:Y:S02]  /*f910*/  SHF.R.U32.HI R2, RZ, 0x2, R5 ;  /* 0x00000002ff027819 */ /* 0x000fe40000011605 */
[----:B------:R-:W1:Y:S01]  /*f920*/  S2R R5, SR_CgaCtaId ;  /* 0x0000000000057919 */ /* 0x000e620000008800 */
[--C-:B------:R-:W-:Y:S02]  /*f930*/  LOP3.LUT R0, R3, 0x1e0, R123.reuse, 0xf8, !PT ;  /* 0x000001e003007812 */ /* 0x100fe400078ef87b */
[----:B------:R-:W-:Y:S02]  /*f940*/  LOP3.LUT R3, R7, 0x3, RZ, 0xc0, !PT ;  /* 0x0000000307037812 */ /* 0x000fe400078ec0ff */
[----:B------:R-:W-:Y:S02]  /*f950*/  LOP3.LUT R0, R0, 0x18, R123, 0xf8, !PT ;  /* 0x0000001800007812 */ /* 0x000fe400078ef87b */
[----:B------:R-:W-:Y:S01]  /*f960*/  LOP3.LUT R4, R4, UR6, RZ, 0xfc, !PT ;  /* 0x0000000604047c12 */ /* 0x000fe2000f8efcff */
[----:B------:R-:W-:Y:S01]  /*f970*/  IMAD R2, R2, 0x44, R3 ;  /* 0x0000004402027824 */ /* 0x000fe200078e0203 */
[----:B------:R-:W-:-:S03]  /*f980*/  MOV R3, 0x400 ;  /* 0x0000040000037802 */ /* 0x000fc60000000f00 */
[----:B------:R-:W-:Y:S01]  /*f990*/  VIADD R2, R2, UR4 ;  /* 0x0000000402027c36 */ /* 0x000fe20008000000 */
[----:B-1----:R-:W-:Y:S02]  /*f9a0*/  LEA R5, R5, R3, 0x18 ;  /* 0x0000000305057211 */ /* 0x002fe400078ec0ff */
[----:B------:R-:W-:Y:S01]  /*f9b0*/  LOP3.LUT R3, R0, UR6, RZ, 0xfc, !PT ;  /* 0x0000000600037c12 */ /* 0x000fe2000f8efcff */
[----:B------:R-:W-:Y:S05]  /*f9c0*/  WARPSYNC.ALL ;  /* 0x0000000000007948 */ /* 0x000fea0003800000 */
[----:B------:R-:W-:-:S04]  /*f9d0*/  VIADD R6, R5, 0x14a00 ;  /* 0x00014a0005067836 */ /* 0x000fc80000000000 */
[C---:B------:R-:W-:Y:S01]  /*f9e0*/  IMAD R0, R2.reuse, 0x8, R6 ;  /* 0x0000000802007824 */ /* 0x040fe200078e0206 */
[----:B------:R-:W-:Y:S01]  /*f9f0*/  BAR.SYNC.DEFER_BLOCKING 0x0 ;  /* 0x0000000000007b1d */ /* 0x000fe20000010000 */
[----:B------:R-:W-:-:S05]  /*fa00*/  IMAD R2, R2, 0x8, R5 ;  /* 0x0000000802027824 */ /* 0x000fca00078e0205 */
[----:B-----5:R1:W-:Y:S04]  /*fa10*/  STS.64 [R2+0x14a00], R16 ;  /* 0x014a001002007388 */ /* 0x0203e80000000a00 */
[----:B------:R-:W-:Y:S04]  /*fa20*/  STS.64 [R2+0x14a20], R24 ;  /* 0x014a201802007388 */ /* 0x000fe80000000a00 */
[----:B------:R-:W-:Y:S04]  /*fa30*/  STS.64 [R2+0x14a40], R28 ;  /* 0x014a401c02007388 */ /* 0x000fe80000000a00 */
[----:B------:R4:W-:Y:S01]  /*fa40*/  STS.64 [R2+0x14a60], R32 ;  /* 0x014a602002007388 */ /* 0x0009e20000000a00 */
[----:B-1----:R-:W-:-:S05]  /*fa50*/  IMAD.SHL.U32 R17, R7, 0x10, RZ ;  /* 0x0000001007117824 */ /* 0x002fca00078e00ff */
[----:B------:R-:W-:Y:S01]  /*fa60*/  LOP3.LUT R17, R17, 0xf0, RZ, 0xc0, !PT ;  /* 0x000000f011117812 */ /* 0x000fe200078ec0ff */
[----:B----4-:R-:W-:-:S05]  /*fa70*/  IMAD.SHL.U32 R2, R7, 0x8, RZ ;  /* 0x0000000807027824 */ /* 0x010fca00078e00ff */
[----:B------:R-:W-:Y:S01]  /*fa80*/  LOP3.LUT R2, R2, 0x78, RZ, 0xc0, !PT ;  /* 0x0000007802027812 */ /* 0x000fe200078ec0ff */
[----:B------:R-:W-:Y:S03]  /*fa90*/  BAR.SYNC.DEFER_BLOCKING 0x0 ;  /* 0x0000000000007b1d */ /* 0x000fe60000010000 */
[----:B------:R-:W-:Y:S01]  /*faa0*/  ISETP.GE.AND P0, PT, R2, UR44, PT ;  /* 0x0000002c02007c0c */ /* 0x000fe2000bf06270 */
[----:B------:R-:W-:-:S03]  /*fab0*/  IMAD.SHL.U32 R2, R7, 0x20, RZ ;  /* 0x0000002007027824 */ /* 0x000fc600078e00ff */
[----:B------:R-:W-:Y:S02]  /*fac0*/  ISETP.LT.AND P3, PT, R4, UR46, !P0 ;  /* 0x0000002e04007c0c */ /* 0x000fe4000c761270 */
[----:B------:R-:W-:-:S05]  /*fad0*/  LOP3.LUT R2, R2, 0x1e0, RZ, 0xc0, !PT ;  /* 0x000001e002027812 */ /* 0x000fca00078ec0ff */
[----:B------:R-:W-:Y:S02]  /*fae0*/  IMAD R2, R3, 0x220, R2 ;  /* 0x0000022003027824 */ /* 0x000fe400078e0202 */
[----:B------:R-:W-:Y:S02]  /*faf0*/  IMAD.U32 R3, RZ, RZ, UR44 ;  /* 0x0000002cff037e24 */ /* 0x000fe4000f8e00ff */
[----:B------:R-:W-:Y:S02]  /*fb00*/  IMAD.IADD R2, R5, 0x1, R2 ;  /* 0x0000000105027824 */ /* 0x000fe400078e0202 */
[----:B------:R-:W-:-:S03]  /*fb10*/  IMAD R3, R3, UR43, RZ ;  /* 0x0000002b03037c24 */ /* 0x000fc6000f8e02ff */
[----:B------:R-:W1:Y:S02]  /*fb20*/  LDS.128 R8, [R2+0x14a00] ;  /* 0x014a000002087984 */ /* 0x000e640000000c00 */
[----:B------:R-:W-:Y:S01]  /*fb30*/  SHF.R.S32.HI R5, RZ, 0x1f, R3 ;  /* 0x0000001fff057819 */ /* 0x000fe20000011403 */
[-C--:B------:R-:W-:Y:S01]  /*fb40*/  IMAD.WIDE.U32 R6, R3, R4.reuse, RZ ;  /* 0x0000000403067225 */ /* 0x080fe200078e00ff */
[----:B------:R-:W4:Y:S03]  /*fb50*/  LDS.128 R12, [R2+0x14a10] ;  /* 0x014a1000020c7984 */ /* 0x000f260000000c00 */
[----:B------:R-:W-:Y:S01]  /*fb60*/  IMAD R5, R5, R4, RZ ;  /* 0x0000000405057224 */ /* 0x000fe200078e02ff */
[----:B------:R-:W-:-:S03]  /*fb70*/  LEA R17, P1, R6, R17, 0x1 ;  /* 0x0000001106117211 */ /* 0x000fc600078208ff */
[----:B------:R-:W-:-:S05]  /*fb80*/  IMAD.IADD R5, R7, 0x1, R5 ;  /* 0x0000000107057824 */ /* 0x000fca00078e0205 */
[----:B------:R-:W-:Y:S01]  /*fb90*/  LEA.HI.X R16, R6, RZ, R5, 0x1, P1 ;  /* 0x000000ff06107211 */ /* 0x000fe200008f0c05 */
[----:B------:R-:W-:Y:S01]  /*fba0*/  IMAD R5, R3, UR41, RZ ;  /* 0x0000002903057c24 */ /* 0x000fe2000f8e02ff */
[----:B-1----:R-:W-:Y:S02]  /*fbb0*/  F2FP.BF16.F32.PACK_AB R8, R9, R8 ;  /* 0x000000080908723e */ /* 0x002fe400000010ff */
[----:B------:R-:W-:Y:S02]  /*fbc0*/  F2FP.BF16.F32.PACK_AB R9, R11, R10 ;  /* 0x0000000a0b09723e */ /* 0x000fe400000010ff */
[----:B----4-:R-:W-:Y:S02]  /*fbd0*/  F2FP.BF16.F32.PACK_AB R10, R13, R12 ;  /* 0x0000000c0d0a723e */ /* 0x010fe400000010ff */
[----:B------:R-:W-:Y:S02]  /*fbe0*/  F2FP.BF16.F32.PACK_AB R11, R15, R14 ;  /* 0x0000000e0f0b723e */ /* 0x000fe400000010ff */
[----:B--2---:R-:W-:Y:S01]  /*fbf0*/  ISETP.NE.U32.AND P1, PT, R23, RZ, PT ;  /* 0x000000ff1700720c */ /* 0x004fe20003f25070 */
[----:B------:R-:W-:-:S03]  /*fc00*/  IMAD.MOV.U32 R6, RZ, RZ, R23 ;  /* 0x000000ffff067224 */ /* 0x000fc600078e0017 */
[----:B---3--:R-:W-:Y:S01]  /*fc10*/  ISETP.NE.AND.EX P3, PT, R22, RZ, P3, P1 ;  /* 0x000000ff1600720c */ /* 0x008fe20001f65310 */
[----:B------:R-:W-:Y:S02]  /*fc20*/  IMAD.MOV.U32 R7, RZ, RZ, R22 ;  /* 0x000000ffff077224 */ /* 0x000fe400078e0016 */
[----:B------:R-:W-:Y:S01]  /*fc30*/  IMAD.WIDE R6, R5, 0x2, R6 ;  /* 0x0000000205067825 */ /* 0x000fe200078e0206 */
[----:B------:R-:W-:Y:S02]  /*fc40*/  LOP3.LUT R5, R4, 0x8, RZ, 0xfc, !PT ;  /* 0x0000000804057812 */ /* 0x000fe400078efcff */
[----:B------:R-:W-:-:S07]  /*fc50*/  IADD3 R6, P2, PT, R6, R17, RZ ;  /* 0x0000001106067210 */ /* 0x000fce0007f5e0ff */
[----:B------:R-:W-:Y:S02]  /*fc60*/  @P3 R2UR UR4, R20 ;  /* 0x00000000140432ca */ /* 0x000fe400000e0000 */
[----:B------:R-:W-:Y:S01]  /*fc70*/  @P3 R2UR UR5, R21 ;  /* 0x00000000150532ca */ /* 0x000fe200000e0000 */
[----:B------:R-:W-:Y:S01]  /*fc80*/  IMAD.X R7, R7, 0x1, R16, P2 ;  /* 0x0000000107077824 */ /* 0x000fe200010e0610 */
[----:B------:R-:W-:Y:S02]  /*fc90*/  ISETP.LT.AND P2, PT, R5, UR46, !P0 ;  /* 0x0000002e05007c0c */ /* 0x000fe4000c741270 */
[----:B------:R-:W-:Y:S02]  /*fca0*/  LOP3.LUT R5, R4, 0x10, RZ, 0xfc, !PT ;  /* 0x0000001004057812 */ /* 0x000fe400078efcff */
[----:B------:R-:W-:-:S07]  /*fcb0*/  ISETP.NE.AND.EX P2, PT, R22, RZ, P2, P1 ;  /* 0x000000ff1600720c */ /* 0x000fce0001745310 */
[----:B------:R1:W-:Y:S01]  /*fcc0*/  @P3 STG.E.128 desc[UR4][R6.64], R8 ;  /* 0x0000000806003986 */ /* 0x0003e2000c101d04 */
[----:B------:R-:W-:Y:S05]  /*fcd0*/  BAR.SYNC.DEFER_BLOCKING 0x0 ;  /* 0x0000000000007b1d */ /* 0x000fea0000010000 */
        /* <DEDUP_REMOVED lines=8> */
[----:B------:R-:W1:Y:S04]  /*fd60*/  LDS.128 R8, [R2+0x14a00] ;  /* 0x014a000002087984 */ /* 0x000e680000000c00 */
[----:B------:R-:W2:Y:S01]  /*fd70*/  LDS.128 R12, [R2+0x14a10] ;  /* 0x014a1000020c7984 */ /* 0x000ea20000000c00 */
[----:B-1----:R-:W-:-:S02]  /*fd80*/  F2FP.BF16.F32.PACK_AB R8, R9, R8 ;  /* 0x000000080908723e */ /* 0x002fc400000010ff */
[----:B------:R-:W-:Y:S02]  /*fd90*/  F2FP.BF16.F32.PACK_AB R9, R11, R10 ;  /* 0x0000000a0b09723e */ /* 0x000fe400000010ff */
[----:B--2---:R-:W-:Y:S02]  /*fda0*/  F2FP.BF16.F32.PACK_AB R10, R13, R12 ;  /* 0x0000000c0d0a723e */ /* 0x004fe400000010ff */
[----:B------:R-:W-:-:S05]  /*fdb0*/  F2FP.BF16.F32.PACK_AB R11, R15, R14 ;  /* 0x0000000e0f0b723e */ /* 0x000fca00000010ff */
[----:B------:R1:W-:Y:S01]  /*fdc0*/  @P2 STG.E.128 desc[UR4][R6.64], R8 ;  /* 0x0000000806002986 */ /* 0x0003e2000c101d04 */
[----:B------:R-:W-:Y:S01]  /*fdd0*/  BAR.SYNC.DEFER_BLOCKING 0x0 ;  /* 0x0000000000007b1d */ /* 0x000fe20000010000 */
[----:B------:R-:W-:-:S04]  /*fde0*/  ISETP.LT.AND P2, PT, R5, UR46, !P0 ;  /* 0x0000002e05007c0c */ /* 0x000fc8000c741270 */
[----:B------:R-:W-:-:S13]  /*fdf0*/  ISETP.NE.AND.EX P2, PT, R22, RZ, P2, P1 ;  /* 0x000000ff1600720c */ /* 0x000fda0001745310 */
        /* <DEDUP_REMOVED lines=14> */
[----:B------:R-:W-:Y:S01]  /*fee0*/  @P2 STG.E.128 desc[UR4][R6.64], R8 ;  /* 0x0000000806002986 */ /* 0x000fe2000c101d04 */
[----:B------:R-:W-:Y:S06]  /*fef0*/  BAR.SYNC.DEFER_BLOCKING 0x0 ;  /* 0x0000000000007b1d */ /* 0x000fec0000010000 */
[----:B------:R-:W-:Y:S04]  /*ff00*/  STS.64 [R0], R82 ;  /* 0x0000005200007388 */ /* 0x000fe80000000a00 */
[----:B------:R-:W-:Y:S04]  /*ff10*/  STS.64 [R0+0x20], R78 ;  /* 0x0000204e00007388 */ /* 0x000fe80000000a00 */
[----:B------:R-:W-:Y:S04]  /*ff20*/  STS.64 [R0+0x40], R74 ;  /* 0x0000404a00007388 */ /* 0x000fe80000000a00 */
[----:B------:R1:W-:Y:S01]  /*ff30*/  STS.64 [R0+0x60], R38 ;  /* 0x0000602600007388 */ /* 0x0003e20000000a00 */
[----:B------:R-:W-:Y:S01]  /*ff40*/  BAR.SYNC.DEFER_BLOCKING 0x0 ;  /* 0x0000000000007b1d */ /* 0x000fe20000010000 */
[----:B-1----:R-:W-:-:S05]  /*ff50*/  LOP3.LUT R0, R4, 0x18, RZ, 0xfc, !PT ;  /* 0x0000001804007812 */ /* 0x002fca00078efcff */
[----:B------:R-:W1:Y:S01]  /*ff60*/  LDS.128 R8, [R2+0x14a00] ;  /* 0x014a000002087984 */ /* 0x000e620000000c00 */
[----:B------:R-:W-:-:S03]  /*ff70*/  ISETP.LT.AND P0, PT, R0, UR46, !P0 ;  /* 0x0000002e00007c0c */ /* 0x000fc6000c701270 */
[----:B------:R2:W3:Y:S01]  /*ff80*/  LDS.128 R12, [R2+0x14a10] ;  /* 0x014a1000020c7984 */ /* 0x0004e20000000c00 */
[----:B------:R-:W-:-:S13]  /*ff90*/  ISETP.NE.AND.EX P0, PT, R22, RZ, P0, P1 ;  /* 0x000000ff1600720c */ /* 0x000fda0000705310 */
[----:B------:R-:W-:Y:S02]  /*ffa0*/  @P0 R2UR UR4, R20 ;  /* 0x00000000140402ca */ /* 0x000fe400000e0000 */
[----:B------:R-:W-:Y:S01]  /*ffb0*/  @P0 R2UR UR5, R21 ;  /* 0x00000000150502ca */ /* 0x000fe200000e0000 */
[----:B--2---:R-:W-:Y:S01]  /*ffc0*/  IMAD.WIDE R2, R3, 0x10, R6 ;  /* 0x0000001003027825 */ /* 0x004fe200078e0206 */
[----:B-1----:R-:W-:Y:S02]  /*ffd0*/  F2FP.BF16.F32.PACK_AB R4, R9, R8 ;  /* 0x000000080904723e */ /* 0x002fe400000010ff */
[----:B------:R-:W-:Y:S02]  /*ffe0*/  F2FP.BF16.F32.PACK_AB R5, R11, R10 ;  /* 0x0000000a0b05723e */ /* 0x000fe400000010ff */
[----:B---3--:R-:W-:Y:S02]  /*fff0*/  F2FP.BF16.F32.PACK_AB R6, R13, R12 ;  /* 0x0000000c0d06723e */ /* 0x008fe400000010ff */
[----:B------:R-:W-:-:S05]  /*10000*/  F2FP.BF16.F32.PACK_AB R7, R15, R14 ;  /* 0x0000000e0f07723e */ /* 0x000fca00000010ff */
[----:B------:R1:W-:Y:S02]  /*10010*/  @P0 STG.E.128 desc[UR4][R2.64], R4 ;  /* 0x0000000402000986 */ /* 0x0003e4000c101d04 */
.L_x_201:
[----:B------:R-:W-:Y:S05]  /*10020*/  BSYNC.RECONVERGENT B0 ;  /* 0x0000000000007941 */ /* 0x000fea0003800200 */
.L_x_199:
[----:B-12---:R-:W-:Y:S01]  /*10030*/  IMAD.U32 R3, RZ, RZ, UR46 ;  /* 0x0000002eff037e24 */ /* 0x006fe2000f8e00ff */
[----:B------:R-:W-:Y:S01]  /*10040*/  UMOV UR4, 0xffffffff ;  /* 0xffffffff00047882 */ /* 0x000fe20000000000 */
[----:B------:R-:W-:Y:S02]  /*10050*/  IMAD.U32 R2, RZ, RZ, UR46 ;  /* 0x0000002eff027e24 */ /* 0x000fe4000f8e00ff */
[----:B------:R-:W-:Y:S01]  /*10060*/  IMAD.U32 R0, RZ, RZ, UR46 ;  /* 0x0000002eff007e24 */ /* 0x000fe2000f8e00ff */
[----:B------:R-:W-:Y:S02]  /*10070*/  ISETP.GE.AND P2, PT, R3, 0x1, PT ;  /* 0x000000010300780c */ /* 0x000fe40003f46270 */
[----:B------:R-:W-:Y:S02]  /*10080*/  ISETP.GT.AND P1, PT, R2, 0x40, PT ;  /* 0x000000400200780c */ /* 0x000fe40003f24270 */
[----:B------:R-:W-:Y:S01]  /*10090*/  ISETP.GT.AND P0, PT, R0, 0x60, PT ;  /* 0x000000600000780c */ /* 0x000fe20003f04270 */
[----:B------:R-:W-:-:S12]  /*100a0*/  BRA.DIV UR4, `(.L_x_202) ;  /* 0x0000003e04807947 */ /* 0x000fd8000b800000 */
[----:B------:R-:W-:-:S07]  /*100b0*/  MOV R0, UR54 ;  /* 0x0000003600007c02 */ /* 0x000fce0008000f00 */
.L_x_255:
[----:B------:R-:W1:Y:S01]  /*100c0*/  S2R R8, SR_TID.X ;  /* 0x0000000000087919 */ /* 0x000e620000002100 */
[----:B------:R-:W2:Y:S01]  /*100d0*/  LDCU UR4, c[0x0][0x424] ;  /* 0x00008480ff0477ac */ /* 0x000ea20008000800 */
[C---:B------:R-:W-:Y:S01]  /*100e0*/  IMAD.SHL.U32 R2, R0.reuse, 0x20, RZ ;  /* 0x0000002000027824 */ /* 0x040fe200078e00ff */
[----:B------:R-:W-:Y:S01]  /*100f0*/  SHF.R.U32.HI R3, RZ, 0x2, R0 ;  /* 0x00000002ff037819 */ /* 0x000fe20000011600 */
[----:B------:R-:W4:Y:S01]  /*10100*/  S2R R7, SR_CgaCtaId ;  /* 0x0000000000077919 */ /* 0x000f220000008800 */
[C---:B---3--:R-:W-:Y:S01]  /*10110*/  IMAD.SHL.U32 R4, R0.reuse, 0x40, RZ ;  /* 0x0000004000047824 */ /* 0x048fe200078e00ff */
[----:B------:R-:W-:Y:S01]  /*10120*/  MOV R9, 0x400 ;  /* 0x0000040000097802 */ /* 0x000fe20000000f00 */
[----:B------:R-:W-:Y:S01]  /*10130*/  IMAD.SHL.U32 R10, R0, 0x10, RZ ;  /* 0x00000010000a7824 */ /* 0x000fe200078e00ff */
[----:B------:R-:W-:Y:S02]  /*10140*/  LOP3.LUT R5, R3, 0x3c, RZ, 0xc0, !PT ;  /* 0x0000003c03057812 */ /* 0x000fe400078ec0ff */
[----:B------:R-:W-:-:S02]  /*10150*/  LOP3.LUT R2, R2, 0x60, RZ, 0xc0, !PT ;  /* 0x0000006002027812 */ /* 0x000fc400078ec0ff */
[----:B------:R-:W-:Y:S02]  /*10160*/  LOP3.LUT R4, R4, 0x40, RZ, 0xc0, !PT ;  /* 0x0000004004047812 */ /* 0x000fe400078ec0ff */
[C---:B------:R-:W-:Y:S01]  /*10170*/  LOP3.LUT P3, RZ, R0.reuse, 0x4, RZ, 0xc0, !PT ;  /* 0x0000000400ff7812 */ /* 0x040fe2000786c0ff */
[----:B------:R-:W-:Y:S01]  /*10180*/  IMAD R13, R5, 0x1100, R2 ;  /* 0x00001100050d7824 */ /* 0x000fe200078e0202 */
[C---:B------:R-:W-:Y:S01]  /*10190*/  LOP3.LUT R27, R0.reuse, 0xff, RZ, 0xc0, !PT ;  /* 0x000000ff001b7812 */ /* 0x040fe200078ec0ff */
[----:B------:R-:W-:Y:S02]  /*101a0*/  IMAD.SHL.U32 R2, R0, 0x200, RZ ;  /* 0x0000020000027824 */ /* 0x000fe400078e00ff */
[----:B--2---:R-:W-:Y:S01]  /*101b0*/  IMAD.U32 R12, RZ, RZ, UR4 ;  /* 0x00000004ff0c7e24 */ /* 0x004fe2000f8e00ff */
[----:B------:R-:W-:Y:S05]  /*101c0*/  WARPSYNC.ALL ;  /* 0x0000000000007948 */ /* 0x000fea0003800000 */
[----:B------:R-:W-:Y:S01]  /*101d0*/  BAR.SYNC.DEFER_BLOCKING 0x0 ;  /* 0x0000000000007b1d */ /* 0x000fe20000010000 */
[----:B------:R-:W-:-:S02]  /*101e0*/  LOP3.LUT R2, R2, 0x1e000, RZ, 0xc0, !PT ;  /* 0x0001e00002027812 */ /* 0x000fc400078ec0ff */
[----:B------:R-:W-:Y:S02]  /*101f0*/  SHF.R.S32.HI R72, RZ, 0x1f, R12 ;  /* 0x0000001fff487819 */ /* 0x000fe4000001140c */
[----:B------:R-:W-:Y:S01]  /*10200*/  LOP3.LUT R10, R2, 0x80, R10, 0xf8, !PT ;  /* 0x00000080020a7812 */ /* 0x000fe200078ef80a */
[C---:B-1----:R-:W-:Y:S01]  /*10210*/  IMAD.SHL.U32 R6, R8.reuse, 0x8, RZ ;  /* 0x0000000808067824 */ /* 0x042fe200078e00ff */
[C---:B------:R-:W-:Y:S01]  /*10220*/  LOP3.LUT R16, R8.reuse, 0x7, RZ, 0xc0, !PT ;  /* 0x0000000708107812 */ /* 0x040fe200078ec0ff */
[C---:B------:R-:W-:Y:S01]  /*10230*/  IMAD.SHL.U32 R14, R8.reuse, 0x100, RZ ;  /* 0x00000100080e7824 */ /* 0x040fe200078e00ff */
[C---:B------:R-:W-:Y:S02]  /*10240*/  LOP3.LUT R2, R8.reuse, 0x4, RZ, 0xc0, !PT ;  /* 0x0000000408027812 */ /* 0x040fe400078ec0ff */
[----:B----4-:R-:W-:Y:S02]  /*10250*/  LEA R3, R7, R9, 0x18 ;  /* 0x0000000907037211 */ /* 0x010fe400078ec0ff */
[----:B------:R-:W-:-:S02]  /*10260*/  LOP3.LUT R7, R8, 0x1f, RZ, 0xc0, !PT ;  /* 0x0000001f08077812 */ /* 0x000fc400078ec0ff */
[----:B------:R-:W-:Y:S01]  /*10270*/  LOP3.LUT R4, R4, 0x38, R6, 0xf8, !PT ;  /* 0x0000003804047812 */ /* 0x000fe200078ef806 */
[----:B------:R-:W-:Y:S01]  /*10280*/  IMAD.SHL.U32 R6, R0, 0x2, RZ ;  /* 0x0000000200067824 */ /* 0x000fe200078e00ff */
[----:B------:R-:W-:Y:S01]  /*10290*/  @P3 LOP3.LUT R2, R2, 0x4, RZ, 0x3c, !PT ;  /* 0x0000000402023812 */ /* 0x000fe200078e3cff */
[--C-:B------:R-:W-:Y:S01]  /*102a0*/  IMAD R16, R16, 0x87, R7.reuse ;  /* 0x0000008710107824 */ /* 0x100fe200078e0207 */
[----:B------:R-:W-:Y:S02]  /*102b0*/  SHF.R.U32.HI R7, RZ, 0x3, R7 ;  /* 0x00000003ff077819 */ /* 0x000fe40000011607 */
[----:B------:R-:W-:Y:S01]  /*102c0*/  LOP3.LUT R5, R6, R8, RZ, 0x3c, !PT ;  /* 0x0000000806057212 */ /* 0x000fe200078e3cff */
[----:B------:R-:W-:Y:S01]  /*102d0*/  IMAD.IADD R16, R13, 0x1, R16 ;  /* 0x000000010d107824 */ /* 0x000fe200078e0210 */
[----:B------:R-:W-:Y:S01]  /*102e0*/  LOP3.LUT R6, R7, 0x1fc, R6, 0xf8, !PT ;  /* 0x000001fc07067812 */ /* 0x000fe200078ef806 */
[----:B------:R-:W-:-:S04]  /*102f0*/  DEPBAR.LE SB0, 0x1 ;  /* 0x000080400000791a */ /* 0x000fc80000000000 */
[----:B------:R-:W-:Y:S01]  /*10300*/  LOP3.LUT R7, R7, 0x3, R8, 0x78, !PT ;  /* 0x0000000307077812 */ /* 0x000fe200078e7808 */
[----:B------:R-:W-:Y:S01]  /*10310*/  IMAD.SHL.U32 R9, R5, 0x8, RZ ;  /* 0x0000000805097824 */ /* 0x000fe200078e00ff */
[----:B------:R-:W-:Y:S01]  /*10320*/  LOP3.LUT R8, R4, 0x40, RZ, 0xc0, !PT ;  /* 0x0000004004087812 */ /* 0x000fe200078ec0ff */
[----:B------:R-:W-:Y:S01]  /*10330*/  IMAD.MOV.U32 R5, RZ, RZ, RZ ;  /* 0x000000ffff057224 */ /* 0x000fe200078e00ff */
[----:B------:R-:W-:Y:S01]  /*10340*/  LOP3.LUT R2, R2, R7, RZ, 0xfc, !PT ;  /* 0x0000000702027212 */ /* 0x000fe200078efcff */
[----:B------:R-:W-:Y:S01]  /*10350*/  IMAD R16, R16, 0x2, R3 ;  /* 0x0000000210107824 */ /* 0x000fe200078e0203 */
[----:B------:R-:W-:Y:S01]  /*10360*/  BAR.SYNC.DEFER_BLOCKING 0x0 ;  /* 0x0000000000007b1d */ /* 0x000fe20000010000 */
[----:B------:R-:W-:Y:S01]  /*10370*/  IMAD R11, R7, 0x8, R8 ;  /* 0x00000008070b7824 */ /* 0x000fe200078e0208 */
[----:B------:R-:W-:Y:S01]  /*10380*/  LOP3.LUT R7, R9, 0x20, RZ, 0xc0, !PT ;  /* 0x0000002009077812 */ /* 0x000fe200078ec0ff */
[----:B------:R-:W-:Y:S01]  /*10390*/  IMAD R8, R72, R6, RZ ;  /* 0x0000000648087224 */ /* 0x000fe200078e02ff */
[----:B------:R-:W-:-:S02]  /*103a0*/  LOP3.LUT R9, R14, 0x700, RZ, 0xc0, !PT ;  /* 0x000007000e097812 */ /* 0x000fc400078ec0ff */
[----:B------:R-:W-:Y:S01]  /*103b0*/  R2UR UR4, R12 ;  /* 0x000000000c0472ca */ /* 0x000fe200000e0000 */
[----:B------:R-:W-:Y:S01]  /*103c0*/  IMAD.IADD R7, R7, 0x1, R11 ;  /* 0x0000000107077824 */ /* 0x000fe200078e020b */
[----:B------:R-:W-:Y:S01]  /*103d0*/  ISETP.GE.AND P3, PT, R4, UR44, PT ;  /* 0x0000002c04007c0c */ /* 0x000fe2000bf66270 */
[----:B------:R-:W-:-:S03]  /*103e0*/  IMAD.WIDE.U32 R4, R6, R12, R4 ;  /* 0x0000000c06047225 */ /* 0x000fc600078e0004 */
[----:B------:R-:W-:Y:S01]  /*103f0*/  ISETP.LT.AND P4, PT, R6, UR50, !P3 ;  /* 0x0000003206007c0c */ /* 0x000fe2000df81270 */
[----:B------:R-:W-:Y:S02]  /*10400*/  IMAD R2, R2, 0x10, R9 ;  /* 0x0000001002027824 */ /* 0x000fe400078e0209 */
[----:B------:R-:W-:Y:S01]  /*10410*/  IMAD.IADD R5, R5, 0x1, R8 ;  /* 0x0000000105057824 */ /* 0x000fe200078e0208 */
[----:B------:R-:W-:Y:S01]  /*10420*/  SEL R25, RZ, 0x1, !P4 ;  /* 0x00000001ff197807 */ /* 0x000fe20006000000 */
[----:B------:R-:W-:Y:S02]  /*10430*/  IMAD.IADD R2, R3, 0x1, R2 ;  /* 0x0000000103027824 */ /* 0x000fe400078e0202 */
[C---:B------:R-:W-:Y:S01]  /*10440*/  IMAD.SHL.U32 R8, R4.reuse, 0x2, RZ ;  /* 0x0000000204087824 */ /* 0x040fe200078e00ff */
[----:B------:R-:W-:Y:S01]  /*10450*/  SHF.L.U64.HI R9, R4, 0x1, R5 ;  /* 0x0000000104097819 */ /* 0x000fe20000010205 */
[----:B------:R-:W-:Y:S01]  /*10460*/  IMAD.IADD R4, R2, 0x1, R10 ;  /* 0x0000000102047824 */ /* 0x000fe200078e020a */
[----:B------:R-:W-:Y:S01]  /*10470*/  UIMAD UR4, UR41, UR4, URZ ;  /* 0x00000004290472a4 */ /* 0x000fe2000f8e02ff */
[----:B------:R-:W-:Y:S01]  /*10480*/  IMAD R7, R6, 0x80, R7 ;  /* 0x0000008006077824 */ /* 0x000fe200078e0207 */
[----:B------:R-:W-:Y:S01]  /*10490*/  SEL R6, RZ, 0x1, P3 ;  /* 0x00000001ff067807 */ /* 0x000fe20001800000 */
[----:B------:R-:W1:Y:S01]  /*104a0*/  LDSM.16.MT88.4 R20, [R16+0x6200] ;  /* 0x006200001014783b */ /* 0x000e620000004200 */
[----:B------:R-:W-:-:S03]  /*104b0*/  UIMAD.WIDE UR4, UR4, 0x2, UR56 ;  /* 0x00000002040478a5 */ /* 0x000fc6000f8e0238 */
[----:B------:R2:W3:Y:S02]  /*104c0*/  LDSM.16.MT88.4 R28, [R4+0xea00] ;  /* 0x00ea0000041c783b */ /* 0x0004e40000004200 */
[----:B--2---:R-:W-:-:S03]  /*104d0*/  IMAD.WIDE R4, R12, 0x80, R8 ;  /* 0x000000800c047825 */ /* 0x004fc600078e0208 */
[----:B------:R-:W-:Y:S02]  /*104e0*/  IADD3 R14, P3, PT, R4, UR4, RZ ;  /* 0x00000004040e7c10 */ /* 0x000fe4000ff7e0ff */
[----:B------:R-:W-:Y:S02]  /*104f0*/  SEL R4, R6, R25, P0 ;  /* 0x0000001906047207 */ /* 0x000fe40000000000 */
[----:B------:R-:W-:Y:S02]  /*10500*/  IADD3.X R15, PT, PT, R5, UR5, RZ, P3, !PT ;  /* 0x00000005050f7c10 */ /* 0x000fe40009ffe4ff */
[----:B------:R-:W-:Y:S01]  /*10510*/  SEL R0, R4, RZ, P1 ;  /* 0x000000ff04007207 */ /* 0x000fe20000800000 */
[----:B------:R-:W-:Y:S06]  /*10520*/  @!P2 BRA `(.L_x_203) ;  /* 0x00000004008ca947 */ /* 0x000fec0003800000 */
[----:B------:R-:W2:Y:S01]  /*10530*/  LDCU UR5, c[0x0][0x424] ;  /* 0x00008480ff0577ac */ /* 0x000ea20008000800 */
[----:B------:R-:W-:Y:S01]  /*10540*/  R2UR UR4, R10 ;  /* 0x000000000a0472ca */ /* 0x000fe200000e0000 */
[----:B------:R-:W-:Y:S01]  /*10550*/  IMAD R26, R7, 0x2, R3 ;  /* 0x00000002071a7824 */ /* 0x000fe200078e0203 */
[----:B-1----:R-:W-:Y:S01]  /*10560*/  MOV R5, R21 ;  /* 0x0000001500057202 */ /* 0x002fe20000000f00 */
[----:B------:R-:W-:Y:S01]  /*10570*/  IMAD.MOV.U32 R13, RZ, RZ, R0 ;  /* 0x000000ffff0d7224 */ /* 0x000fe200078e0000 */
[----:B------:R-:W-:Y:S01]  /*10580*/  MOV R7, R23 ;  /* 0x0000001700077202 */ /* 0x000fe20000000f00 */
[----:B------:R-:W-:Y:S01]  /*10590*/  IMAD.MOV.U32 R4, RZ, RZ, R20 ;  /* 0x000000ffff047224 */ /* 0x000fe200078e0014 */
[----:B---3--:R-:W-:Y:S01]  /*105a0*/  MOV R9, R29 ;  /* 0x0000001d00097202 */ /* 0x008fe20000000f00 */
[----:B------:R-:W-:Y:S01]  /*105b0*/  IMAD.MOV.U32 R6, RZ, RZ, R22 ;  /* 0x000000ffff067224 */ /* 0x000fe200078e0016 */
[----:B------:R-:W-:Y:S01]  /*105c0*/  MOV R11, R31 ;  /* 0x0000001f000b7202 */ /* 0x000fe20000000f00 */
[----:B------:R-:W-:Y:S01]  /*105d0*/  IMAD.MOV.U32 R8, RZ, RZ, R28 ;  /* 0x000000ffff087224 */ /* 0x000fe200078e001c */
[----:B------:R-:W-:Y:S01]  /*105e0*/  IADD3 R0, PT, PT, R16, 0x6200, RZ ;  /* 0x0000620010007810 */ /* 0x000fe20007ffe0ff */
[----:B------:R-:W-:Y:S01]  /*105f0*/  IMAD.MOV.U32 R10, RZ, RZ, R30 ;  /* 0x000000ffff0a7224 */ /* 0x000fe200078e001e */
[----:B------:R-:W-:Y:S01]  /*10600*/  ULEA.HI.SX32 UR47, UR47, 0xfffffffe, 0x1b ;  /* 0xfffffffe2f2f7891 */ /* 0x000fe2000f8fdaff */
[----:B------:R-:W-:Y:S01]  /*10610*/  UMOV UR9, 0x2 ;  /* 0x0000000200097882 */ /* 0x000fe20000000000 */
[----:B------:R-:W-:Y:S01]  /*10620*/  UMOV UR7, URZ ;  /* 0x000000ff00077c82 */ /* 0x000fe20008000000 */
[----:B------:R-:W-:Y:S01]  /*10630*/  UMOV UR10, 0x4000 ;  /* 0x00004000000a7882 */ /* 0x000fe20000000000 */
[----:B--2---:R-:W-:Y:S01]  /*10640*/  MOV R12, UR5 ;  /* 0x00000005000c7c02 */ /* 0x004fe20008000f00 */
[----:B------:R-:W-:-:S07]  /*10650*/  UMOV UR5, 0xffffc000 ;  /* 0xffffc00000057882 */ /* 0x000fce0000000000 */
.L_x_204:
[C---:B-1----:R-:W-:Y:S01]  /*10660*/  HMMA.1688.F32.BF16 R84, R4.reuse, R8, R84 ;  /* 0x000000080454723c */ /* 0x042fe20000041054 */
[----:B------:R-:W-:Y:S01]  /*10670*/  LDSM.16.MT88.4 R16, [R0+0x880] ;  /* 0x000880000010783b */ /* 0x000fe20000004200 */
[----:B------:R-:W1:Y:S01]  /*10680*/  LDC.64 R28, c[0x0][0x358] ;  /* 0x0000d600ff1c7b82 */ /* 0x000e620000000a00 */
[----:B------:R-:W-:Y:S01]  /*10690*/  UISETP.NE.AND UP0, UPT, UR47, -0x1, UPT ;  /* 0xffffffff2f00788c */ /* 0x000fe2000bf05270 */
[----:B----4-:R-:W-:Y:S01]  /*106a0*/  VIADD R24, R2, UR4 ;  /* 0x0000000402187c36 */ /* 0x010fe20008000000 */
[----:B------:R-:W-:Y:S01]  /*106b0*/  UISETP.NE.AND UP1, UPT, UR7, 0x2, UPT ;  /* 0x000000020700788c */ /* 0x000fe2000bf25270 */
[----:B------:R-:W-:Y:S01]  /*106c0*/  IMAD.SHL.U32 R3, R13, 0x10, RZ ;  /* 0x000000100d037824 */ /* 0x000fe200078e00ff */
[----:B------:R-:W-:Y:S01]  /*106d0*/  UISETP.NE.AND UP3, UPT, UR47, 0x2, UPT ;  /* 0x000000022f00788c */ /* 0x000fe2000bf65270 */
[C---:B------:R-:W-:Y:S01]  /*106e0*/  HMMA.1688.F32.BF16 R88, R4.reuse, R9, R88 ;  /* 0x000000090458723c */ /* 0x040fe20000041058 */
[----:B------:R-:W2:Y:S01]  /*106f0*/  LDSM.16.MT88.4 R20, [R2+UR4+0xf200] ;  /* 0x00f200040214783b */ /* 0x000ea20008004200 */
[----:B------:R-:W-:Y:S01]  /*10700*/  USEL UR6, UR5, 0x2000, !UP1 ;  /* 0x0000200005067887 */ /* 0x000fe2000c800000 */
[----:B------:R-:W-:Y:S01]  /*10710*/  LOP3.LUT P0, RZ, R3, 0x10, RZ, 0xc0, !PT ;  /* 0x0000001003ff7812 */ /* 0x000fe2000780c0ff */
[----:B------:R-:W-:Y:S01]  /*10720*/  VIADD R3, R26, UR10 ;  /* 0x0000000a1a037c36 */ /* 0x000fe20008000000 */
[----:B------:R-:W-:Y:S01]  /*10730*/  UIADD3 UR8, UPT, UPT, UR10, -0x4000, URZ ;  /* 0xffffc0000a087890 */ /* 0x000fe2000fffe0ff */
[----:B------:R-:W-:Y:S01]  /*10740*/  PLOP3.LUT P2, PT, PT, PT, UP3, 0x80, 0x8 ;  /* 0x000000000008781c */ /* 0x000fe20003f4f038 */
[----:B------:R-:W-:Y:S01]  /*10750*/  UISETP.NE.AND UP2, UPT, UR47, 0x1, UPT ;  /* 0x000000012f00788c */ /* 0x000fe2000bf45270 */
[C---:B------:R-:W-:Y:S01]  /*10760*/  HMMA.1688.F32.BF16 R92, R4.reuse, R10, R92 ;  /* 0x0000000a045c723c */ /* 0x040fe2000004105c */
[----:B------:R-:W-:Y:S04]  /*10770*/  UIADD3 UR7, UPT, UPT, UR7, 0x1, URZ ;  /* 0x0000000107077890 */ /* 0x000fe8000fffe0ff */
[----:B------:R-:W-:Y:S01]  /*10780*/  PLOP3.LUT P1, PT, PT, PT, UP2, 0x80, 0x8 ;  /* 0x000000000008781c */ /* 0x000fe20003f2f028 */
[----:B------:R-:W-:Y:S02]  /*10790*/  USEL UR7, UR7, URZ, UP1 ;  /* 0x000000ff07077287 */ /* 0x000fe40008800000 */
[-C--:B------:R-:W-:Y:S02]  /*107a0*/  HMMA.1688.F32.BF16 R96, R4, R11.reuse, R96 ;  /* 0x0000000b0460723c */ /* 0x080fe40000041060 */
[----:B-1----:R-:W-:Y:S02]  /*107b0*/  R2UR UR12, R28 ;  /* 0x000000001c0c72ca */ /* 0x002fe400000e0000 */
[----:B------:R-:W-:Y:S04]  /*107c0*/  R2UR UR13, R29 ;  /* 0x000000001d0d72ca */ /* 0x000fe800000e0000 */
[C---:B------:R-:W-:Y:S08]  /*107d0*/  HMMA.1688.F32.BF16 R100, R6.reuse, R11, R100 ;  /* 0x0000000b0664723c */ /* 0x040ff00000041064 */
[C---:B------:R-:W-:Y:S01]  /*107e0*/  HMMA.1688.F32.BF16 R104, R6.reuse, R10, R104 ;  /* 0x0000000a0668723c */ /* 0x040fe20000041068 */
[----:B------:R-:W-:Y:S01]  /*107f0*/  @!PT LDS RZ, [RZ] ;  /* 0x00000000fffff984 */ /* 0x000fe20000000800 */
[----:B------:R-:W-:Y:S01]  /*10800*/  @!PT LDS RZ, [RZ] ;  /* 0x00000000fffff984 */ /* 0x000fe20000000800 */
[----:B------:R-:W-:Y:S01]  /*10810*/  @!PT LDS RZ, [RZ] ;  /* 0x00000000fffff984 */ /* 0x000fe20000000800 */
[----:B------:R1:W-:Y:S01]  /*10820*/  LDGSTS.E.BYPASS.LTC128B.128 [R3+0xea00], desc[UR12][R14.64], P0 ;  /* 0x0ea000000e037fae */ /* 0x0003e20008181a0c */
[----:B------:R-:W-:Y:S01]  /*10830*/  PLOP3.LUT P0, PT, PT, PT, UP0, 0x80, 0x8 ;  /* 0x000000000008781c */ /* 0x000fe20003f0f008 */
[----:B------:R-:W-:Y:S02]  /*10840*/  UISETP.NE.AND UP0, UPT, UR9, 0x2, UPT ;  /* 0x000000020900788c */ /* 0x000fe4000bf05270 */
[----:B------:R-:W-:Y:S03]  /*10850*/  UIADD3 UR9, UPT, UPT, UR9, 0x1, URZ ;  /* 0x0000000109097890 */ /* 0x000fe6000fffe0ff */
[C---:B------:R-:W-:Y:S01]  /*10860*/  HMMA.1688.F32.BF16 R108, R6.reuse, R9, R108 ;  /* 0x00000009066c723c */ /* 0x040fe2000004106c */
[----:B------:R-:W0:Y:S01]  /*10870*/  LDGDEPBAR ;  /* 0x00000000000079af */ /* 0x000e220000000000 */
[----:B------:R-:W-:Y:S04]  /*10880*/  USEL UR9, UR9, URZ, UP0 ;  /* 0x000000ff09097287 */ /* 0x000fe80008000000 */
[----:B------:R-:W-:Y:S02]  /*10890*/  @UP0 UIADD3 UR8, UPT, UPT, UR10, 0x2000, URZ ;  /* 0x000020000a080890 */ /* 0x000fe4000fffe0ff */
[----:B------:R-:W-:Y:S01]  /*108a0*/  HMMA.1688.F32.BF16 R112, R6, R8, R112 ;  /* 0x000000080670723c */ /* 0x000fe20000041070 */
[----:B------:R-:W-:Y:S01]  /*108b0*/  LDSM.16.MT88.4 R8, [R2+UR4+0xfa00] ;  /* 0x00fa00040208783b */ /* 0x000fe20008004200 */
[----:B------:R-:W-:Y:S03]  /*108c0*/  UISETP.GT.AND UP0, UPT, UR47, -0x1, UPT ;  /* 0xffffffff2f00788c */ /* 0x000fe6000bf04270 */
[----:B------:R-:W-:-:S03]  /*108d0*/  UMOV UR10, UR8 ;  /* 0x00000008000a7c82 */ /* 0x000fc60008000000 */
[C---:B--2---:R-:W-:Y:S01]  /*108e0*/  HMMA.1688.F32.BF16 R84, R16.reuse, R20, R84 ;  /* 0x000000141054723c */ /* 0x044fe20000041054 */
[----:B------:R-:W2:Y:S03]  /*108f0*/  LDSM.16.MT88.4 R4, [R0+0x1100] ;  /* 0x001100000004783b */ /* 0x000ea60000004200 */
[----:B-1----:R-:W-:Y:S04]  /*10900*/  SEL R3, R25, R13, !P2 ;  /* 0x0000000d19037207 */ /* 0x002fe80005000000 */
[C---:B------:R-:W-:Y:S02]  /*10910*/  HMMA.1688.F32.BF16 R88, R16.reuse, R21, R88 ;  /* 0x000000151058723c */ /* 0x040fe40000041058 */
[----:B------:R-:W-:Y:S06]  /*10920*/  SEL R13, R3, RZ, P1 ;  /* 0x000000ff030d7207 */ /* 0x000fec0000800000 */
[C---:B------:R-:W-:Y:S08]  /*10930*/  HMMA.1688.F32.BF16 R92, R16.reuse, R22, R92 ;  /* 0x00000016105c723c */ /* 0x040ff0000004105c */
[-C--:B------:R-:W-:Y:S08]  /*10940*/  HMMA.1688.F32.BF16 R96, R16, R23.reuse, R96 ;  /* 0x000000171060723c */ /* 0x080ff00000041060 */
[C---:B------:R-:W-:Y:S08]  /*10950*/  HMMA.1688.F32.BF16 R100, R18.reuse, R23, R100 ;  /* 0x000000171264723c */ /* 0x040ff00000041064 */
[C---:B------:R-:W-:Y:S08]  /*10960*/  HMMA.1688.F32.BF16 R104, R18.reuse, R22, R104 ;  /* 0x000000161268723c */ /* 0x040ff00000041068 */
[C---:B------:R-:W-:Y:S08]  /*10970*/  HMMA.1688.F32.BF16 R108, R18.reuse, R21, R108 ;  /* 0x00000015126c723c */ /* 0x040ff0000004106c */
[----:B------:R-:W-:Y:S01]  /*10980*/  HMMA.1688.F32.BF16 R112, R18, R20, R112 ;  /* 0x000000141270723c */ /* 0x000fe20000041070 */
[----:B------:R1:W-:-:S07]  /*10990*/  LDSM.16.MT88.4 R16, [R0+0x1980] ;  /* 0x001980000010783b */ /* 0x0003ce0000004200 */
[C---:B--2---:R-:W-:Y:S01]  /*109a0*/  HMMA.1688.F32.BF16 R84, R4.reuse, R8, R84 ;  /* 0x000000080454723c */ /* 0x044fe20000041054 */
[----:B------:R-:W2:Y:S01]  /*109b0*/  LDSM.16.MT88.4 R20, [R2+UR4+0x10200] ;  /* 0x010200040214783b */ /* 0x000ea20008004200 */
[----:B------:R-:W-:Y:S04]  /*109c0*/  DEPBAR.LE SB0, 0x1 ;  /* 0x000080400000791a */ /* 0x000fe80000000000 */
[----:B------:R-:W-:Y:S02]  /*109d0*/  UIADD3 UR4, UPT, UPT, UR6, UR4, URZ ;  /* 0x0000000406047290 */ /* 0x000fe4000fffe0ff */
[C---:B------:R-:W-:Y:S01]  /*109e0*/  HMMA.1688.F32.BF16 R88, R4.reuse, R9, R88 ;  /* 0x000000090458723c */ /* 0x040fe20000041058 */
[----:B------:R-:W-:Y:S07]  /*109f0*/  BAR.SYNC.DEFER_BLOCKING 0x0 ;  /* 0x0000000000007b1d */ /* 0x000fee0000010000 */
[C---:B------:R-:W-:Y:S03]  /*10a00*/  HMMA.1688.F32.BF16 R92, R4.reuse, R10, R92 ;  /* 0x0000000a045c723c */ /* 0x040fe6000004105c */
[----:B-1----:R-:W-:Y:S05]  /*10a10*/  VIADD R0, R0, 0x2200 ;  /* 0x0000220000007836 */ /* 0x002fea0000000000 */
[-C--:B------:R-:W-:Y:S08]  /*10a20*/  HMMA.1688.F32.BF16 R96, R4, R11.reuse, R96 ;  /* 0x0000000b0460723c */ /* 0x080ff00000041060 */
[C---:B------:R-:W-:Y:S08]  /*10a30*/  HMMA.1688.F32.BF16 R100, R6.reuse, R11, R100 ;  /* 0x0000000b0664723c */ /* 0x040ff00000041064 */
[C---:B------:R-:W-:Y:S08]  /*10a40*/  HMMA.1688.F32.BF16 R104, R6.reuse, R10, R104 ;  /* 0x0000000a0668723c */ /* 0x040ff00000041068 */
[C---:B------:R-:W-:Y:S08]  /*10a50*/  HMMA.1688.F32.BF16 R108, R6.reuse, R9, R108 ;  /* 0x00000009066c723c */ /* 0x040ff0000004106c */
[----:B------:R-:W-:Y:S01]  /*10a60*/  HMMA.1688.F32.BF16 R112, R6, R8, R112 ;  /* 0x000000080670723c */ /* 0x000fe20000041070 */
[----:B------:R4:W1:Y:S01]  /*10a70*/  @P0 LDSM.16.MT88.4 R8, [R24+UR6+0xea00] ;  /* 0x00ea00061808083b */ /* 0x0008620008004200 */
[----:B------:R-:W-:-:S06]  /*10a80*/  UIADD3 UR6, UPT, UPT, UR47, -0x1, URZ ;  /* 0xffffffff2f067890 */ /* 0x000fcc000fffe0ff */
[C---:B--2---:R-:W-:Y:S01]  /*10a90*/  HMMA.1688.F32.BF16 R84, R16.reuse, R20, R84 ;  /* 0x000000141054723c */ /* 0x044fe20000041054 */
[----:B------:R4:W1:Y:S01]  /*10aa0*/  @P0 LDSM.16.MT88.4 R4, [R0] ;  /* 0x000000000004083b */ /* 0x0008620000004200 */
[----:B------:R-:W-:Y:S02]  /*10ab0*/  UMOV UR47, UR6 ;  /* 0x00000006002f7c82 */ /* 0x000fe40008000000 */
[C---:B------:R-:W-:Y:S04]  /*10ac0*/  LEA R14, P0, R12.reuse, R14, 0x6 ;  /* 0x0000000e0c0e7211 */ /* 0x040fe800078030ff */
[C---:B------:R-:W-:Y:S02]  /*10ad0*/  HMMA.1688.F32.BF16 R88, R16.reuse, R21, R88 ;  /* 0x000000151058723c */ /* 0x040fe40000041058 */
[----:B------:R-:W-:Y:S06]  /*10ae0*/  LEA.HI.X.SX32 R15, R12, R15, 0x6, P0 ;  /* 0x0000000f0c0f7211 */ /* 0x000fec00000f36ff */
[C---:B------:R-:W-:Y:S08]  /*10af0*/  HMMA.1688.F32.BF16 R92, R16.reuse, R22, R92 ;  /* 0x00000016105c723c */ /* 0x040ff0000004105c */
[-C--:B------:R-:W-:Y:S08]  /*10b00*/  HMMA.1688.F32.BF16 R96, R16, R23.reuse, R96 ;  /* 0x000000171060723c */ /* 0x080ff00000041060 */
[C---:B------:R-:W-:Y:S08]  /*10b10*/  HMMA.1688.F32.BF16 R100, R18.reuse, R23, R100 ;  /* 0x000000171264723c */ /* 0x040ff00000041064 */
[C---:B------:R-:W-:Y:S08]  /*10b20*/  HMMA.1688.F32.BF16 R104, R18.reuse, R22, R104 ;  /* 0x000000161268723c */ /* 0x040ff00000041068 */
[C---:B------:R-:W-:Y:S08]  /*10b30*/  HMMA.1688.F32.BF16 R108, R18.reuse, R21, R108 ;  /* 0x00000015126c723c */ /* 0x040ff0000004106c */
[----:B------:R-:W-:Y:S01]  /*10b40*/  HMMA.1688.F32.BF16 R112, R18, R20, R112 ;  /* 0x000000141270723c */ /* 0x000fe20000041070 */
[----:B------:R-:W-:Y:S07]  /*10b50*/  BRA.U UP0, `(.L_x_204) ;  /* 0xfffffff900c07547 */ /* 0x000fee000b83ffff */
.L_x_203:
[----:B------:R-:W2:Y:S01]  /*10b60*/  LDL R3, [R1+0x38] ;  /* 0x0000380001037983 */ /* 0x000ea20000100800 */
[----:B------:R-:W5:Y:S01]  /*10b70*/  LDCU UR4, c[0x0][0x370] ;  /* 0x00006e00ff0477ac */ /* 0x000f620008000800 */
[----:B------:R-:W-:Y:S02]  /*10b80*/  UIADD3 UR7, UPT, UPT, UR41, 0x80, URZ ;  /* 0x0000008029077890 */ /* 0x000fe4000fffe0ff */
[----:B-----5:R-:W-:Y:S01]  /*10b90*/  UPRMT UR6, UR4, 0x9910, URZ ;  /* 0x0000991004067896 */ /* 0x020fe200080000ff */
[----:B------:R-:W-:Y:S01]  /*10ba0*/  BAR.SYNC.DEFER_BLOCKING 0x0 ;  /* 0x0000000000007b1d */ /* 0x000fe20000010000 */
[----:B--2---:R-:W-:-:S13]  /*10bb0*/  R2UR UR5, R3 ;  /* 0x00000000030572ca */ /* 0x004fda00000e0000 */
[----:B------:R-:W-:-:S04]  /*10bc0*/  ULOP3.LUT UP1, UR5, UR5, 0xff, URZ, 0xc0, !UPT ;  /* 0x000000ff05057892 */ /* 0x000fc8000f82c0ff */
[----:B------:R-:W-:-:S09]  /*10bd0*/  UISETP.GT.AND UP1, UPT, UR6, 0x1, !UP1 ;  /* 0x000000010600788c */ /* 0x000fd2000cf24270 */
[----:B------:R-:W-:Y:S05]  /*10be0*/  BRA.U !UP1, `(.L_x_205) ;  /* 0x0000000109a87547 */ /* 0x000fea000b800000 */
[----:B------:R-:W-:Y:S01]  /*10bf0*/  IABS R2, UR37 ;  /* 0x0000002500027c13 */ /* 0x000fe20008000000 */
[----:B-1----:R-:W1:Y:S03]  /*10c00*/  S2R R8, SR_CTAID.X ;  /* 0x0000000000087919 */ /* 0x002e660000002500 */
[----:B------:R-:W2:Y:S08]  /*10c10*/  I2F.RP R4, R2 ;  /* 0x0000000200047306 */ /* 0x000eb00000209400 */
[----:B--2---:R-:W2:Y:S01]  /*10c20*/  MUFU.RCP R4, R4 ;  /* 0x0000000400047308 */ /* 0x004ea20000001000 */
[----:B-1----:R-:W-:Y:S01]  /*10c30*/  SHF.L.U32 R8, R8, 0x10, RZ ;  /* 0x0000001008087819 */ /* 0x002fe200000006ff */
[----:B--2---:R-:W-:-:S03]  /*10c40*/  VIADD R4, R4, 0xffffffe ;  /* 0x0ffffffe04047836 */ /* 0x004fc60000000000 */
[----:B------:R-:W-:-:S03]  /*10c50*/  SHF.R.S32.HI R8, RZ, 0x9, R8 ;  /* 0x00000009ff087819 */ /* 0x000fc60000011408 */
[----:B------:R-:W4:Y:S01]  /*10c60*/  F2I.FTZ.U32.TRUNC.NTZ R5, R4 ;  /* 0x0000000400057305 */ /* 0x000f22000021f000 */
[----:B------:R-:W-:Y:S02]  /*10c70*/  IABS R7, R8 ;  /* 0x0000000800077213 */ /* 0x000fe40000000000 */
[----:B------:R-:W-:Y:S01]  /*10c80*/  ISETP.GE.AND P1, PT, R8, RZ, PT ;  /* 0x000000ff0800720c */ /* 0x000fe20003f26270 */
[----:B----4-:R-:W-:Y:S01]  /*10c90*/  IMAD.MOV R0, RZ, RZ, -R5 ;  /* 0x000000ffff007224 */ /* 0x010fe200078e0a05 */
        /* <DEDUP_REMOVED lines=16> */
[----:B------:R-:W-:-:S04]  /*10da0*/  @!P0 LOP3.LUT R0, RZ, UR37, RZ, 0x33, !PT ;  /* 0x00000025ff008c12 */ /* 0x000fc8000f8e33ff */
[----:B------:R-:W-:-:S13]  /*10db0*/  ISETP.NE.AND P0, PT, R0, RZ, PT ;  /* 0x000000ff0000720c */ /* 0x000fda0003f05270 */
[----:B------:R-:W-:Y:S05]  /*10dc0*/  @!P0 BRA `(.L_x_205) ;  /* 0x0000000000308947 */ /* 0x000fea0003800000 */
[----:B------:R-:W2:Y:S04]  /*10dd0*/  LDL R10, [R1+0x34] ;  /* 0x00003400010a7983 */ /* 0x000ea80000100800 */
[----:B------:R-:W4:Y:S01]  /*10de0*/  LDL R9, [R1+0x28] ;  /* 0x0000280001097983 */ /* 0x000f220000100800 */
[----:B------:R-:W-:Y:S01]  /*10df0*/  UMOV UR6, URZ ;  /* 0x000000ff00067c82 */ /* 0x000fe20008000000 */
[----:B--2---:R-:W-:Y:S02]  /*10e00*/  ISETP.LE.AND P0, PT, R10, UR7, PT ;  /* 0x000000070a007c0c */ /* 0x004fe4000bf03270 */
[----:B----4-:R-:W-:-:S11]  /*10e10*/  MOV R2, R9 ;  /* 0x0000000900027202 */ /* 0x010fd60000000f00 */
[----:B------:R-:W-:Y:S05]  /*10e20*/  @P0 BRA `(.L_x_206) ;  /* 0x0000000800780947 */ /* 0x000fea0003800000 */
[C---:B------:R-:W-:Y:S01]  /*10e30*/  ISETP.GT.AND P0, PT, R0.reuse, UR7, PT ;  /* 0x0000000700007c0c */ /* 0x040fe2000bf04270 */
[----:B------:R-:W-:Y:S01]  /*10e40*/  UMOV UR6, UR7 ;  /* 0x0000000700067c82 */ /* 0x000fe20008000000 */
[----:B------:R-:W-:Y:S02]  /*10e50*/  IMAD.MOV.U32 R2, RZ, RZ, R9 ;  /* 0x000000ffff027224 */ /* 0x000fe400078e0009 */
[----:B------:R-:W-:-:S13]  /*10e60*/  ISETP.LE.OR P0, PT, R0, UR41, P0 ;  /* 0x0000002900007c0c */ /* 0x000fda0008703670 */
[----:B------:R-:W-:Y:S05]  /*10e70*/  @P0 BRA `(.L_x_206) ;  /* 0x0000000800640947 */ /* 0x000fea0003800000 */
[----:B------:R-:W-:Y:S05]  /*10e80*/  BRA `(.L_x_207) ;  /* 0x0000000000387947 */ /* 0x000fea0003800000 */
.L_x_205:
[----:B------:R-:W2:Y:S04]  /*10e90*/  LDL R2, [R1+0x34] ;  /* 0x0000340001027983 */ /* 0x000ea80000100800 */
[----:B----4-:R-:W4:Y:S01]  /*10ea0*/  LDL R0, [R1+0x28] ;  /* 0x0000280001007983 */ /* 0x010f220000100800 */
[----:B------:R-:W-:Y:S01]  /*10eb0*/  UMOV UR6, UR7 ;  /* 0x0000000700067c82 */ /* 0x000fe20008000000 */
[----:B--2---:R-:W-:Y:S02]  /*10ec0*/  ISETP.LE.AND P0, PT, R2, UR7, PT ;  /* 0x0000000702007c0c */ /* 0x004fe4000bf03270 */
[----:B----4-:R-:W-:-:S11]  /*10ed0*/  MOV R2, R0 ;  /* 0x0000000000027202 */ /* 0x010fd60000000f00 */
[----:B------:R-:W-:Y:S05]  /*10ee0*/  @!P0 BRA `(.L_x_206) ;  /* 0x0000000800488947 */ /* 0x000fea0003800000 */
[----:B------:R-:W-:Y:S01]  /*10ef0*/  UISETP.NE.AND UP0, UPT, UR5, 0x1, UPT ;  /* 0x000000010500788c */ /* 0x000fe2000bf05270 */
[----:B------:R-:W-:Y:S01]  /*10f00*/  R2UR UR9, R0 ;  /* 0x00000000000972ca */ /* 0x000fe200000e0000 */
[----:B------:R-:W-:-:S12]  /*10f10*/  USHF.L.U32 UR6, UR4, 0x10, URZ ;  /* 0x0000001004067899 */ /* 0x000fd800080006ff */
[----:B------:R-:W-:Y:S01]  /*10f20*/  ULEA.HI.SX32 UR9, UR6, UR9, 0x17 ;  /* 0x0000000906097291 */ /* 0x000fe2000f8fbaff */
[----:B------:R-:W-:Y:S11]  /*10f30*/  BRA.U !UP0, `(.L_x_208) ;  /* 0x0000000108107547 */ /* 0x000ff6000b800000 */
[----:B------:R-:W-:Y:S01]  /*10f40*/  UISETP.NE.AND UP0, UPT, UR5, 0x2, UPT ;  /* 0x000000020500788c */ /* 0x000fe2000bf05270 */
[----:B------:R-:W-:-:S08]  /*10f50*/  UMOV UR9, UR39 ;  /* 0x0000002700097c82 */ /* 0x000fd00008000000 */
[----:B------:R-:W-:Y:S05]  /*10f60*/  BRA.U !UP0, `(.L_x_208) ;  /* 0x0000000108047547 */ /* 0x000fea000b800000 */
.L_x_207:
[----:B------:R-:W-:Y:S01]  /*10f70*/  UMOV UR9, URZ ;  /* 0x000000ff00097c82 */ /* 0x000fe20008000000 */
.L_x_208:
[----:B------:R-:W-:Y:S01]  /*10f80*/  UMOV UR6, URZ ;  /* 0x000000ff00067c82 */ /* 0x000fe20008000000 */
[----:B------:R-:W-:Y:S05]  /*10f90*/  BRA.U !UP1, `(.L_x_209) ;  /* 0x00000001097c7547 */ /* 0x000fea000b800000 */
[----:B------:R-:W-:Y:S01]  /*10fa0*/  IABS R0, UR37 ;  /* 0x0000002500007c13 */ /* 0x000fe20008000000 */
[----:B------:R-:W2:Y:S01]  /*10fb0*/  S2UR UR8, SR_CTAID.X ;  /* 0x00000000000879c3 */ /* 0x000ea20000002500 */
[----:B------:R-:W-:Y:S02]  /*10fc0*/  UMOV UR10, URZ ;  /* 0x000000ff000a7c82 */ /* 0x000fe40008000000 */
[----:B------:R-:W-:-:S13]  /*10fd0*/  R2UR UR7, R0 ;  /* 0x00000000000772ca */ /* 0x000fda00000e0000 */
[----:B------:R-:W4:Y:S01]  /*10fe0*/  I2F.RP R0, UR7 ;  /* 0x0000000700007d06 */ /* 0x000f220008209400 */
[----:B--2---:R-:W-:-:S04]  /*10ff0*/  USHF.L.U32 UR8, UR8, 0x10, URZ ;  /* 0x0000001008087899 */ /* 0x004fc800080006ff */
[----:B------:R-:W-:-:S03]  /*11000*/  USHF.R.S32.HI UR8, URZ, 0x9, UR8 ;  /* 0x00000009ff087899 */ /* 0x000fc60008011408 */
[----:B----4-:R-:W2:Y:S01]  /*11010*/  MUFU.RCP R0, R0 ;  /* 0x0000000000007308 */ /* 0x010ea20000001000 */
[----:B------:R-:W-:Y:S02]  /*11020*/  UISETP.GE.AND UP1, UPT, UR8, URZ, UPT ;  /* 0x000000ff0800728c */ /* 0x000fe4000bf26270 */
[----:B------:R-:W-:-:S05]  /*11030*/  IMAD.U32 R2, RZ, RZ, UR8 ;  /* 0x00000008ff027e24 */ /* 0x000fca000f8e00ff */
[----:B------:R-:W-:-:S04]  /*11040*/  IABS R2, R2 ;  /* 0x0000000200027213 */ /* 0x000fc80000000000 */
[----:B------:R-:W-:Y:S01]  /*11050*/  R2UR UR6, R2 ;  /* 0x00000000020672ca */ /* 0x000fe200000e0000 */
[----:B--2---:R-:W-:-:S06]  /*11060*/  VIADD R0, R0, 0xffffffe ;  /* 0x0ffffffe00007836 */ /* 0x004fcc0000000000 */
[----:B------:R-:W2:Y:S02]  /*11070*/  F2I.FTZ.U32.TRUNC.NTZ R0, R0 ;  /* 0x0000000000007305 */ /* 0x000ea4000021f000 */
[----:B--2---:R-:W-:Y:S02]  /*11080*/  R2UR UR11, R0 ;  /* 0x00000000000b72ca */ /* 0x004fe400000e0000 */
[----:B------:R-:W-:-:S05]  /*11090*/  IABS R0, UR37 ;  /* 0x0000002500007c13 */ /* 0x000fca0008000000 */
[----:B------:R-:W-:-:S06]  /*110a0*/  IMAD.MOV R0, RZ, RZ, -R0 ;  /* 0x000000ffff007224 */ /* 0x000fcc00078e0a00 */
[----:B------:R-:W-:-:S04]  /*110b0*/  UIADD3 UR5, UPT, UPT, URZ, -UR11, URZ ;  /* 0x8000000bff057290 */ /* 0x000fc8000fffe0ff */
[----:B------:R-:W-:-:S04]  /*110c0*/  UIMAD UR5, UR5, UR7, URZ ;  /* 0x00000007050572a4 */ /* 0x000fc8000f8e02ff */
[----:B------:R-:W-:-:S03]  /*110d0*/  UIMAD.WIDE.U32 UR10, UR11, UR5, UR10 ;  /* 0x000000050b0a72a5 */ /* 0x000fc6000f8e000a */
[----:B------:R-:W-:Y:S01]  /*110e0*/  R2UR UR5, R0 ;  /* 0x00000000000572ca */ /* 0x000fe200000e0000 */
[----:B------:R-:W-:-:S12]  /*110f0*/  UIMAD.WIDE.U32 UR10, UR11, UR6, URZ ;  /* 0x000000060b0a72a5 */ /* 0x000fd8000f8e00ff */
        /* <DEDUP_REMOVED lines=9> */
.L_x_209:
[----:B-1----:R-:W2:Y:S01]  /*11190*/  LDL R5, [R1+0x28] ;  /* 0x0000280001057983 */ /* 0x002ea20000100800 */
[----:B------:R-:W-:Y:S02]  /*111a0*/  USHF.L.U32 UR4, UR4, 0x10, URZ ;  /* 0x0000001004047899 */ /* 0x000fe400080006ff */
[----:B------:R-:W-:Y:S02]  /*111b0*/  UIADD3 UR6, UPT, UPT, UR6, UR9, URZ ;  /* 0x0000000906067290 */ /* 0x000fe4000fffe0ff */
[----:B------:R-:W-:Y:S02]  /*111c0*/  UISETP.NE.AND UP0, UPT, UR4, URZ, UPT ;  /* 0x000000ff0400728c */ /* 0x000fe4000bf05270 */
[----:B------:R-:W-:-:S05]  /*111d0*/  IMAD.U32 R0, RZ, RZ, UR4 ;  /* 0x00000004ff007e24 */ /* 0x000fca000f8e00ff */
[----:B--2---:R-:W-:-:S04]  /*111e0*/  LEA.HI.SX32 R0, R0, R5, 0x17 ;  /* 0x0000000500007211 */ /* 0x004fc800078fbaff */
[----:B------:R-:W-:Y:S01]  /*111f0*/  MOV R2, R0 ;  /* 0x0000000000027202 */ /* 0x000fe20000000f00 */
[----:B------:R-:W-:Y:S06]  /*11200*/  BRA.U !UP0, `(.L_x_206) ;  /* 0x0000000508807547 */ /* 0x000fec000b800000 */
[----:B------:R-:W2:Y:S04]  /*11210*/  LDL R6, [R1+0x34] ;  /* 0x0000340001067983 */ /* 0x000ea80000100800 */
[----:B------:R-:W4:Y:S01]  /*11220*/  LDL R4, [R1+0x30] ;  /* 0x0000300001047983 */ /* 0x000f220000100800 */
[----:B--2---:R-:W-:-:S04]  /*11230*/  ISETP.GT.AND P0, PT, R6, UR6, PT ;  /* 0x0000000606007c0c */ /* 0x004fc8000bf04270 */
[----:B----4-:R-:W-:-:S13]  /*11240*/  ISETP.LE.OR P0, PT, R4, R0, !P0 ;  /* 0x000000000400720c */ /* 0x010fda0004703670 */
[----:B------:R-:W-:Y:S05]  /*11250*/  @P0 BRA `(.L_x_210) ;  /* 0x0000000800dc0947 */ /* 0x000fea0003800000 */
[----:B------:R-:W2:Y:S01]  /*11260*/  LDL.64 R14, [R1+0x48] ;  /* 0x00004800010e7983 */ /* 0x000ea20000100a00 */
[----:B------:R-:W1:Y:S01]  /*11270*/  LDC R0, c[0x0][0x370] ;  /* 0x0000dc00ff007b82 */ /* 0x000e620000000800 */
[----:B------:R-:W-:Y:S01]  /*11280*/  USHF.R.S32.HI UR7, URZ, 0x1f, UR44 ;  /* 0x0000001fff077899 */ /* 0x000fe2000801142c */
[----:B------:R-:W-:Y:S01]  /*11290*/  IMAD.SHL.U32 R8, R27, 0x8, RZ ;  /* 0x000000081b087824 */ /* 0x000fe200078e00ff */
[----:B------:R-:W4:Y:S01]  /*112a0*/  S2R R13, SR_TID.X ;  /* 0x00000000000d7919 */ /* 0x000f220000002100 */
[----:B------:R-:W-:Y:S01]  /*112b0*/  USHF.R.S32.HI UR5, URZ, 0x1f, UR45 ;  /* 0x0000001fff057899 */ /* 0x000fe2000801142d */
[----:B------:R-:W-:Y:S01]  /*112c0*/  IMAD.MOV.U32 R3, RZ, RZ, RZ ;  /* 0x000000ffff037224 */ /* 0x000fe200078e00ff */
[----:B------:R-:W-:Y:S01]  /*112d0*/  ULEA.HI UR7, UR7, UR44, URZ, 0x5 ;  /* 0x0000002c07077291 */ /* 0x000fe2000f8f28ff */
[----:B------:R-:W-:Y:S01]  /*112e0*/  SHF.R.S32.HI R72, RZ, 0x1f, R12 ;  /* 0x0000001fff487819 */ /* 0x000fe2000001140c */
[----:B------:R-:W-:Y:S02]  /*112f0*/  UIADD3 UR4, UPT, UPT, UR44, -0x1, URZ ;  /* 0xffffffff2c047890 */ /* 0x000fe4000fffe0ff */
[----:B------:R-:W-:-:S02]  /*11300*/  ULOP3.LUT UR7, UR7, 0xffffffe0, URZ, 0xc0, !UPT ;  /* 0xffffffe007077892 */ /* 0x000fc4000f8ec0ff */
[----:B------:R-:W-:Y:S02]  /*11310*/  UISETP.GE.U32.AND UP1, UPT, UR4, 0x20, UPT ;  /* 0x000000200400788c */ /* 0x000fe4000bf26070 */
[----:B------:R-:W-:-:S04]  /*11320*/  UIADD3 UR7, UPT, UPT, UR44, -UR7, URZ ;  /* 0x800000072c077290 */ /* 0x000fc8000fffe0ff */
[----:B------:R-:W-:Y:S01]  /*11330*/  UISETP.NE.AND UP0, UPT, UR7, URZ, UPT ;  /* 0x000000ff0700728c */ /* 0x000fe2000bf05270 */
[----:B------:R-:W-:Y:S01]  /*11340*/  PLOP3.LUT P2, PT, PT, PT, UP1, 0x80, 0x8 ;  /* 0x000000000008781c */ /* 0x000fe20003f4f018 */
[----:B-1----:R-:W-:-:S05]  /*11350*/  IMAD.U32 R0, R0, 0x10000, RZ ;  /* 0x0001000000007824 */ /* 0x002fca00078e00ff */
[----:B------:R-:W-:Y:S02]  /*11360*/  LEA.HI.SX32 R0, R0, R5, 0x17 ;  /* 0x0000000500007211 */ /* 0x000fe400078fbaff */
[C---:B----4-:R-:W-:Y:S01]  /*11370*/  LOP3.LUT R2, R13.reuse, 0x1f, RZ, 0xc0, !PT ;  /* 0x0000001f0d027812 */ /* 0x050fe200078ec0ff */
[----:B------:R-:W-:-:S03]  /*11380*/  IMAD.SHL.U32 R10, R13, 0x8, RZ ;  /* 0x000000080d0a7824 */ /* 0x000fc600078e00ff */
[----:B------:R-:W-:Y:S01]  /*11390*/  LEA.HI R8, R2, R8, RZ, 0x1e ;  /* 0x0000000802087211 */ /* 0x000fe200078ff0ff */
[----:B------:R-:W-:Y:S01]  /*113a0*/  VIADD R2, R6, -UR6 ;  /* 0x8000000606027c36 */ /* 0x000fe20008000000 */
[----:B------:R-:W-:Y:S01]  /*113b0*/  LOP3.LUT R11, R10, 0x20, RZ, 0xc0, !PT ;  /* 0x000000200a0b7812 */ /* 0x000fe200078ec0ff */
[----:B------:R-:W-:Y:S01]  /*113c0*/  IMAD R6, R0, UR45, RZ ;  /* 0x0000002d00067c24 */ /* 0x000fe2000f8e02ff */
[----:B------:R-:W-:Y:S02]  /*113d0*/  SHF.R.U32.HI R9, RZ, 0x1, R8 ;  /* 0x00000001ff097819 */ /* 0x000fe40000011608 */
[----:B------:R-:W-:Y:S01]  /*113e0*/  ISETP.GE.AND P3, PT, R8, R2, PT ;  /* 0x000000020800720c */ /* 0x000fe20003f66270 */
[----:B------:R-:W-:Y:S02]  /*113f0*/  IMAD.IADD R2, R4, 0x1, -R0 ;  /* 0x0000000104027824 */ /* 0x000fe400078e0a00 */
[----:B------:R-:W-:Y:S01]  /*11400*/  IMAD R0, R8, UR5, RZ ;  /* 0x0000000508007c24 */ /* 0x000fe2000f8e02ff */
[----:B------:R-:W-:-:S02]  /*11410*/  USEL UR5, UR7, 0x20, UP0 ;  /* 0x0000002007057887 */ /* 0x000fc40008000000 */
[----:B------:R-:W-:Y:S02]  /*11420*/  ISETP.GE.AND P4, PT, R8, R2, PT ;  /* 0x000000020800720c */ /* 0x000fe40003f86270 */
[----:B------:R-:W-:Y:S01]  /*11430*/  LOP3.LUT R2, R10, 0x18, RZ, 0xc0, !PT ;  /* 0x000000180a027812 */ /* 0x000fe200078ec0ff */
[----:B------:R-:W-:Y:S01]  /*11440*/  UISETP.LT.AND UP0, UPT, UR44, UR5, UPT ;  /* 0x000000052c00728c */ /* 0x000fe2000bf01270 */
[----:B------:R-:W-:-:S03]  /*11450*/  LOP3.LUT R10, R9, R13, RZ, 0x3c, !PT ;  /* 0x0000000d090a7212 */ /* 0x000fc600078e3cff */
[----:B------:R-:W-:Y:S01]  /*11460*/  IMAD.WIDE.U32 R4, R8, UR45, R2 ;  /* 0x0000002d08047c25 */ /* 0x000fe2000f8e0002 */
[----:B------:R-:W-:Y:S02]  /*11470*/  USEL UR7, UR44, UR5, UP0 ;  /* 0x000000052c077287 */ /* 0x000fe40008000000 */
[----:B------:R-:W-:Y:S01]  /*11480*/  UISETP.GE.U32.AND UP0, UPT, UR4, -0x3f, UPT ;  /* 0xffffffc10400788c */ /* 0x000fe2000bf06070 */
[----:B------:R-:W-:Y:S01]  /*11490*/  IMAD.IADD R0, R5, 0x1, R0 ;  /* 0x0000000105007824 */ /* 0x000fe200078e0200 */
[----:B------:R-:W1:Y:S01]  /*114a0*/  S2UR UR4, SR_CgaCtaId ;  /* 0x00000000000479c3 */ /* 0x000e620000008800 */
[----:B------:R-:W-:Y:S01]  /*114b0*/  IMAD.SHL.U32 R10, R10, 0x8, RZ ;  /* 0x000000080a0a7824 */ /* 0x000fe200078e00ff */
[----:B------:R-:W-:Y:S01]  /*114c0*/  SEL R5, RZ, 0x10, P3 ;  /* 0x00000010ff057807 */ /* 0x000fe20001800000 */
[----:B--2---:R-:W-:-:S05]  /*114d0*/  IMAD.WIDE R6, R6, 0x2, R14 ;  /* 0x0000000206067825 */ /* 0x004fca00078e020e */
[----:B------:R-:W2:Y:S01]  /*114e0*/  LDC.64 R14, c[0x0][0x358] ;  /* 0x0000d600ff0e7b82 */ /* 0x000ea20000000a00 */
[----:B------:R-:W-:-:S04]  /*114f0*/  LEA R6, P0, R4, R6, 0x1 ;  /* 0x0000000604067211 */ /* 0x000fc800078008ff */
[----:B------:R-:W-:Y:S02]  /*11500*/  LEA.HI.X R7, R4, R7, R0, 0x1, P0 ;  /* 0x0000000704077211 */ /* 0x000fe400000f0c00 */
[----:B------:R-:W-:Y:S01]  /*11510*/  ISETP.GE.AND P0, PT, R2, UR7, PT ;  /* 0x0000000702007c0c */ /* 0x000fe2000bf06270 */
[----:B------:R-:W-:Y:S01]  /*11520*/  IMAD.WIDE.U32 R2, R8, R12, R2 ;  /* 0x0000000c08027225 */ /* 0x000fe200078e0002 */
[----:B------:R-:W-:Y:S02]  /*11530*/  R2UR UR7, R12 ;  /* 0x000000000c0772ca */ /* 0x000fe400000e0000 */
[----:B------:R-:W-:Y:S01]  /*11540*/  LOP3.LUT R4, R11, 0x18, R10, 0xf8, !PT ;  /* 0x000000180b047812 */ /* 0x000fe200078ef80a */
[----:B------:R-:W-:Y:S01]  /*11550*/  IMAD R8, R72, R8, RZ ;  /* 0x0000000848087224 */ /* 0x000fe200078e02ff */
[----:B------:R-:W-:-:S03]  /*11560*/  SEL R0, R5, RZ, P2 ;  /* 0x000000ff05007207 */ /* 0x000fc60001000000 */
[----:B------:R-:W-:Y:S01]  /*11570*/  IMAD R9, R9, 0xc0, R4 ;  /* 0x000000c009097824 */ /* 0x000fe200078e0204 */
[----:B------:R-:W-:Y:S01]  /*11580*/  ISETP.NE.U32.AND P1, PT, R0, RZ, PT ;  /* 0x000000ff0000720c */ /* 0x000fe20003f25070 */
[----:B------:R-:W-:Y:S01]  /*11590*/  IMAD.IADD R8, R3, 0x1, R8 ;  /* 0x0000000103087824 */ /* 0x000fe200078e0208 */
[----:B------:R-:W-:Y:S02]  /*115a0*/  SEL R4, RZ, 0x10, P0 ;  /* 0x00000010ff047807 */ /* 0x000fe40000000000 */
[----:B------:R-:W-:Y:S01]  /*115b0*/  SEL R0, RZ, 0x10, P4 ;  /* 0x00000010ff007807 */ /* 0x000fe20002000000 */
[----:B------:R-:W-:Y:S01]  /*115c0*/  UIMAD UR7, UR6, UR7, URZ ;  /* 0x00000007060772a4 */ /* 0x000fe2000f8e02ff */
[----:B------:R-:W-:Y:S02]  /*115d0*/  PLOP3.LUT P0, PT, PT, PT, UP0, 0x80, 0x8 ;  /* 0x000000000008781c */ /* 0x000fe40003f0f008 */
[----:B------:R-:W-:Y:S01]  /*115e0*/  SEL R5, R4, RZ, !P4 ;  /* 0x000000ff04057207 */ /* 0x000fe20006000000 */
[----:B------:R-:W-:Y:S01]  /*115f0*/  UIMAD.WIDE UR56, UR7, 0x2, UR56 ;  /* 0x00000002073878a5 */ /* 0x000fe2000f8e0238 */
[----:B------:R-:W-:Y:S01]  /*11600*/  SEL R0, R0, RZ, P2 ;  /* 0x000000ff00007207 */ /* 0x000fe20001000000 */
[----:B------:R-:W-:Y:S01]  /*11610*/  UMOV UR6, 0x400 ;  /* 0x0000040000067882 */ /* 0x000fe20000000000 */
[----:B------:R-:W-:Y:S01]  /*11620*/  SEL R4, R4, RZ, !P3 ;  /* 0x000000ff04047207 */ /* 0x000fe20005800000 */
[----:B-1----:R-:W-:Y:S01]  /*11630*/  ULEA UR4, UR4, UR6, 0x18 ;  /* 0x0000000604047291 */ /* 0x002fe2000f8ec0ff */
[----:B------:R-:W-:-:S02]  /*11640*/  SEL R5, R5, RZ, !P0 ;  /* 0x000000ff05057207 */ /* 0x000fc40004000000 */
[----:B------:R-:W-:Y:S02]  /*11650*/  ISETP.NE.U32.AND P2, PT, R0, RZ, PT ;  /* 0x000000ff0000720c */ /* 0x000fe40003f45070 */
[----:B------:R-:W-:Y:S02]  /*11660*/  SEL R0, R4, RZ, !P0 ;  /* 0x000000ff04007207 */ /* 0x000fe40004000000 */
[----:B------:R-:W-:Y:S02]  /*11670*/  ISETP.NE.U32.AND P4, PT, R5, RZ, PT ;  /* 0x000000ff0500720c */ /* 0x000fe40003f85070 */
[----:B--2---:R-:W-:Y:S02]  /*11680*/  R2UR UR10, R14 ;  /* 0x000000000e0a72ca */ /* 0x004fe400000e0000 */
[----:B------:R-:W-:Y:S02]  /*11690*/  R2UR UR11, R15 ;  /* 0x000000000f0b72ca */ /* 0x000fe400000e0000 */
[----:B------:R-:W-:-:S02]  /*116a0*/  ISETP.NE.U32.AND P3, PT, R0, RZ, PT ;  /* 0x000000ff0000720c */ /* 0x000fc40003f65070 */
[----:B------:R-:W-:Y:S02]  /*116b0*/  R2UR UR8, R14 ;  /* 0x000000000e0872ca */ /* 0x000fe400000e0000 */
[C---:B------:R-:W-:Y:S02]  /*116c0*/  R2UR UR9, R15.reuse ;  /* 0x000000000f0972ca */ /* 0x040fe400000e0000 */
[----:B------:R-:W-:Y:S02]  /*116d0*/  LEA R4, P0, R2, UR56, 0x1 ;  /* 0x0000003802047c11 */ /* 0x000fe4000f8008ff */
[C---:B------:R-:W-:Y:S02]  /*116e0*/  R2UR UR12, R14.reuse ;  /* 0x000000000e0c72ca */ /* 0x040fe400000e0000 */
[----:B------:R-:W-:Y:S02]  /*116f0*/  R2UR UR13, R15 ;  /* 0x000000000f0d72ca */ /* 0x000fe400000e0000 */
[----:B------:R-:W-:-:S02]  /*11700*/  R2UR UR6, R14 ;  /* 0x000000000e0672ca */ /* 0x000fc400000e0000 */
[----:B------:R-:W-:Y:S02]  /*11710*/  R2UR UR7, R15 ;  /* 0x000000000f0772ca */ /* 0x000fe400000e0000 */
[----:B------:R-:W-:Y:S01]  /*11720*/  LEA.HI.X R5, R2, UR57, R8, 0x1, P0 ;  /* 0x0000003902057c11 */ /* 0x000fe200080f0c08 */
[----:B------:R-:W-:Y:S01]  /*11730*/  IMAD.U32 R2, RZ, RZ, UR5 ;  /* 0x00000005ff027e24 */ /* 0x000fe2000f8e00ff */
[----:B------:R-:W-:-:S03]  /*11740*/  LEA R0, R9, UR4, 0x1 ;  /* 0x0000000409007c11 */ /* 0x000fc6000f8e08ff */
[C---:B------:R-:W-:Y:S02]  /*11750*/  IMAD.WIDE R8, R2.reuse, 0x2, R6 ;  /* 0x0000000202087825 */ /* 0x040fe400078e0206 */
[----:B------:R-:W-:Y:S01]  /*11760*/  @!PT LDS RZ, [RZ] ;  /* 0x00000000fffff984 */ /* 0x000fe20000000800 */
[----:B------:R-:W-:Y:S01]  /*11770*/  @!PT LDS RZ, [RZ] ;  /* 0x00000000fffff984 */ /* 0x000fe20000000800 */
[----:B------:R-:W-:Y:S01]  /*11780*/  @!PT LDS RZ, [RZ] ;  /* 0x00000000fffff984 */ /* 0x000fe20000000800 */
[----:B------:R1:W-:Y:S02]  /*11790*/  LDGSTS.E.BYPASS.LTC128B.128 [R0+0x200], desc[UR10][R6.64], P4 ;  /* 0x0020000006007fae */ /* 0x0003e4000a181a0a */
[----:B------:R-:W-:Y:S02]  /*117a0*/  IMAD.WIDE R2, R2, 0x2, R4 ;  /* 0x0000000202027825 */ /* 0x000fe400078e0204 */
[----:B------:R1:W-:Y:S04]  /*117b0*/  LDGSTS.E.BYPASS.LTC128B.128 [R0+0x6200], desc[UR8][R4.64], P3 ;  /* 0x0620000004007fae */ /* 0x0003e80009981a08 */
[----:B------:R-:W0:Y:S04]  /*117c0*/  LDGDEPBAR ;  /* 0x00000000000079af */ /* 0x000e280000000000 */
[----:B------:R1:W-:Y:S04]  /*117d0*/  LDGSTS.E.BYPASS.LTC128B.128 [R0+0x280], desc[UR12][R8.64], P2 ;  /* 0x0028000008007fae */ /* 0x0003e80009181a0c */
[----:B------:R1:W-:Y:S04]  /*117e0*/  LDGSTS.E.BYPASS.LTC128B.128 [R0+0x6280], desc[UR6][R2.64], P1 ;  /* 0x0628000002007fae */ /* 0x0003e80008981a06 */
[----:B------:R-:W0:Y:S01]  /*117f0*/  LDGDEPBAR ;  /* 0x00000000000079af */ /* 0x000e220000000000 */
[----:B------:R-:W-:Y:S05]  /*11800*/  BRA `(.L_x_210) ;  /* 0x0000000400707947 */ /* 0x000fea0003800000 */
.L_x_206:
[----:B-1----:R-:W2:Y:S04]  /*11810*/  LDL R11, [R1+0x30] ;  /* 0x00003000010b7983 */ /* 0x002ea80000100800 */
[----:B------:R-:W4:Y:S01]  /*11820*/  LDL R10, [R1+0x34] ;  /* 0x00003400010a7983 */ /* 0x000f220000100800 */
[----:B--2---:R-:W-:-:S04]  /*11830*/  ISETP.GT.AND P0, PT, R11, R2, PT ;  /* 0x000000020b00720c */ /* 0x004fc80003f04270 */
[----:B----4-:R-:W-:-:S13]  /*11840*/  ISETP.LE.OR P0, PT, R10, UR6, !P0 ;  /* 0x000000060a007c0c */ /* 0x010fda000c703670 */
[----:B------:R-:W-:Y:S05]  /*11850*/  @P0 BRA `(.L_x_210) ;  /* 0x00000004005c0947 */ /* 0x000fea0003800000 */
[----:B------:R-:W2:Y:S01]  /*11860*/  LDL.64 R16, [R1+0x48] ;  /* 0x0000480001107983 */ /* 0x000ea20000100a00 */
[----:B------:R-:W-:Y:S01]  /*11870*/  USHF.R.S32.HI UR8, URZ, 0x1f, UR44 ;  /* 0x0000001fff087899 */ /* 0x000fe2000801142c */
[----:B------:R-:W-:Y:S01]  /*11880*/  IMAD.SHL.U32 R0, R27, 0x8, RZ ;  /* 0x000000081b007824 */ /* 0x000fe200078e00ff */
[----:B------:R-:W-:Y:S01]  /*11890*/  USHF.R.S32.HI UR4, URZ, 0x1f, UR45 ;  /* 0x0000001fff047899 */ /* 0x000fe2000801142d */
[----:B------:R-:W1:Y:S01]  /*118a0*/  S2R R14, SR_TID.X ;  /* 0x00000000000e7919 */ /* 0x000e620000002100 */
[----:B------:R-:W-:Y:S01]  /*118b0*/  ULEA.HI UR8, UR8, UR44, URZ, 0x5 ;  /* 0x0000002c08087291 */ /* 0x000fe2000f8f28ff */
[----:B------:R-:W-:Y:S01]  /*118c0*/  IMAD R8, R2, UR45, RZ ;  /* 0x0000002d02087c24 */ /* 0x000fe2000f8e02ff */
[----:B------:R-:W-:Y:S01]  /*118d0*/  UIADD3 UR5, UPT, UPT, UR44, -0x1, URZ ;  /* 0xffffffff2c057890 */ /* 0x000fe2000fffe0ff */
[----:B------:R-:W-:Y:S01]  /*118e0*/  IMAD.MOV.U32 R5, RZ, RZ, RZ ;  /* 0x000000ffff057224 */ /* 0x000fe200078e00ff */
[----:B------:R-:W-:Y:S01]  /*118f0*/  ULOP3.LUT UR8, UR8, 0xffffffe0, URZ, 0xc0, !UPT ;  /* 0xffffffe008087892 */ /* 0x000fe2000f8ec0ff */
[----:B------:R-:W-:Y:S01]  /*11900*/  IMAD.IADD R11, R11, 0x1, -R2 ;  /* 0x000000010b0b7824 */ /* 0x000fe200078e0a02 */
[----:B------:R-:W4:Y:S01]  /*11910*/  S2UR UR7, SR_CgaCtaId ;  /* 0x00000000000779c3 */ /* 0x000f220000008800 */
[----:B------:R-:W-:Y:S01]  /*11920*/  VIADD R10, R10, -UR6 ;  /* 0x800000060a0a7c36 */ /* 0x000fe20008000000 */
[----:B------:R-:W-:Y:S01]  /*11930*/  UIADD3 UR8, UPT, UPT, UR44, -UR8, URZ ;  /* 0x800000082c087290 */ /* 0x000fe2000fffe0ff */
[----:B------:R-:W-:-:S03]  /*11940*/  SHF.R.S32.HI R72, RZ, 0x1f, R12 ;  /* 0x0000001fff487819 */ /* 0x000fc6000001140c */
[----:B------:R-:W-:-:S04]  /*11950*/  UISETP.NE.AND UP0, UPT, UR8, URZ, UPT ;  /* 0x000000ff0800728c */ /* 0x000fc8000bf05270 */
[----:B------:R-:W-:-:S04]  /*11960*/  USEL UR8, UR8, 0x20, UP0 ;  /* 0x0000002008087887 */ /* 0x000fc80008000000 */
[----:B------:R-:W-:Y:S01]  /*11970*/  UISETP.LT.AND UP0, UPT, UR44, UR8, UPT ;  /* 0x000000082c00728c */ /* 0x000fe2000bf01270 */
[C---:B-1----:R-:W-:Y:S01]  /*11980*/  LOP3.LUT R3, R14.reuse, 0x1f, RZ, 0xc0, !PT ;  /* 0x0000001f0e037812 */ /* 0x042fe200078ec0ff */
[----:B------:R-:W-:-:S03]  /*11990*/  IMAD.SHL.U32 R13, R14, 0x8, RZ ;  /* 0x000000080e0d7824 */ /* 0x000fc600078e00ff */
[----:B------:R-:W-:Y:S02]  /*119a0*/  LEA.HI R0, R3, R0, RZ, 0x1e ;  /* 0x0000000003007211 */ /* 0x000fe400078ff0ff */
[----:B------:R-:W-:Y:S02]  /*119b0*/  LOP3.LUT R4, R13, 0x18, RZ, 0xc0, !PT ;  /* 0x000000180d047812 */ /* 0x000fe400078ec0ff */
[C---:B------:R-:W-:Y:S01]  /*119c0*/  ISETP.GE.AND P4, PT, R0.reuse, R11, PT ;  /* 0x0000000b0000720c */ /* 0x040fe20003f86270 */
[C---:B------:R-:W-:Y:S01]  /*119d0*/  IMAD R3, R0.reuse, UR4, RZ ;  /* 0x0000000400037c24 */ /* 0x040fe2000f8e02ff */
[----:B------:R-:W-:Y:S01]  /*119e0*/  USEL UR4, UR44, UR8, UP0 ;  /* 0x000000082c047287 */ /* 0x000fe20008000000 */
[C---:B------:R-:W-:Y:S01]  /*119f0*/  IMAD.WIDE.U32 R6, R0.reuse, UR45, R4 ;  /* 0x0000002d00067c25 */ /* 0x040fe2000f8e0004 */
[----:B------:R-:W-:Y:S01]  /*11a00*/  UISETP.GE.U32.AND UP0, UPT, UR5, 0x20, UPT ;  /* 0x000000200500788c */ /* 0x000fe2000bf06070 */
[----:B------:R-:W-:Y:S02]  /*11a10*/  ISETP.GE.AND P3, PT, R0, R10, PT ;  /* 0x0000000a0000720c */ /* 0x000fe40003f66270 */
[----:B------:R-:W-:Y:S01]  /*11a20*/  IMAD.IADD R2, R7, 0x1, R3 ;  /* 0x0000000107027824 */ /* 0x000fe200078e0203 */
[----:B------:R-:W-:Y:S01]  /*11a30*/  ISETP.GE.AND P1, PT, R4, UR4, PT ;  /* 0x0000000404007c0c */ /* 0x000fe2000bf26270 */
[----:B------:R-:W-:Y:S01]  /*11a40*/  IMAD.WIDE.U32 R4, R0, R12, R4 ;  /* 0x0000000c00047225 */ /* 0x000fe200078e0004 */
[----:B------:R-:W-:-:S02]  /*11a50*/  R2UR UR4, R12 ;  /* 0x000000000c0472ca */ /* 0x000fc400000e0000 */
[----:B------:R-:W-:Y:S02]  /*11a60*/  SEL R3, RZ, 0x10, P4 ;  /* 0x00000010ff037807 */ /* 0x000fe40002000000 */
[----:B------:R-:W-:Y:S01]  /*11a70*/  SHF.R.U32.HI R7, RZ, 0x1, R0 ;  /* 0x00000001ff077819 */ /* 0x000fe20000011600 */
[----:B------:R-:W-:Y:S01]  /*11a80*/  IMAD R0, R72, R0, RZ ;  /* 0x0000000048007224 */ /* 0x000fe200078e02ff */
[----:B------:R-:W-:Y:S02]  /*11a90*/  SEL R10, RZ, 0x10, P1 ;  /* 0x00000010ff0a7807 */ /* 0x000fe40000800000 */
[----:B------:R-:W-:Y:S01]  /*11aa0*/  LOP3.LUT R13, R13, 0x20, RZ, 0xc0, !PT ;  /* 0x000000200d0d7812 */ /* 0x000fe200078ec0ff */
[----:B------:R-:W-:-:S04]  /*11ab0*/  IMAD.IADD R0, R5, 0x1, R0 ;  /* 0x0000000105007824 */ /* 0x000fc800078e0200 */
[----:B------:R-:W-:-:S04]  /*11ac0*/  UIMAD UR4, UR6, UR4, URZ ;  /* 0x00000004060472a4 */ /* 0x000fc8000f8e02ff */
[----:B------:R-:W-:-:S03]  /*11ad0*/  UIMAD.WIDE UR56, UR4, 0x2, UR56 ;  /* 0x00000002043878a5 */ /* 0x000fc6000f8e0238 */
[----:B------:R-:W-:Y:S02]  /*11ae0*/  UMOV UR4, 0x400 ;  /* 0x0000040000047882 */ /* 0x000fe40000000000 */
[----:B----4-:R-:W-:Y:S01]  /*11af0*/  ULEA UR4, UR7, UR4, 0x18 ;  /* 0x0000000407047291 */ /* 0x010fe2000f8ec0ff */
[----:B--2---:R-:W-:Y:S02]  /*11b00*/  IMAD.WIDE R8, R8, 0x2, R16 ;  /* 0x0000000208087825 */ /* 0x004fe400078e0210 */
[----:B------:R-:W1:Y:S01]  /*11b10*/  LDC.64 R16, c[0x0][0x358] ;  /* 0x0000d600ff107b82 */ /* 0x000e620000000a00 */
[----:B------:R-:W-:-:S04]  /*11b20*/  LEA R8, P0, R6, R8, 0x1 ;  /* 0x0000000806087211 */ /* 0x000fc800078008ff */
[----:B------:R-:W-:Y:S02]  /*11b30*/  LEA.HI.X R9, R6, R9, R2, 0x1, P0 ;  /* 0x0000000906097211 */ /* 0x000fe400000f0c02 */
[----:B------:R-:W-:Y:S01]  /*11b40*/  PLOP3.LUT P0, PT, PT, PT, UP0, 0x80, 0x8 ;  /* 0x000000000008781c */ /* 0x000fe20003f0f008 */
[----:B------:R-:W-:Y:S01]  /*11b50*/  UISETP.GE.U32.AND UP0, UPT, UR5, -0x3f, UPT ;  /* 0xffffffc10500788c */ /* 0x000fe2000bf06070 */
[----:B------:R-:W-:Y:S02]  /*11b60*/  SEL R2, RZ, 0x10, P3 ;  /* 0x00000010ff027807 */ /* 0x000fe40001800000 */
[----:B------:R-:W-:Y:S02]  /*11b70*/  SEL R3, R3, RZ, P0 ;  /* 0x000000ff03037207 */ /* 0x000fe40000000000 */
[----:B------:R-:W-:Y:S02]  /*11b80*/  LOP3.LUT R6, R7, R14, RZ, 0x3c, !PT ;  /* 0x0000000e07067212 */ /* 0x000fe400078e3cff */
[----:B------:R-:W-:-:S02]  /*11b90*/  SEL R2, R2, RZ, P0 ;  /* 0x000000ff02027207 */ /* 0x000fc40000000000 */
[----:B------:R-:W-:Y:S01]  /*11ba0*/  ISETP.NE.U32.AND P2, PT, R3, RZ, PT ;  /* 0x000000ff0300720c */ /* 0x000fe20003f45070 */
[----:B------:R-:W-:Y:S01]  /*11bb0*/  IMAD.SHL.U32 R6, R6, 0x8, RZ ;  /* 0x0000000806067824 */ /* 0x000fe200078e00ff */
[----:B------:R-:W-:Y:S02]  /*11bc0*/  ISETP.NE.U32.AND P1, PT, R2, RZ, PT ;  /* 0x000000ff0200720c */ /* 0x000fe40003f25070 */
[----:B------:R-:W-:Y:S02]  /*11bd0*/  PLOP3.LUT P0, PT, PT, PT, UP0, 0x80, 0x8 ;  /* 0x000000000008781c */ /* 0x000fe40003f0f008 */
[C---:B------:R-:W-:Y:S02]  /*11be0*/  SEL R3, R10.reuse, RZ, !P4 ;  /* 0x000000ff0a037207 */ /* 0x040fe40006000000 */
[----:B------:R-:W-:Y:S02]  /*11bf0*/  SEL R2, R10, RZ, !P3 ;  /* 0x000000ff0a027207 */ /* 0x000fe40005800000 */
[----:B------:R-:W-:-:S02]  /*11c00*/  SEL R3, R3, RZ, !P0 ;  /* 0x000000ff03037207 */ /* 0x000fc40004000000 */
[----:B------:R-:W-:Y:S02]  /*11c10*/  SEL R2, R2, RZ, !P0 ;  /* 0x000000ff02027207 */ /* 0x000fe40004000000 */
[----:B------:R-:W-:Y:S02]  /*11c20*/  LOP3.LUT R6, R13, 0x18, R6, 0xf8, !PT ;  /* 0x000000180d067812 */ /* 0x000fe400078ef806 */
[----:B------:R-:W-:Y:S02]  /*11c30*/  ISETP.NE.U32.AND P4, PT, R3, RZ, PT ;  /* 0x000000ff0300720c */ /* 0x000fe40003f85070 */
[----:B-1----:R-:W-:Y:S01]  /*11c40*/  R2UR UR12, R16 ;  /* 0x00000000100c72ca */ /* 0x002fe200000e0000 */
[----:B------:R-:W-:Y:S01]  /*11c50*/  IMAD R6, R7, 0xc0, R6 ;  /* 0x000000c007067824 */ /* 0x000fe200078e0206 */
        /* <DEDUP_REMOVED lines=22> */
[----:B------:R-:W0:Y:S02]  /*11dc0*/  LDGDEPBAR ;  /* 0x00000000000079af */ /* 0x000e240000000000 */
.L_x_210:
[----:B-12---:R-:W-:Y:S01]  /*11dd0*/  MOV R0, UR38 ;  /* 0x0000002600007c02 */ /* 0x006fe20008000f00 */
[----:B------:R-:W-:Y:S02]  /*11de0*/  USHF.R.U32.HI UR4, URZ, 0x8, UR38 ;  /* 0x00000008ff047899 */ /* 0x000fe40008011626 */
[----:B------:R-:W-:Y:S01]  /*11df0*/  UIADD3 UR42, UPT, UPT, UR42, 0x80, URZ ;  /* 0x000000802a2a7890 */ /* 0x000fe2000fffe0ff */
[----:B------:R-:W-:Y:S01]  /*11e00*/  PRMT R8, R0, 0x7610, R8 ;  /* 0x0000761000087816 */ /* 0x000fe20000000008 */
[----:B------:R-:W-:Y:S10]  /*11e10*/  BRA `(.L_x_211) ;  /* 0xffffff38007c7947 */ /* 0x000ff4000383ffff */
.L_x_171:
[----:B------:R-:W2:Y:S04]  /*11e20*/  LDL.LU R26, [R1+0x28] ;  /* 0x00002800011a7983 */ /* 0x000ea80000300800 */
[----:B------:R-:W3:Y:S04]  /*11e30*/  LDL R21, [R1+0x98] ;  /* 0x0000980001157983 */ /* 0x000ee80000100800 */
[----:B------:R-:W4:Y:S01]  /*11e40*/  LDL R11, [R1+0x90] ;  /* 0x00009000010b7983 */ /* 0x000f220000100800 */
[----:B------:R-:W1:Y:S01]  /*11e50*/  S2R R7, SR_TID.X ;  /* 0x0000000000077919 */ /* 0x000e620000002100 */
[----:B------:R-:W-:Y:S01]  /*11e60*/  LOP3.LUT R0, R8, 0xffff, RZ, 0xc0, !PT ;  /* 0x0000ffff08007812 */ /* 0x000fe200078ec0ff */
[----:B------:R-:W5:Y:S01]  /*11e70*/  S2UR UR5, SR_CgaCtaId ;  /* 0x00000000000579c3 */ /* 0x000f620000008800 */
[----:B------:R-:W-:Y:S01]  /*11e80*/  UMOV UR6, 0x400 ;  /* 0x0000040000067882 */ /* 0x000fe20000000000 */
[----:B------:R-:W2:Y:S01]  /*11e90*/  LDL R20, [R1+0x30] ;  /* 0x0000300001147983 */ /* 0x000ea20000100800 */
[----:B------:R-:W-:-:S03]  /*11ea0*/  SHF.R.U32.HI R2, RZ, 0x2, R0 ;  /* 0x00000002ff027819 */ /* 0x000fc60000011600 */
[----:B------:R-:W2:Y:S01]  /*11eb0*/  LDL R30, [R1+0x9c] ;  /* 0x00009c00011e7983 */ /* 0x000ea20000100800 */
[----:B------:R-:W-:Y:S02]  /*11ec0*/  LOP3.LUT R3, R2, 0x3c, RZ, 0xc0, !PT ;  /* 0x0000003c02037812 */ /* 0x000fe400078ec0ff */
[----:B------:R-:W-:Y:S01]  /*11ed0*/  LOP3.LUT R2, R8, 0xff, RZ, 0xc0, !PT ;  /* 0x000000ff08027812 */ /* 0x000fe200078ec0ff */
[----:B------:R-:W2:Y:S01]  /*11ee0*/  LDC.64 R28, c[0x0][0x358] ;  /* 0x0000d600ff1c7b82 */ /* 0x000ea20000000a00 */
[----:B------:R-:W-:Y:S01]  /*11ef0*/  LOP3.LUT R5, R3, 0x3, R0, 0xf8, !PT ;  /* 0x0000000303057812 */ /* 0x000fe200078ef800 */
[----:B------:R-:W2:Y:S02]  /*11f00*/  LDL R27, [R1+0x94] ;  /* 0x00009400011b7983 */ /* 0x000ea40000100800 */
[----:B------:R-:W-:-:S05]  /*11f10*/  IMAD.SHL.U32 R9, R2, 0x4, RZ ;  /* 0x0000000402097824 */ /* 0x000fca00078e00ff */
[----:B------:R-:W-:Y:S02]  /*11f20*/  LOP3.LUT R9, R9, 0x30, RZ, 0xc0, !PT ;  /* 0x0000003009097812 */ /* 0x000fe400078ec0ff */
[----:B-1----:R-:W-:Y:S02]  /*11f30*/  SHF.R.U32.HI R0, RZ, 0x2, R7 ;  /* 0x00000002ff007819 */ /* 0x002fe40000011607 */
[----:B------:R-:W-:Y:S02]  /*11f40*/  LOP3.LUT R10, R7, 0x3, RZ, 0xc0, !PT ;  /* 0x00000003070a7812 */ /* 0x000fe400078ec0ff */
[----:B------:R-:W-:Y:S01]  /*11f50*/  LOP3.LUT R0, R0, 0x7, RZ, 0xc0, !PT ;  /* 0x0000000700007812 */ /* 0x000fe200078ec0ff */
[----:B------:R-:W-:Y:S01]  /*11f60*/  IMAD R9, R5, 0x220, R9 ;  /* 0x0000022005097824 */ /* 0x000fe200078e0209 */
[----:B-----5:R-:W-:-:S03]  /*11f70*/  ULEA UR5, UR5, UR6, 0x18 ;  /* 0x0000000605057291 */ /* 0x020fc6000f8ec0ff */
[----:B------:R-:W-:Y:S01]  /*11f80*/  IMAD R0, R0, 0x44, R10 ;  /* 0x0000004400007824 */ /* 0x000fe200078e020a */
[C---:B------:R-:W-:Y:S01]  /*11f90*/  LOP3.LUT R6, R7.reuse, 0x1f, RZ, 0xc0, !PT ;  /* 0x0000001f07067812 */ /* 0x040fe200078ec0ff */
[----:B------:R-:W-:Y:S01]  /*11fa0*/  IMAD.SHL.U32 R5, R7, 0x20, RZ ;  /* 0x0000002007057824 */ /* 0x000fe200078e00ff */
[----:B------:R-:W1:Y:S01]  /*11fb0*/  LDCU UR6, c[0x0][0x410] ;  /* 0x00008200ff0677ac */ /* 0x000e620008000800 */
[----:B------:R-:W-:Y:S02]  /*11fc0*/  IMAD.IADD R9, R0, 0x1, R9 ;  /* 0x0000000100097824 */ /* 0x000fe400078e0209 */
[----:B------:R-:W-:-:S03]  /*11fd0*/  IMAD R4, R2, 0x20, R6 ;  /* 0x0000002002047824 */ /* 0x000fc600078e0206 */
[----:B------:R-:W-:Y:S01]  /*11fe0*/  LEA R0, R9, UR5, 0x3 ;  /* 0x0000000509007c11 */ /* 0x000fe2000f8e18ff */
[----:B------:R-:W-:Y:S01]  /*11ff0*/  BAR.SYNC.DEFER_BLOCKING 0x0 ;  /* 0x0000000000007b1d */ /* 0x000fe20000010000 */
[----:B------:R-:W-:Y:S02]  /*12000*/  SHF.R.U32.HI R6, RZ, 0x4, R6 ;  /* 0x00000004ff067819 */ /* 0x000fe40000011606 */
[----:B------:R-:W-:-:S04]  /*12010*/  SHF.R.U32.HI R3, RZ, 0x4, R4 ;  /* 0x00000004ff037819 */ /* 0x000fc80000011604 */
[----:B------:R-:W-:-:S04]  /*12020*/  LOP3.LUT R2, R6, 0x1e0, R3, 0xf8, !PT ;  /* 0x000001e006027812 */ /* 0x000fc800078ef803 */
[----:B------:R-:W-:Y:S01]  /*12030*/  LOP3.LUT R2, R2, 0x6, R3, 0xf8, !PT ;  /* 0x0000000602027812 */ /* 0x000fe200078ef803 */
[----:B------:R-:W-:Y:S04]  /*12040*/  STS.64 [R0+0x10600], R40 ;  /* 0x0106002800007388 */ /* 0x000fe80000000a00 */
[----:B------:R-:W-:Y:S04]  /*12050*/  STS.64 [R0+0x10620], R44 ;  /* 0x0106202c00007388 */ /* 0x000fe80000000a00 */
[----:B------:R-:W-:Y:S04]  /*12060*/  STS.64 [R0+0x10640], R48 ;  /* 0x0106403000007388 */ /* 0x000fe80000000a00 */
[----:B------:R5:W-:Y:S01]  /*12070*/  STS.64 [R0+0x10660], R52 ;  /* 0x0106603400007388 */ /* 0x000be20000000a00 */
[----:B------:R-:W-:-:S02]  /*12080*/  LOP3.LUT R5, R5, 0x1e0, RZ, 0xc0, !PT ;  /* 0x000001e005057812 */ /* 0x000fc400078ec0ff */
[----:B------:R-:W-:-:S05]  /*12090*/  LOP3.LUT R2, R2, 0x18, R3, 0xf8, !PT ;  /* 0x0000001802027812 */ /* 0x000fca00078ef803 */
[----:B------:R-:W-:Y:S01]  /*120a0*/  IMAD R2, R2, 0x220, R5 ;  /* 0x0000022002027824 */ /* 0x000fe200078e0205 */
[----:B------:R-:W-:Y:S01]  /*120b0*/  BAR.SYNC.DEFER_BLOCKING 0x0 ;  /* 0x0000000000007b1d */ /* 0x000fe20000010000 */
[----:B------:R-:W-:-:S05]  /*120c0*/  IMAD.SHL.U32 R23, R7, 0x8, RZ ;  /* 0x0000000807177824 */ /* 0x000fca00078e00ff */
[----:B------:R-:W-:Y:S02]  /*120d0*/  LOP3.LUT R23, R23, 0x78, RZ, 0xc0, !PT ;  /* 0x0000007817177812 */ /* 0x000fe400078ec0ff */
[----:B-----5:R-:W-:Y:S01]  /*120e0*/  SHF.R.U32.HI R0, RZ, 0x2, R4 ;  /* 0x00000002ff007819 */ /* 0x020fe20000011604 */
[----:B------:R-:W5:Y:S03]  /*120f0*/  LDS.128 R12, [R2+UR5+0x10600] ;  /* 0x01060005020c7984 */ /* 0x000f660008000c00 */
[----:B------:R-:W-:Y:S01]  /*12100*/  LOP3.LUT R4, R6, 0x780, R0, 0xf8, !PT ;  /* 0x0000078006047812 */ /* 0x000fe200078ef800 */
[----:B------:R-:W5:Y:S03]  /*12110*/  LDS.128 R16, [R2+UR5+0x10610] ;  /* 0x0106100502107984 */ /* 0x000f660008000c00 */
[----:B------:R-:W-:-:S02]  /*12120*/  LOP3.LUT R3, R4, 0x6, R3, 0xf8, !PT ;  /* 0x0000000604037812 */ /* 0x000fc400078ef803 */
[----:B-1----:R-:W-:Y:S02]  /*12130*/  ISETP.GE.AND P2, PT, R23, UR6, PT ;  /* 0x0000000617007c0c */ /* 0x002fe4000bf46270 */
[----:B------:R-:W-:Y:S01]  /*12140*/  LOP3.LUT R3, R3, 0x60, R0, 0xf8, !PT ;  /* 0x0000006003037812 */ /* 0x000fe200078ef800 */
[----:B------:R-:W-:-:S03]  /*12150*/  UIMAD UR7, UR43, UR6, URZ ;  /* 0x000000062b0772a4 */ /* 0x000fc6000f8e02ff */
[----:B------:R-:W-:Y:S01]  /*12160*/  ISETP.LT.AND P3, PT, R3, UR40, !P2 ;  /* 0x0000002803007c0c */ /* 0x000fe2000d761270 */
[----:B------:R-:W-:Y:S01]  /*12170*/  USHF.R.S32.HI UR6, URZ, 0x1f, UR7 ;  /* 0x0000001fff067899 */ /* 0x000fe20008011407 */
[----:B------:R-:W-:Y:S02]  /*12180*/  IMAD.SHL.U32 R24, R7, 0x10, RZ ;  /* 0x0000001007187824 */ /* 0x000fe400078e00ff */
[----:B------:R-:W-:-:S03]  /*12190*/  IMAD.WIDE.U32 R4, R3, UR7, RZ ;  /* 0x0000000703047c25 */ /* 0x000fc6000f8e00ff */
[----:B------:R-:W-:Y:S01]  /*121a0*/  LOP3.LUT R24, R24, 0xf0, RZ, 0xc0, !PT ;  /* 0x000000f018187812 */ /* 0x000fe200078ec0ff */
[----:B------:R-:W-:Y:S01]  /*121b0*/  IMAD R10, R3, UR6, RZ ;  /* 0x00000006030a7c24 */ /* 0x000fe2000f8e02ff */
[----:B-----5:R-:W-:Y:S02]  /*121c0*/  F2FP.BF16.F32.PACK_AB R12, R13, R12 ;  /* 0x0000000c0d0c723e */ /* 0x020fe400000010ff */
[----:B------:R-:W-:Y:S02]  /*121d0*/  F2FP.BF16.F32.PACK_AB R13, R15, R14 ;  /* 0x0000000e0f0d723e */ /* 0x000fe400000010ff */
[----:B------:R-:W-:Y:S02]  /*121e0*/  F2FP.BF16.F32.PACK_AB R14, R17, R16 ;  /* 0x00000010110e723e */ /* 0x000fe400000010ff */
[----:B------:R-:W-:Y:S01]  /*121f0*/  F2FP.BF16.F32.PACK_AB R15, R19, R18 ;  /* 0x00000012130f723e */ /* 0x000fe200000010ff */
[----:B------:R-:W-:Y:S01]  /*12200*/  UIADD3 UR6, UPT, UPT, UR5, 0x10600, URZ ;  /* 0x0001060005067890 */ /* 0x000fe2000fffe0ff */
[----:B------:R-:W-:-:S02]  /*12210*/  LOP3.LUT R22, R3, 0x8, RZ, 0xfc, !PT ;  /* 0x0000000803167812 */ /* 0x000fc400078efcff */
[----:B---3--:R-:W-:-:S04]  /*12220*/  ISETP.NE.U32.AND P0, PT, R21, RZ, PT ;  /* 0x000000ff1500720c */ /* 0x008fc80003f05070 */
[----:B----4-:R-:W-:Y:S01]  /*12230*/  ISETP.NE.AND.EX P3, PT, R11, RZ, P3, P0 ;  /* 0x000000ff0b00720c */ /* 0x010fe20001f65300 */
[----:B--2---:R-:W-:Y:S02]  /*12240*/  IMAD R0, R26, UR7, RZ ;  /* 0x000000071a007c24 */ /* 0x004fe4000f8e02ff */
[----:B------:R-:W-:Y:S02]  /*12250*/  IMAD.MOV.U32 R6, RZ, RZ, R21 ;  /* 0x000000ffff067224 */ /* 0x000fe400078e0015 */
[----:B------:R-:W-:Y:S02]  /*12260*/  IMAD.MOV.U32 R7, RZ, RZ, R11 ;  /* 0x000000ffff077224 */ /* 0x000fe400078e000b */
[----:B------:R-:W-:-:S04]  /*12270*/  IMAD.WIDE R6, R0, 0x2, R6 ;  /* 0x0000000200067825 */ /* 0x000fc800078e0206 */
[----:B------:R-:W-:Y:S01]  /*12280*/  IMAD.IADD R0, R5, 0x1, R10 ;  /* 0x0000000105007824 */ /* 0x000fe200078e020a */
[----:B------:R-:W-:Y:S02]  /*12290*/  LEA R5, P1, R4, R24, 0x1 ;  /* 0x0000001804057211 */ /* 0x000fe400078208ff */
[----:B------:R-:W-:Y:S02]  /*122a0*/  @P3 R2UR UR8, R28 ;  /* 0x000000001c0832ca */ /* 0x000fe400000e0000 */
[----:B------:R-:W-:Y:S02]  /*122b0*/  @P3 R2UR UR9, R29 ;  /* 0x000000001d0932ca */ /* 0x000fe400000e0000 */
[----:B------:R-:W-:Y:S02]  /*122c0*/  LEA.HI.X R0, R4, RZ, R0, 0x1, P1 ;  /* 0x000000ff04007211 */ /* 0x000fe400008f0c00 */
[----:B------:R-:W-:-:S05]  /*122d0*/  IADD3 R6, P1, PT, R6, R5, RZ ;  /* 0x0000000506067210 */ /* 0x000fca0007f3e0ff */
[----:B------:R-:W-:-:S05]  /*122e0*/  IMAD.X R7, R7, 0x1, R0, P1 ;  /* 0x0000000107077824 */ /* 0x000fca00008e0600 */
[----:B------:R1:W-:Y:S01]  /*122f0*/  @P3 STG.E.128 desc[UR8][R6.64], R12 ;  /* 0x0000000c06003986 */ /* 0x0003e2000c101d08 */
[----:B------:R-:W-:Y:S01]  /*12300*/  BAR.SYNC.DEFER_BLOCKING 0x0 ;  /* 0x0000000000007b1d */ /* 0x000fe20000010000 */
[----:B------:R-:W-:-:S05]  /*12310*/  LEA R0, R9, UR6, 0x3 ;  /* 0x0000000609007c11 */ /* 0x000fca000f8e18ff */
[----:B------:R-:W-:Y:S04]  /*12320*/  STS.64 [R0], R42 ;  /* 0x0000002a00007388 */ /* 0x000fe80000000a00 */
[----:B------:R-:W-:Y:S04]  /*12330*/  STS.64 [R0+0x20], R46 ;  /* 0x0000202e00007388 */ /* 0x000fe80000000a00 */
[----:B------:R-:W-:Y:S04]  /*12340*/  STS.64 [R0+0x40], R50 ;  /* 0x0000403200007388 */ /* 0x000fe80000000a00 */
[----:B------:R-:W-:Y:S01]  /*12350*/  STS.64 [R0+0x60], R54 ;  /* 0x0000603600007388 */ /* 0x000fe20000000a00 */
[----:B------:R-:W-:Y:S01]  /*12360*/  BAR.SYNC.DEFER_BLOCKING 0x0 ;  /* 0x0000000000007b1d */ /* 0x000fe20000010000 */
[----:B------:R-:W-:-:S05]  /*12370*/  ISETP.LT.AND P1, PT, R22, UR40, !P2 ;  /* 0x0000002816007c0c */ /* 0x000fca000d721270 */
[----:B------:R-:W2:Y:S04]  /*12380*/  LDS.128 R12, [R2+UR5+0x10600] ;  /* 0x01060005020c7984 */ /* 0x000ea80008000c00 */
[----:B------:R-:W3:Y:S01]  /*12390*/  LDS.128 R16, [R2+UR5+0x10610] ;  /* 0x0106100502107984 */ /* 0x000ee20008000c00 */
[----:B------:R-:W-:Y:S01]  /*123a0*/  ISETP.NE.AND.EX P1, PT, R11, RZ, P1, P0 ;  /* 0x000000ff0b00720c */ /* 0x000fe20000f25300 */
[----:B------:R-:W-:-:S04]  /*123b0*/  IMAD.U32 R4, RZ, RZ, UR7 ;  /* 0x00000007ff047e24 */ /* 0x000fc8000f8e00ff */
[----:B-1----:R-:W-:-:S08]  /*123c0*/  IMAD.WIDE R6, R4, 0x10, R6 ;  /* 0x0000001004067825 */ /* 0x002fd000078e0206 */
[----:B------:R-:W-:Y:S02]  /*123d0*/  @P1 R2UR UR8, R28 ;  /* 0x000000001c0812ca */ /* 0x000fe400000e0000 */
[----:B------:R-:W-:Y:S02]  /*123e0*/  @P1 R2UR UR9, R29 ;  /* 0x000000001d0912ca */ /* 0x000fe400000e0000 */
[----:B--2---:R-:W-:Y:S02]  /*123f0*/  F2FP.BF16.F32.PACK_AB R12, R13, R12 ;  /* 0x0000000c0d0c723e */ /* 0x004fe400000010ff */
[----:B------:R-:W-:Y:S02]  /*12400*/  F2FP.BF16.F32.PACK_AB R13, R15, R14 ;  /* 0x0000000e0f0d723e */ /* 0x000fe400000010ff */
[----:B---3--:R-:W-:Y:S02]  /*12410*/  F2FP.BF16.F32.PACK_AB R14, R17, R16 ;  /* 0x00000010110e723e */ /* 0x008fe400000010ff */
[----:B------:R-:W-:-:S05]  /*12420*/  F2FP.BF16.F32.PACK_AB R15, R19, R18 ;  /* 0x00000012130f723e */ /* 0x000fca00000010ff */
[----:B------:R1:W-:Y:S01]  /*12430*/  @P1 STG.E.128 desc[UR8][R6.64], R12 ;  /* 0x0000000c06001986 */ /* 0x0003e2000c101d08 */
[----:B------:R-:W-:Y:S06]  /*12440*/  BAR.SYNC.DEFER_BLOCKING 0x0 ;  /* 0x0000000000007b1d */ /* 0x000fec0000010000 */
[----:B------:R-:W-:Y:S04]  /*12450*/  STS.64 [R0], R68 ;  /* 0x0000004400007388 */ /* 0x000fe80000000a00 */
[----:B------:R-:W-:Y:S04]  /*12460*/  STS.64 [R0+0x20], R64 ;  /* 0x0000204000007388 */ /* 0x000fe80000000a00 */
[----:B------:R-:W-:Y:S04]  /*12470*/  STS.64 [R0+0x40], R60 ;  /* 0x0000403c00007388 */ /* 0x000fe80000000a00 */
[----:B------:R-:W-:Y:S01]  /*12480*/  STS.64 [R0+0x60], R56 ;  /* 0x0000603800007388 */ /* 0x000fe20000000a00 */
[----:B------:R-:W-:Y:S01]  /*12490*/  BAR.SYNC.DEFER_BLOCKING 0x0 ;  /* 0x0000000000007b1d */ /* 0x000fe20000010000 */
[----:B------:R-:W-:-:S04]  /*124a0*/  LOP3.LUT R21, R3, 0x10, RZ, 0xfc, !PT ;  /* 0x0000001003157812 */ /* 0x000fc800078efcff */
[----:B------:R-:W-:Y:S01]  /*124b0*/  ISETP.LT.AND P1, PT, R21, UR40, !P2 ;  /* 0x0000002815007c0c */ /* 0x000fe2000d721270 */
[----:B------:R-:W2:Y:S04]  /*124c0*/  LDS.128 R12, [R2+UR5+0x10600] ;  /* 0x01060005020c7984 */ /* 0x000ea80008000c00 */
[----:B------:R-:W3:Y:S01]  /*124d0*/  LDS.128 R16, [R2+UR5+0x10610] ;  /* 0x0106100502107984 */ /* 0x000ee20008000c00 */
[----:B------:R-:W-:Y:S01]  /*124e0*/  ISETP.NE.AND.EX P1, PT, R11, RZ, P1, P0 ;  /* 0x000000ff0b00720c */ /* 0x000fe20000f25300 */
[----:B-1----:R-:W-:-:S12]  /*124f0*/  IMAD.WIDE R6, R4, 0x10, R6 ;  /* 0x0000001004067825 */ /* 0x002fd800078e0206 */
[----:B------:R-:W-:Y:S02]  /*12500*/  @P1 R2UR UR6, R28 ;  /* 0x000000001c0612ca */ /* 0x000fe400000e0000 */
[----:B------:R-:W-:Y:S02]  /*12510*/  @P1 R2UR UR7, R29 ;  /* 0x000000001d0712ca */ /* 0x000fe400000e0000 */
[----:B--2---:R-:W-:Y:S02]  /*12520*/  F2FP.BF16.F32.PACK_AB R12, R13, R12 ;  /* 0x0000000c0d0c723e */ /* 0x004fe400000010ff */
[----:B------:R-:W-:Y:S02]  /*12530*/  F2FP.BF16.F32.PACK_AB R13, R15, R14 ;  /* 0x0000000e0f0d723e */ /* 0x000fe400000010ff */
[----:B---3--:R-:W-:Y:S02]  /*12540*/  F2FP.BF16.F32.PACK_AB R14, R17, R16 ;  /* 0x00000010110e723e */ /* 0x008fe400000010ff */
[----:B------:R-:W-:-:S05]  /*12550*/  F2FP.BF16.F32.PACK_AB R15, R19, R18 ;  /* 0x00000012130f723e */ /* 0x000fca00000010ff */
[----:B------:R-:W-:Y:S01]  /*12560*/  @P1 STG.E.128 desc[UR6][R6.64], R12 ;  /* 0x0000000c06001986 */ /* 0x000fe2000c101d06 */
[----:B------:R-:W-:Y:S06]  /*12570*/  BAR.SYNC.DEFER_BLOCKING 0x0 ;  /* 0x0000000000007b1d */ /* 0x000fec0000010000 */
[----:B------:R-:W-:Y:S04]  /*12580*/  STS.64 [R0], R70 ;  /* 0x0000004600007388 */ /* 0x000fe80000000a00 */
[----:B------:R-:W-:Y:S04]  /*12590*/  STS.64 [R0+0x20], R66 ;  /* 0x0000204200007388 */ /* 0x000fe80000000a00 */
[----:B------:R-:W-:Y:S04]  /*125a0*/  STS.64 [R0+0x40], R62 ;  /* 0x0000403e00007388 */ /* 0x000fe80000000a00 */
[----:B------:R-:W-:Y:S01]  /*125b0*/  STS.64 [R0+0x60], R58 ;  /* 0x0000603a00007388 */ /* 0x000fe20000000a00 */
[----:B------:R-:W-:Y:S01]  /*125c0*/  BAR.SYNC.DEFER_BLOCKING 0x0 ;  /* 0x0000000000007b1d */ /* 0x000fe20000010000 */
[----:B------:R-:W-:Y:S01]  /*125d0*/  IMAD.MOV.U32 R25, RZ, RZ, R20 ;  /* 0x000000ffff197224 */ /* 0x000fe200078e0014 */
[----:B------:R-:W-:-:S04]  /*125e0*/  LOP3.LUT R20, R3, 0x18, RZ, 0xfc, !PT ;  /* 0x0000001803147812 */ /* 0x000fc800078efcff */
[----:B------:R-:W-:Y:S01]  /*125f0*/  ISETP.LT.AND P2, PT, R20, UR40, !P2 ;  /* 0x0000002814007c0c */ /* 0x000fe2000d741270 */
[----:B------:R-:W1:Y:S04]  /*12600*/  LDS.128 R12, [R2+UR5+0x10600] ;  /* 0x01060005020c7984 */ /* 0x000e680008000c00 */
[----:B------:R-:W2:Y:S01]  /*12610*/  LDS.128 R16, [R2+UR5+0x10610] ;  /* 0x0106100502107984 */ /* 0x000ea20008000c00 */
[----:B------:R-:W-:Y:S01]  /*12620*/  ISETP.NE.AND.EX P2, PT, R11, RZ, P2, P0 ;  /* 0x000000ff0b00720c */ /* 0x000fe20001745300 */
[----:B------:R-:W-:-:S12]  /*12630*/  IMAD.WIDE R10, R4, 0x10, R6 ;  /* 0x00000010040a7825 */ /* 0x000fd800078e0206 */
[----:B------:R-:W-:Y:S02]  /*12640*/  @P2 R2UR UR6, R28 ;  /* 0x000000001c0622ca */ /* 0x000fe400000e0000 */
[----:B------:R-:W-:Y:S02]  /*12650*/  @P2 R2UR UR7, R29 ;  /* 0x000000001d0722ca */ /* 0x000fe400000e0000 */
[----:B-1----:R-:W-:Y:S02]  /*12660*/  F2FP.BF16.F32.PACK_AB R4, R13, R12 ;  /* 0x0000000c0d04723e */ /* 0x002fe400000010ff */
[----:B------:R-:W-:Y:S02]  /*12670*/  F2FP.BF16.F32.PACK_AB R5, R15, R14 ;  /* 0x0000000e0f05723e */ /* 0x000fe400000010ff */
[----:B--2---:R-:W-:Y:S02]  /*12680*/  F2FP.BF16.F32.PACK_AB R6, R17, R16 ;  /* 0x000000101106723e */ /* 0x004fe400000010ff */
[----:B------:R-:W-:-:S05]  /*12690*/  F2FP.BF16.F32.PACK_AB R7, R19, R18 ;  /* 0x000000121307723e */ /* 0x000fca00000010ff */
[----:B------:R1:W-:Y:S01]  /*126a0*/  @P2 STG.E.128 desc[UR6][R10.64], R4 ;  /* 0x000000040a002986 */ /* 0x0003e2000c101d06 */
[----:B------:R-:W-:Y:S06]  /*126b0*/  BAR.SYNC.DEFER_BLOCKING 0x0 ;  /* 0x0000000000007b1d */ /* 0x000fec0000010000 */
[----:B------:R-:W-:Y:S04]  /*126c0*/  STS.64 [R0+-0x4400], R84 ;  /* 0xffbc005400007388 */ /* 0x000fe80000000a00 */
[----:B------:R-:W-:Y:S04]  /*126d0*/  STS.64 [R0+-0x43e0], R88 ;  /* 0xffbc205800007388 */ /* 0x000fe80000000a00 */
[----:B------:R-:W-:Y:S04]  /*126e0*/  STS.64 [R0+-0x43c0], R92 ;  /* 0xffbc405c00007388 */ /* 0x000fe80000000a00 */
[----:B------:R-:W-:Y:S01]  /*126f0*/  STS.64 [R0+-0x43a0], R96 ;  /* 0xffbc606000007388 */ /* 0x000fe20000000a00 */
[----:B------:R-:W-:Y:S01]  /*12700*/  BAR.SYNC.DEFER_BLOCKING 0x0 ;  /* 0x0000000000007b1d */ /* 0x000fe20000010000 */
[----:B------:R-:W-:Y:S01]  /*12710*/  ISETP.GE.AND P0, PT, R23, UR44, PT ;  /* 0x0000002c17007c0c */ /* 0x000fe2000bf06270 */
[----:B------:R-:W-:Y:S01]  /*12720*/  UIMAD UR6, UR44, UR43, URZ ;  /* 0x0000002b2c0672a4 */ /* 0x000fe2000f8e02ff */
[----:B------:R-:W-:-:S02]  /*12730*/  ISETP.NE.U32.AND P1, PT, R30, RZ, PT ;  /* 0x000000ff1e00720c */ /* 0x000fc40003f25070 */
[----:B------:R-:W-:Y:S01]  /*12740*/  ISETP.LT.AND P3, PT, R3, UR40, !P0 ;  /* 0x0000002803007c0c */ /* 0x000fe2000c761270 */
[----:B------:R-:W2:Y:S04]  /*12750*/  LDS.128 R12, [R2+UR5+0xc200] ;  /* 0x00c20005020c7984 */ /* 0x000ea80008000c00 */
[----:B------:R-:W3:Y:S01]  /*12760*/  LDS.128 R16, [R2+UR5+0xc210] ;  /* 0x00c2100502107984 */ /* 0x000ee20008000c00 */
[----:B------:R-:W-:Y:S01]  /*12770*/  USHF.R.S32.HI UR7, URZ, 0x1f, UR6 ;  /* 0x0000001fff077899 */ /* 0x000fe20008011406 */
[----:B------:R-:W-:Y:S01]  /*12780*/  ISETP.NE.AND.EX P3, PT, R27, RZ, P3, P1 ;  /* 0x000000ff1b00720c */ /* 0x000fe20001f65310 */
[----:B-1----:R-:W-:-:S04]  /*12790*/  IMAD.WIDE.U32 R4, R3, UR6, RZ ;  /* 0x0000000603047c25 */ /* 0x002fc8000f8e00ff */
[----:B------:R-:W-:Y:S02]  /*127a0*/  IMAD R9, R3, UR7, RZ ;  /* 0x0000000703097c24 */ /* 0x000fe4000f8e02ff */
[----:B------:R-:W-:Y:S02]  /*127b0*/  IMAD R3, R26, UR6, RZ ;  /* 0x000000061a037c24 */ /* 0x000fe4000f8e02ff */
[----:B------:R-:W-:Y:S02]  /*127c0*/  IMAD.MOV.U32 R6, RZ, RZ, R30 ;  /* 0x000000ffff067224 */ /* 0x000fe400078e001e */
[----:B------:R-:W-:Y:S02]  /*127d0*/  IMAD.MOV.U32 R7, RZ, RZ, R27 ;  /* 0x000000ffff077224 */ /* 0x000fe400078e001b */
[----:B------:R-:W-:Y:S01]  /*127e0*/  IMAD.IADD R5, R5, 0x1, R9 ;  /* 0x0000000105057824 */ /* 0x000fe200078e0209 */
[----:B------:R-:W-:Y:S01]  /*127f0*/  LEA R9, P2, R4, R24, 0x1 ;  /* 0x0000001804097211 */ /* 0x000fe200078408ff */
[----:B------:R-:W-:Y:S01]  /*12800*/  IMAD.WIDE R6, R3, 0x2, R6 ;  /* 0x0000000203067825 */ /* 0x000fe200078e0206 */
[----:B------:R-:W-:-:S02]  /*12810*/  @P3 R2UR UR8, R28 ;  /* 0x000000001c0832ca */ /* 0x000fc400000e0000 */
[----:B------:R-:W-:Y:S02]  /*12820*/  @P3 R2UR UR9, R29 ;  /* 0x000000001d0932ca */ /* 0x000fe400000e0000 */
[----:B------:R-:W-:Y:S02]  /*12830*/  LEA.HI.X R3, R4, RZ, R5, 0x1, P2 ;  /* 0x000000ff04037211 */ /* 0x000fe400010f0c05 */
[----:B------:R-:W-:-:S05]  /*12840*/  IADD3 R4, P2, PT, R6, R9, RZ ;  /* 0x0000000906047210 */ /* 0x000fca0007f5e0ff */
[----:B------:R-:W-:Y:S01]  /*12850*/  IMAD.X R5, R7, 0x1, R3, P2 ;  /* 0x0000000107057824 */ /* 0x000fe200010e0603 */
[----:B--2---:R-:W-:Y:S02]  /*12860*/  F2FP.BF16.F32.PACK_AB R12, R13, R12 ;  /* 0x0000000c0d0c723e */ /* 0x004fe400000010ff */
[----:B------:R-:W-:Y:S02]  /*12870*/  F2FP.BF16.F32.PACK_AB R13, R15, R14 ;  /* 0x0000000e0f0d723e */ /* 0x000fe400000010ff */
[----:B---3--:R-:W-:Y:S02]  /*12880*/  F2FP.BF16.F32.PACK_AB R14, R17, R16 ;  /* 0x00000010110e723e */ /* 0x008fe400000010ff */
[----:B------:R-:W-:-:S05]  /*12890*/  F2FP.BF16.F32.PACK_AB R15, R19, R18 ;  /* 0x00000012130f723e */ /* 0x000fca00000010ff */
[----:B------:R-:W-:Y:S01]  /*128a0*/  @P3 STG.E.128 desc[UR8][R4.64], R12 ;  /* 0x0000000c04003986 */ /* 0x000fe2000c101d08 */
[----:B------:R-:W-:Y:S06]  /*128b0*/  BAR.SYNC.DEFER_BLOCKING 0x0 ;  /* 0x0000000000007b1d */ /* 0x000fec0000010000 */
[----:B------:R-:W-:Y:S04]  /*128c0*/  STS.64 [R0+-0x4400], R86 ;  /* 0xffbc005600007388 */ /* 0x000fe80000000a00 */
[----:B------:R-:W-:Y:S04]  /*128d0*/  STS.64 [R0+-0x43e0], R90 ;  /* 0xffbc205a00007388 */ /* 0x000fe80000000a00 */
[----:B------:R-:W-:Y:S04]  /*128e0*/  STS.64 [R0+-0x43c0], R94 ;  /* 0xffbc405e00007388 */ /* 0x000fe80000000a00 */
[----:B------:R-:W-:Y:S01]  /*128f0*/  STS.64 [R0+-0x43a0], R98 ;  /* 0xffbc606200007388 */ /* 0x000fe20000000a00 */
[----:B------:R-:W-:Y:S01]  /*12900*/  BAR.SYNC.DEFER_BLOCKING 0x0 ;  /* 0x0000000000007b1d */ /* 0x000fe20000010000 */
[----:B------:R-:W-:-:S05]  /*12910*/  ISETP.LT.AND P2, PT, R22, UR40, !P0 ;  /* 0x0000002816007c0c */ /* 0x000fca000c741270 */
[----:B------:R-:W1:Y:S04]  /*12920*/  LDS.128 R12, [R2+UR5+0xc200] ;  /* 0x00c20005020c7984 */ /* 0x000e680008000c00 */
[----:B------:R-:W2:Y:S01]  /*12930*/  LDS.128 R16, [R2+UR5+0xc210] ;  /* 0x00c2100502107984 */ /* 0x000ea20008000c00 */
[----:B------:R-:W-:Y:S01]  /*12940*/  ISETP.NE.AND.EX P2, PT, R27, RZ, P2, P1 ;  /* 0x000000ff1b00720c */ /* 0x000fe20001745310 */
[----:B------:R-:W-:-:S04]  /*12950*/  IMAD.U32 R3, RZ, RZ, UR6 ;  /* 0x00000006ff037e24 */ /* 0x000fc8000f8e00ff */
[----:B------:R-:W-:-:S08]  /*12960*/  IMAD.WIDE R10, R3, 0x10, R4 ;  /* 0x00000010030a7825 */ /* 0x000fd000078e0204 */
        /* <DEDUP_REMOVED lines=13> */
[----:B------:R-:W-:-:S05]  /*12a40*/  ISETP.LT.AND P2, PT, R21, UR40, !P0 ;  /* 0x0000002815007c0c */ /* 0x000fca000c741270 */
        /* <DEDUP_REMOVED lines=15> */
[----:B------:R1:W-:Y:S01]  /*12b40*/  STS.64 [R0+-0x43a0], R102 ;  /* 0xffbc606600007388 */ /* 0x0003e20000000a00 */
[----:B------:R-:W-:Y:S01]  /*12b50*/  BAR.SYNC.DEFER_BLOCKING 0x0 ;  /* 0x0000000000007b1d */ /* 0x000fe20000010000 */
[----:B------:R-:W-:-:S05]  /*12b60*/  ISETP.LT.AND P0, PT, R20, UR40, !P0 ;  /* 0x0000002814007c0c */ /* 0x000fca000c701270 */
[----:B------:R-:W2:Y:S04]  /*12b70*/  LDS.128 R4, [R2+UR5+0xc200] ;  /* 0x00c2000502047984 */ /* 0x000ea80008000c00 */
[----:B------:R3:W4:Y:S01]  /*12b80*/  LDS.128 R12, [R2+UR5+0xc210] ;  /* 0x00c21005020c7984 */ /* 0x0007220008000c00 */
[----:B-1----:R-:W1:Y:S01]  /*12b90*/  LDC R0, c[0x0][0x370] ;  /* 0x0000dc00ff007b82 */ /* 0x002e620000000800 */
[----:B------:R-:W-:-:S13]  /*12ba0*/  ISETP.NE.AND.EX P0, PT, R27, RZ, P0, P1 ;  /* 0x000000ff1b00720c */ /* 0x000fda0000705310 */
[----:B------:R-:W-:Y:S02]  /*12bb0*/  @P0 R2UR UR6, R28 ;  /* 0x000000001c0602ca */ /* 0x000fe400000e0000 */
[----:B------:R-:W-:Y:S01]  /*12bc0*/  @P0 R2UR UR7, R29 ;  /* 0x000000001d0702ca */ /* 0x000fe200000e0000 */
[----:B-1----:R-:W-:-:S05]  /*12bd0*/  IMAD.U32 R0, R0, 0x10000, RZ ;  /* 0x0001000000007824 */ /* 0x002fca00078e00ff */
[----:B------:R-:W-:Y:S01]  /*12be0*/  LEA.HI.SX32 R0, R0, R26, 0x17 ;  /* 0x0000001a00007211 */ /* 0x000fe200078fbaff */
[----:B---3--:R-:W-:Y:S01]  /*12bf0*/  IMAD.WIDE R2, R3, 0x10, R10 ;  /* 0x0000001003027825 */ /* 0x008fe200078e020a */
[----:B--2---:R-:W-:Y:S02]  /*12c00*/  F2FP.BF16.F32.PACK_AB R4, R5, R4 ;  /* 0x000000040504723e */ /* 0x004fe400000010ff */
[----:B------:R-:W-:Y:S01]  /*12c10*/  F2FP.BF16.F32.PACK_AB R5, R7, R6 ;  /* 0x000000060705723e */ /* 0x000fe200000010ff */
[----:B------:R2:W-:Y:S01]  /*12c20*/  STL [R1+0x28], R0 ;  /* 0x0000280001007387 */ /* 0x0005e20000100800 */
[----:B----4-:R-:W-:Y:S02]  /*12c30*/  F2FP.BF16.F32.PACK_AB R6, R13, R12 ;  /* 0x0000000c0d06723e */ /* 0x010fe400000010ff */
[----:B------:R-:W-:-:S05]  /*12c40*/  F2FP.BF16.F32.PACK_AB R7, R15, R14 ;  /* 0x0000000e0f07723e */ /* 0x000fca00000010ff */
[----:B------:R2:W-:Y:S01]  /*12c50*/  @P0 STG.E.128 desc[UR6][R2.64], R4 ;  /* 0x0000000402000986 */ /* 0x0005e2000c101d06 */
[----:B------:R-:W-:Y:S01]  /*12c60*/  BAR.SYNC.DEFER_BLOCKING 0x0 ;  /* 0x0000000000007b1d */ /* 0x000fe20000010000 */
[----:B------:R-:W-:-:S13]  /*12c70*/  ISETP.GT.AND P0, PT, R25, R0, PT ;  /* 0x000000001900720c */ /* 0x000fda0003f04270 */
[----:B------:R-:W-:Y:S05]  /*12c80*/  @P0 BRA `(.L_x_212) ;  /* 0xffffff2400640947 */ /* 0x000fea000383ffff */
[----:B------:R-:W-:Y:S05]  /*12c90*/  EXIT ;  /* 0x000000000000794d */ /* 0x000fea0003800000 */
.L_x_147:
[----:B------:R-:W-:Y:S01]  /*12ca0*/  IMAD.MOV.U32 R12, RZ, RZ, RZ ;  /* 0x000000ffff0c7224 */ /* 0x000fe200078e00ff */
[----:B------:R-:W-:Y:S01]  /*12cb0*/  MOV R15, 0xffffffff ;  /* 0xffffffff000f7802 */ /* 0x000fe20000000f00 */
[----:B------:R-:W-:-:S07]  /*12cc0*/  IMAD.MOV.U32 R11, RZ, RZ, 0x1f ;  /* 0x0000001fff0b7424 */ /* 0x000fce00078e00ff */
[----:B-1-3--:R-:W-:Y:S05]  /*12cd0*/  WARPSYNC.COLLECTIVE R15, `(.L_x_213) ;  /* 0x000000000f087348 */ /* 0x00afea0003c00000 */
[----:B------:R2:W4:Y:S02]  /*12ce0*/  SHFL.IDX P6, R14, R13, R12, R11 ;  /* 0x0000000c0d0e7389 */ /* 0x00052400000c000b */
[----:B-1234-:R-:W-:Y:S05]  /*12cf0*/  ENDCOLLECTIVE ;  /* 0x000000000000791b */ /* 0x01efea0003800000 */
.L_x_213:
[----:B------:R-:W-:Y:S01]  /*12d00*/  MOV R13, R0 ;  /* 0x00000000000d7202 */ /* 0x000fe20000000f00 */
[----:B------:R-:W-:-:S07]  /*12d10*/  IMAD.MOV.U32 R95, RZ, RZ, R14 ;  /* 0x000000ffff5f7224 */ /* 0x000fce00078e000e */
[----:B------:R-:W-:Y:S05]  /*12d20*/  WARPSYNC.COLLECTIVE R15, `(.L_x_214) ;  /* 0x000000000f087348 */ /* 0x000fea0003c00000 */
[----:B------:R1:W2:Y:S02]  /*12d30*/  SHFL.IDX P6, R14, R13, R12, R11 ;  /* 0x0000000c0d0e7389 */ /* 0x0002a400000c000b */
[----:B-12---:R-:W-:Y:S05]  /*12d40*/  ENDCOLLECTIVE ;  /* 0x000000000000791b */ /* 0x006fea0003800000 */
.L_x_214:
[----:B------:R-:W-:Y:S01]  /*12d50*/  MOV R94, R14 ;  /* 0x0000000e005e7202 */ /* 0x000fe20000000f00 */
[----:B------:R-:W-:Y:S06]  /*12d60*/  BRA `(.L_x_215) ;  /* 0xfffffed8003c7947 */ /* 0x000fec000383ffff */
.L_x_156:
        /* <DEDUP_REMOVED lines=8> */
.L_x_217:
[----:B------:R-:W-:Y:S05]  /*12df0*/  BSYNC B0 ;  /* 0x0000000000007941 */ /* 0x000fea0003800000 */
.L_x_216:
[----:B------:R-:W-:Y:S01]  /*12e00*/  MOV R13, R45 ;  /* 0x0000002d000d7202 */ /* 0x000fe20000000f00 */
[----:B------:R-:W-:Y:S01]  /*12e10*/  IMAD.MOV.U32 R12, RZ, RZ, RZ ;  /* 0x000000ffff0c7224 */ /* 0x000fe200078e00ff */
[----:B------:R-:W-:Y:S01]  /*12e20*/  MOV R11, 0x1f ;  /* 0x0000001f000b7802 */ /* 0x000fe20000000f00 */
[----:B------:R-:W-:Y:S01]  /*12e30*/  IMAD.MOV.U32 R15, RZ, RZ, -0x1 ;  /* 0xffffffffff0f7424 */ /* 0x000fe200078e00ff */
[----:B------:R1:W-:Y:S01]  /*12e40*/  STL [R1+0x34], R14 ;  /* 0x0000340e01007387 */ /* 0x0003e20000100800 */
[----:B------:R-:W2:Y:S05]  /*12e50*/  LDC.64 R4, c[0x0][0x4a0] ;  /* 0x00012800ff047b82 */ /* 0x000eaa0000000a00 */
[----:B-12---:R-:W-:Y:S05]  /*12e60*/  WARPSYNC.COLLECTIVE R15, `(.L_x_218) ;  /* 0x000000000f087348 */ /* 0x006fea0003c00000 */
[----:B-1----:R1:W3:Y:S02]  /*12e70*/  SHFL.IDX P6, R14, R13, R12, R11 ;  /* 0x0000000c0d0e7389 */ /* 0x0022e400000c000b */
[----:B-123--:R-:W-:Y:S05]  /*12e80*/  ENDCOLLECTIVE ;  /* 0x000000000000791b */ /* 0x00efea0003800000 */
.L_x_218:
[----:B------:R-:W1:Y:S01]  /*12e90*/  S2R R62, SR_TID.X ;  /* 0x00000000003e7919 */ /* 0x000e620000002100 */
[----:B------:R-:W2:Y:S08]  /*12ea0*/  LDC.64 R6, c[0x0][0x4c0] ;  /* 0x00013000ff067b82 */ /* 0x000eb00000000a00 */
[----:B------:R-:W3:Y:S08]  /*12eb0*/  LDC.64 R16, c[0x0][0x4a8] ;  /* 0x00012a00ff107b82 */ /* 0x000ef00000000a00 */
[----:B------:R-:W4:Y:S01]  /*12ec0*/  LDC.64 R18, c[0x0][0x4c8] ;  /* 0x00013200ff127b82 */ /* 0x000f220000000a00 */
[----:B------:R-:W-:Y:S01]  /*12ed0*/  MOV R13, R60 ;  /* 0x0000003c000d7202 */ /* 0x000fe20000000f00 */
[----:B------:R1:W-:Y:S06]  /*12ee0*/  STL [R1+0x30], R14 ;  /* 0x0000300e01007387 */ /* 0x0003ec0000100800 */
[----:B-1234-:R-:W-:Y:S05]  /*12ef0*/  WARPSYNC.COLLECTIVE R15, `(.L_x_219) ;  /* 0x000000000f087348 */ /* 0x01efea0003c00000 */
[----:B-1----:R1:W1:Y:S02]  /*12f00*/  SHFL.IDX P6, R14, R13, R12, R11 ;  /* 0x0000000c0d0e7389 */ /* 0x00226400000c000b */
[----:B-1234-:R-:W-:Y:S05]  /*12f10*/  ENDCOLLECTIVE ;  /* 0x000000000000791b */ /* 0x01efea0003800000 */
.L_x_219:
[----:B------:R-:W-:Y:S01]  /*12f20*/  IMAD R8, R59, R6, RZ ;  /* 0x000000063b087224 */ /* 0x000fe200078e02ff */
[----:B------:R-:W1:Y:S03]  /*12f30*/  LDC.64 R20, c[0x0][0x4d8] ;  /* 0x00013600ff147b82 */ /* 0x000e660000000a00 */
[----:B------:R-:W-:-:S05]  /*12f40*/  IMAD R8, R0, R7, R8 ;  /* 0x0000000700087224 */ /* 0x000fca00078e0208 */
[----:B------:R-:W2:Y:S08]  /*12f50*/  LDC.64 R22, c[0x0][0x4b0] ;  /* 0x00012c00ff167b82 */ /* 0x000eb00000000a00 */
[----:B------:R-:W3:Y:S01]  /*12f60*/  LDC.64 R24, c[0x0][0x4f8] ;  /* 0x00013e00ff187b82 */ /* 0x000ee20000000a00 */
[----:B------:R-:W-:Y:S01]  /*12f70*/  IMAD.MOV.U32 R13, RZ, RZ, R46 ;  /* 0x000000ffff0d7224 */ /* 0x000fe200078e002e */
[----:B------:R4:W-:Y:S06]  /*12f80*/  STL [R1+0x38], R14 ;  /* 0x0000380e01007387 */ /* 0x0009ec0000100800 */
[----:B-1234-:R-:W-:Y:S05]  /*12f90*/  WARPSYNC.COLLECTIVE R15, `(.L_x_220) ;  /* 0x000000000f087348 */ /* 0x01efea0003c00000 */
[----:B----4-:R4:W1:Y:S02]  /*12fa0*/  SHFL.IDX P6, R14, R13, R12, R11 ;  /* 0x0000000c0d0e7389 */ /* 0x01086400000c000b */
[----:B-1234-:R-:W-:Y:S05]  /*12fb0*/  ENDCOLLECTIVE ;  /* 0x000000000000791b */ /* 0x01efea0003800000 */
.L_x_220:
[----:B------:R-:W-:Y:S01]  /*12fc0*/  MOV R13, R44 ;  /* 0x0000002c000d7202 */ /* 0x000fe20000000f00 */
[----:B------:R1:W-:Y:S06]  /*12fd0*/  STL [R1+0x74], R14 ;  /* 0x0000740e01007387 */ /* 0x0003ec0000100800 */
[----:B-1----:R-:W-:Y:S05]  /*12fe0*/  WARPSYNC.COLLECTIVE R15, `(.L_x_221) ;  /* 0x000000000f087348 */ /* 0x002fea0003c00000 */
[----:B-1----:R1:W2:Y:S02]  /*12ff0*/  SHFL.IDX P6, R14, R13, R12, R11 ;  /* 0x0000000c0d0e7389 */ /* 0x0022a400000c000b */
[----:B-12---:R-:W-:Y:S05]  /*13000*/  ENDCOLLECTIVE ;  /* 0x000000000000791b */ /* 0x006fea0003800000 */
.L_x_221:
[----:B------:R-:W-:Y:S01]  /*13010*/  IMAD.MOV.U32 R13, RZ, RZ, R47 ;  /* 0x000000ffff0d7224 */ /* 0x000fe200078e002f */
[----:B------:R1:W-:Y:S06]  /*13020*/  STL [R1+0x70], R14 ;  /* 0x0000700e01007387 */ /* 0x0003ec0000100800 */
[----:B-1----:R-:W-:Y:S05]  /*13030*/  WARPSYNC.COLLECTIVE R15, `(.L_x_222) ;  /* 0x000000000f087348 */ /* 0x002fea0003c00000 */
[----:B-1----:R1:W2:Y:S02]  /*13040*/  SHFL.IDX P6, R14, R13, R12, R11 ;  /* 0x0000000c0d0e7389 */ /* 0x0022a400000c000b */
[----:B-12---:R-:W-:Y:S05]  /*13050*/  ENDCOLLECTIVE ;  /* 0x000000000000791b */ /* 0x006fea0003800000 */
.L_x_222:
[----:B------:R-:W-:Y:S01]  /*13060*/  MOV R13, R43 ;  /* 0x0000002b000d7202 */ /* 0x000fe20000000f00 */
[----:B------:R1:W-:Y:S06]  /*13070*/  STL [R1+0x48], R14 ;  /* 0x0000480e01007387 */ /* 0x0003ec0000100800 */
[----:B-1----:R-:W-:Y:S05]  /*13080*/  WARPSYNC.COLLECTIVE R15, `(.L_x_223) ;  /* 0x000000000f087348 */ /* 0x002fea0003c00000 */
[----:B-1----:R1:W2:Y:S02]  /*13090*/  SHFL.IDX P6, R14, R13, R12, R11 ;  /* 0x0000000c0d0e7389 */ /* 0x0022a400000c000b */
[----:B-12---:R-:W-:Y:S05]  /*130a0*/  ENDCOLLECTIVE ;  /* 0x000000000000791b */ /* 0x006fea0003800000 */
.L_x_223:
[----:B------:R-:W-:Y:S01]  /*130b0*/  IMAD.MOV.U32 R13, RZ, RZ, R48 ;  /* 0x000000ffff0d7224 */ /* 0x000fe200078e0030 */
[----:B------:R1:W-:Y:S06]  /*130c0*/  STL [R1+0x4c], R14 ;  /* 0x00004c0e01007387 */ /* 0x0003ec0000100800 */
[----:B-1----:R-:W-:Y:S05]  /*130d0*/  WARPSYNC.COLLECTIVE R15, `(.L_x_224) ;  /* 0x000000000f087348 */ /* 0x002fea0003c00000 */
[----:B-1----:R1:W2:Y:S02]  /*130e0*/  SHFL.IDX P6, R14, R13, R12, R11 ;  /* 0x0000000c0d0e7389 */ /* 0x0022a400000c000b */
[----:B-12---:R-:W-:Y:S05]  /*130f0*/  ENDCOLLECTIVE ;  /* 0x000000000000791b */ /* 0x006fea0003800000 */
.L_x_224:
[----:B------:R-:W-:Y:S02]  /*13100*/  MOV R13, R42 ;  /* 0x0000002a000d7202 */ /* 0x000fe40000000f00 */
[----:B------:R-:W-:-:S07]  /*13110*/  MOV R33, R14 ;  /* 0x0000000e00217202 */ /* 0x000fce0000000f00 */
[----:B------:R-:W-:Y:S05]  /*13120*/  WARPSYNC.COLLECTIVE R15, `(.L_x_225) ;  /* 0x000000000f087348 */ /* 0x000fea0003c00000 */
[----:B------:R1:W2:Y:S02]  /*13130*/  SHFL.IDX P6, R14, R13, R12, R11 ;  /* 0x0000000c0d0e7389 */ /* 0x0002a400000c000b */
[----:B-12---:R-:W-:Y:S05]  /*13140*/  ENDCOLLECTIVE ;  /* 0x000000000000791b */ /* 0x006fea0003800000 */
.L_x_225:
[----:B------:R-:W-:Y:S01]  /*13150*/  MOV R13, R35 ;  /* 0x00000023000d7202 */ /* 0x000fe20000000f00 */
[----:B------:R-:W-:-:S07]  /*13160*/  IMAD.MOV.U32 R32, RZ, RZ, R14 ;  /* 0x000000ffff207224 */ /* 0x000fce00078e000e */
[----:B------:R-:W-:Y:S05]  /*13170*/  WARPSYNC.COLLECTIVE R15, `(.L_x_226) ;  /* 0x000000000f087348 */ /* 0x000fea0003c00000 */
[----:B------:R1:W2:Y:S02]  /*13180*/  SHFL.IDX P6, R14, R13, R12, R11 ;  /* 0x0000000c0d0e7389 */ /* 0x0002a400000c000b */
[----:B-12---:R-:W-:Y:S05]  /*13190*/  ENDCOLLECTIVE ;  /* 0x000000000000791b */ /* 0x006fea0003800000 */
.L_x_226:
[----:B------:R-:W-:Y:S01]  /*131a0*/  MOV R13, R34 ;  /* 0x00000022000d7202 */ /* 0x000fe20000000f00 */
[----:B------:R1:W-:Y:S06]  /*131b0*/  STL [R1+0x68], R14 ;  /* 0x0000680e01007387 */ /* 0x0003ec0000100800 */
[----:B-1----:R-:W-:Y:S05]  /*131c0*/  WARPSYNC.COLLECTIVE R15, `(.L_x_227) ;  /* 0x000000000f087348 */ /* 0x002fea0003c00000 */
[----:B-1----:R1:W2:Y:S02]  /*131d0*/  SHFL.IDX P6, R14, R13, R12, R11 ;  /* 0x0000000c0d0e7389 */ /* 0x0022a400000c000b */
[----:B-12---:R-:W-:Y:S05]  /*131e0*/  ENDCOLLECTIVE ;  /* 0x000000000000791b */ /* 0x006fea0003800000 */
.L_x_227:
[----:B------:R-:W1:Y:S01]  /*131f0*/  LDCU.64 UR6, c[0x0][0x498] ;  /* 0x00009300ff0677ac */ /* 0x000e620008000a00 */
[----:B------:R-:W2:Y:S01]  /*13200*/  LDCU.64 UR4, c[0x0][0x3a0] ;  /* 0x00007400ff0477ac */ /* 0x000ea20008000a00 */
[----:B-1----:R-:W-:-:S04]  /*13210*/  UIMAD.WIDE.U32 UR8, UR38, UR6, URZ ;  /* 0x00000006260872a5 */ /* 0x002fc8000f8e00ff */
[----:B------:R-:W-:Y:S01]  /*13220*/  UIMAD UR7, UR38, UR7, UR9 ;  /* 0x00000007260772a4 */ /* 0x000fe2000f8e0209 */
[----:B------:R1:W-:Y:S01]  /*13230*/  STL [R1+0x78], R14 ;  /* 0x0000780e01007387 */ /* 0x0003e20000100800 */
[----:B------:R-:W-:Y:S01]  /*13240*/  MOV R3, UR9 ;  /* 0x0000000900037c02 */ /* 0x000fe20008000f00 */
[----:B------:R-:W-:-:S03]  /*13250*/  IMAD.U32 R2, RZ, RZ, UR8 ;  /* 0x00000008ff027e24 */ /* 0x000fc6000f8e00ff */
[----:B------:R-:W-:-:S03]  /*13260*/  MOV R3, UR7 ;  /* 0x0000000700037c02 */ /* 0x000fc60008000f00 */
[----:B------:R-:W-:-:S04]  /*13270*/  IMAD.WIDE.U32 R2, R4, UR37, R2 ;  /* 0x0000002504027c25 */ /* 0x000fc8000f8e0002 */
[----:B------:R-:W-:Y:S01]  /*13280*/  IMAD R3, R5, UR37, R3 ;  /* 0x0000002505037c24 */ /* 0x000fe2000f8e0203 */
[----:B--2---:R-:W-:-:S04]  /*13290*/  LEA R13, P0, R2, UR4, 0x2 ;  /* 0x00000004020d7c11 */ /* 0x004fc8000f8010ff */
[----:B------:R-:W-:-:S09]  /*132a0*/  LEA.HI.X R2, R2, UR5, R3, 0x2, P0 ;  /* 0x0000000502027c11 */ /* 0x000fd200080f1403 */
[----:B-1----:R-:W-:Y:S05]  /*132b0*/  WARPSYNC.COLLECTIVE R15, `(.L_x_228) ;  /* 0x000000000f087348 */ /* 0x002fea0003c00000 */
[----:B-1----:R1:W2:Y:S02]  /*132c0*/  SHFL.IDX P6, R14, R13, R12, R11 ;  /* 0x0000000c0d0e7389 */ /* 0x0022a400000c000b */
[----:B-12---:R-:W-:Y:S05]  /*132d0*/  ENDCOLLECTIVE ;  /* 0x000000000000791b */ /* 0x006fea0003800000 */
.L_x_228:
[----:B------:R-:W-:Y:S01]  /*132e0*/  MOV R13, R2 ;  /* 0x00000002000d7202 */ /* 0x000fe20000000f00 */
[----:B------:R-:W-:-:S07]  /*132f0*/  IMAD.MOV.U32 R27, RZ, RZ, R14 ;  /* 0x000000ffff1b7224 */ /* 0x000fce00078e000e */
[----:B------:R-:W-:Y:S05]  /*13300*/  WARPSYNC.COLLECTIVE R15, `(.L_x_229) ;  /* 0x000000000f087348 */ /* 0x000fea0003c00000 */
[----:B------:R1:W2:Y:S02]  /*13310*/  SHFL.IDX P6, R14, R13, R12, R11 ;  /* 0x0000000c0d0e7389 */ /* 0x0002a400000c000b */
[----:B-12---:R-:W-:Y:S05]  /*13320*/  ENDCOLLECTIVE ;  /* 0x000000000000791b */ /* 0x006fea0003800000 */
.L_x_229:
[----:B------:R-:W1:Y:S02]  /*13330*/  LDCU.64 UR4, c[0x0][0x470] ;  /* 0x00008e00ff0477ac */ /* 0x000e640008000a00 */
[----:B-1----:R-:W-:Y:S02]  /*13340*/  IMAD R4, R59, UR4, RZ ;  /* 0x000000043b047c24 */ /* 0x002fe4000f8e02ff */
[C---:B------:R-:W-:Y:S01]  /*13350*/  IMAD.WIDE.U32 R2, R0.reuse, UR4, RZ ;  /* 0x0000000400027c25 */ /* 0x040fe2000f8e00ff */
[----:B------:R-:W1:Y:S01]  /*13360*/  LDC.64 R10, c[0x0][0x450] ;  /* 0x00011400ff0a7b82 */ /* 0x000e620000000a00 */
[----:B------:R-:W-:Y:S02]  /*13370*/  MOV R26, R14 ;  /* 0x0000000e001a7202 */ /* 0x000fe40000000f00 */
[----:B------:R-:W-:-:S04]  /*13380*/  IMAD R4, R0, UR5, R4 ;  /* 0x0000000500047c24 */ /* 0x000fc8000f8e0204 */
[----:B------:R-:W-:Y:S01]  /*13390*/  IMAD.IADD R3, R3, 0x1, R4 ;  /* 0x0000000103037824 */ /* 0x000fe200078e0204 */
[----:B------:R-:W2:Y:S01]  /*133a0*/  LDC.64 R14, c[0x0][0x4e8] ;  /* 0x00013a00ff0e7b82 */ /* 0x000ea20000000a00 */
[----:B------:R-:W-:-:S07]  /*133b0*/  IMAD.WIDE.U32 R4, R0, R6, RZ ;  /* 0x0000000600047225 */ /* 0x000fce00078e00ff */
[----:B------:R-:W3:Y:S01]  /*133c0*/  LDC.64 R12, c[0x0][0x4d0] ;  /* 0x00013400ff0c7b82 */ /* 0x000ee20000000a00 */
[----:B-1----:R-:W-:Y:S01]  /*133d0*/  IMAD.WIDE.U32 R6, R10, UR37, R2 ;  /* 0x000000250a067c25 */ /* 0x002fe2000f8e0002 */
[----:B------:R-:W-:Y:S02]  /*133e0*/  IADD3 R3, PT, PT, R5, R8, RZ ;  /* 0x0000000805037210 */ /* 0x000fe40007ffe0ff */
[----:B------:R-:W-:Y:S01]  /*133f0*/  MOV R2, R4 ;  /* 0x0000000400027202 */ /* 0x000fe20000000f00 */
[----:B------:R-:W-:Y:S01]  /*13400*/  IMAD R5, R11, UR37, R7 ;  /* 0x000000250b057c24 */ /* 0x000fe2000f8e0207 */
[----:B------:R-:W-:Y:S01]  /*13410*/  LEA R57, P0, R6, R30, 0x1 ;  /* 0x0000001e06397211 */ /* 0x000fe200078008ff */
[----:B------:R-:W-:Y:S02]  /*13420*/  IMAD R4, R59, R16, RZ ;  /* 0x000000103b047224 */ /* 0x000fe400078e02ff */
[----:B--2---:R-:W-:Y:S01]  /*13430*/  IMAD.WIDE.U32 R2, R14, UR37, R2 ;  /* 0x000000250e027c25 */ /* 0x004fe2000f8e0002 */
[----:B------:R-:W-:-:S02]  /*13440*/  LEA.HI.X R56, R6, R31, R5, 0x1, P0 ;  /* 0x0000001f06387211 */ /* 0x000fc400000f0c05 */
[----:B------:R-:W1:Y:S01]  /*13450*/  LDC.64 R30, c[0x0][0x4f0] ;  /* 0x00013c00ff1e7b82 */ /* 0x000e620000000a00 */
[----:B------:R-:W-:Y:S01]  /*13460*/  IMAD R3, R15, UR37, R3 ;  /* 0x000000250f037c24 */ /* 0x000fe2000f8e0203 */
[----:B------:R-:W-:Y:S01]  /*13470*/  LEA R55, P0, R2, R28, 0x1 ;  /* 0x0000001c02377211 */ /* 0x000fe200078008ff */
[----:B------:R-:W-:Y:S02]  /*13480*/  IMAD R4, R0, R17, R4 ;  /* 0x0000001100047224 */ /* 0x000fe400078e0204 */
[C---:B------:R-:W-:Y:S01]  /*13490*/  IMAD R5, R59.reuse, R18, RZ ;  /* 0x000000123b057224 */ /* 0x040fe200078e02ff */
[----:B------:R-:W-:Y:S01]  /*134a0*/  LEA.HI.X R54, R2, R29, R3, 0x1, P0 ;  /* 0x0000001d02367211 */ /* 0x000fe200000f0c03 */
[----:B------:R-:W-:Y:S01]  /*134b0*/  IMAD.WIDE.U32 R2, R0, R16, RZ ;  /* 0x0000001000027225 */ /* 0x000fe200078e00ff */
[----:B------:R-:W2:Y:S03]  /*134c0*/  LDC.64 R14, c[0x0][0x500] ;  /* 0x00014000ff0e7b82 */ /* 0x000ea60000000a00 */
[----:B---3--:R-:W-:-:S02]  /*134d0*/  IMAD R10, R59, R12, RZ ;  /* 0x0000000c3b0a7224 */ /* 0x008fc400078e02ff */
[----:B------:R-:W-:Y:S02]  /*134e0*/  IMAD R8, R59, R20, RZ ;  /* 0x000000143b087224 */ /* 0x000fe400078e02ff */
[C---:B------:R-:W-:Y:S02]  /*134f0*/  IMAD R19, R0.reuse, R19, R5 ;  /* 0x0000001300137224 */ /* 0x040fe400078e0205 */
[----:B------:R-:W-:Y:S02]  /*13500*/  IMAD.IADD R3, R3, 0x1, R4 ;  /* 0x0000000103037824 */ /* 0x000fe400078e0204 */
[C---:B------:R-:W-:Y:S01]  /*13510*/  IMAD R10, R0.reuse, R13, R10 ;  /* 0x0000000d000a7224 */ /* 0x040fe200078e020a */
[----:B------:R-:W-:Y:S01]  /*13520*/  MOV R13, R57 ;  /* 0x00000039000d7202 */ /* 0x000fe20000000f00 */
[----:B------:R-:W-:-:S04]  /*13530*/  IMAD.WIDE.U32 R4, R0, R12, RZ ;  /* 0x0000000c00047225 */ /* 0x000fc800078e00ff */
[C---:B------:R-:W-:Y:S01]  /*13540*/  IMAD R21, R0.reuse, R21, R8 ;  /* 0x0000001500157224 */ /* 0x040fe200078e0208 */
[----:B------:R-:W-:Y:S01]  /*13550*/  IADD3 R5, PT, PT, R5, R10, RZ ;  /* 0x0000000a05057210 */ /* 0x000fe20007ffe0ff */
[----:B------:R-:W-:-:S04]  /*13560*/  IMAD.WIDE.U32 R8, R0, R20, RZ ;  /* 0x0000001400087225 */ /* 0x000fc800078e00ff */
[----:B------:R-:W-:Y:S01]  /*13570*/  IMAD.WIDE.U32 R10, R22, UR37, R2 ;  /* 0x00000025160a7c25 */ /* 0x000fe2000f8e0002 */
[----:B------:R-:W-:-:S03]  /*13580*/  MOV R2, R8 ;  /* 0x0000000800027202 */ /* 0x000fc60000000f00 */
[----:B------:R-:W-:Y:S02]  /*13590*/  IMAD.IADD R3, R9, 0x1, R21 ;  /* 0x0000000109037824 */ /* 0x000fe400078e0215 */
[----:B------:R-:W-:-:S04]  /*135a0*/  IMAD.WIDE.U32 R6, R0, R18, RZ ;  /* 0x0000001200067225 */ /* 0x000fc800078e00ff */
[----:B--2---:R-:W-:Y:S01]  /*135b0*/  IMAD.WIDE.U32 R2, R14, UR37, R2 ;  /* 0x000000250e027c25 */ /* 0x004fe2000f8e0002 */
[----:B------:R-:W-:Y:S02]  /*135c0*/  IADD3 R7, PT, PT, R7, R19, RZ ;  /* 0x0000001307077210 */ /* 0x000fe40007ffe0ff */
[C---:B------:R-:W-:Y:S01]  /*135d0*/  LEA R19, P3, R10.reuse, R51, 0x2 ;  /* 0x000000330a137211 */ /* 0x040fe200078610ff */
[----:B------:R-:W-:Y:S01]  /*135e0*/  IMAD R0, R23, UR37, R11 ;  /* 0x0000002517007c24 */ /* 0x000fe2000f8e020b */
[----:B------:R-:W-:Y:S01]  /*135f0*/  MOV R11, 0x1f ;  /* 0x0000001f000b7802 */ /* 0x000fe20000000f00 */
[----:B------:R-:W-:Y:S01]  /*13600*/  IMAD R3, R15, UR37, R3 ;  /* 0x000000250f037c24 */ /* 0x000fe2000f8e0203 */
[----:B------:R-:W-:Y:S01]  /*13610*/  MOV R15, 0xffffffff ;  /* 0xffffffff000f7802 */ /* 0x000fe20000000f00 */
[----:B------:R-:W-:Y:S01]  /*13620*/  IMAD.MOV.U32 R12, RZ, RZ, RZ ;  /* 0x000000ffff0c7224 */ /* 0x000fe200078e00ff */
[----:B------:R-:W-:Y:S01]  /*13630*/  LEA.HI.X R18, R10, R52, R0, 0x2, P3 ;  /* 0x000000340a127211 */ /* 0x000fe200018f1400 */
[----:B-1----:R-:W-:Y:S01]  /*13640*/  IMAD.WIDE.U32 R6, R30, UR37, R6 ;  /* 0x000000251e067c25 */ /* 0x002fe2000f8e0006 */
[----:B------:R-:W-:-:S13]  /*13650*/  LEA R17, P0, R2, R40, 0x1 ;  /* 0x0000002802117211 */ /* 0x000fda00078008ff */
[----:B------:R-:W-:Y:S05]  /*13660*/  WARPSYNC.COLLECTIVE R15, `(.L_x_230) ;  /* 0x000000000f087348 */ /* 0x000fea0003c00000 */
[----:B------:R1:W2:Y:S02]  /*13670*/  SHFL.IDX P6, R14, R13, R12, R11 ;  /* 0x0000000c0d0e7389 */ /* 0x0002a400000c000b */
[----:B-12---:R-:W-:Y:S05]  /*13680*/  ENDCOLLECTIVE ;  /* 0x000000000000791b */ /* 0x006fea0003800000 */
.L_x_230:
[----:B------:R-:W-:Y:S01]  /*13690*/  IMAD.WIDE.U32 R4, R24, UR37, R4 ;  /* 0x0000002518047c25 */ /* 0x000fe2000f8e0004 */
[----:B------:R-:W-:Y:S02]  /*136a0*/  LEA R9, P2, R6, R36, 0x1 ;  /* 0x0000002406097211 */ /* 0x000fe400078408ff */
[----:B------:R-:W-:Y:S01]  /*136b0*/  LEA.HI.X R3, R2, R41, R3, 0x1, P0 ;  /* 0x0000002902037211 */ /* 0x000fe200000f0c03 */
[----:B------:R-:W-:Y:S01]  /*136c0*/  IMAD R8, R31, UR37, R7 ;  /* 0x000000251f087c24 */ /* 0x000fe2000f8e0207 */
[----:B------:R-:W-:Y:S01]  /*136d0*/  LEA R16, P1, R4, R38, 0x1 ;  /* 0x0000002604107211 */ /* 0x000fe200078208ff */
[----:B------:R-:W-:Y:S01]  /*136e0*/  IMAD R7, R25, UR37, R5 ;  /* 0x0000002519077c24 */ /* 0x000fe2000f8e0205 */
[----:B------:R-:W-:Y:S02]  /*136f0*/  SHF.R.U32.HI R0, RZ, 0x5, R62 ;  /* 0x00000005ff007819 */ /* 0x000fe4000001163e */
[----:B------:R-:W-:Y:S02]  /*13700*/  LEA.HI.X R8, R6, R37, R8, 0x1, P2 ;  /* 0x0000002506087211 */ /* 0x000fe400010f0c08 */
[----:B------:R-:W-:-:S02]  /*13710*/  LEA.HI.X R7, R4, R39, R7, 0x1, P1 ;  /* 0x0000002704077211 */ /* 0x000fc400008f0c07 */
[----:B------:R-:W-:Y:S02]  /*13720*/  MOV R6, R27 ;  /* 0x0000001b00067202 */ /* 0x000fe40000000f00 */
[----:B------:R-:W-:Y:S01]  /*13730*/  MOV R13, R56 ;  /* 0x00000038000d7202 */ /* 0x000fe20000000f00 */
[----:B------:R-:W-:-:S07]  /*13740*/  IMAD.MOV.U32 R57, RZ, RZ, R14 ;  /* 0x000000ffff397224 */ /* 0x000fce00078e000e */
[----:B------:R-:W-:Y:S05]  /*13750*/  WARPSYNC.COLLECTIVE R15, `(.L_x_231) ;  /* 0x000000000f087348 */ /* 0x000fea0003c00000 */
[----:B------:R1:W2:Y:S02]  /*13760*/  SHFL.IDX P6, R14, R13, R12, R11 ;  /* 0x0000000c0d0e7389 */ /* 0x0002a400000c000b */
[----:B-12---:R-:W-:Y:S05]  /*13770*/  ENDCOLLECTIVE ;  /* 0x000000000000791b */ /* 0x006fea0003800000 */
.L_x_231:
[----:B------:R-:W-:Y:S01]  /*13780*/  IMAD.MOV.U32 R13, RZ, RZ, R55 ;  /* 0x000000ffff0d7224 */ /* 0x000fe200078e0037 */
[----:B------:R-:W-:-:S07]  /*13790*/  MOV R56, R14 ;  /* 0x0000000e00387202 */ /* 0x000fce0000000f00 */
[----:B------:R-:W-:Y:S05]  /*137a0*/  WARPSYNC.COLLECTIVE R15, `(.L_x_232) ;  /* 0x000000000f087348 */ /* 0x000fea0003c00000 */
[----:B------:R1:W2:Y:S02]  /*137b0*/  SHFL.IDX P6, R14, R13, R12, R11 ;  /* 0x0000000c0d0e7389 */ /* 0x0002a400000c000b */
[----:B-12---:R-:W-:Y:S05]  /*137c0*/  ENDCOLLECTIVE ;  /* 0x000000000000791b */ /* 0x006fea0003800000 */
.L_x_232:
[----:B------:R-:W-:Y:S02]  /*137d0*/  MOV R13, R54 ;  /* 0x00000036000d7202 */ /* 0x000fe40000000f00 */
[----:B------:R-:W-:-:S07]  /*137e0*/  MOV R55, R14 ;  /* 0x0000000e00377202 */ /* 0x000fce0000000f00 */
[----:B------:R-:W-:Y:S05]  /*137f0*/  WARPSYNC.COLLECTIVE R15, `(.L_x_233) ;  /* 0x000000000f087348 */ /* 0x000fea0003c00000 */
[----:B------:R1:W2:Y:S02]  /*13800*/  SHFL.IDX P6, R14, R13, R12, R11 ;  /* 0x0000000c0d0e7389 */ /* 0x0002a400000c000b */
[----:B-12---:R-:W-:Y:S05]  /*13810*/  ENDCOLLECTIVE ;  /* 0x000000000000791b */ /* 0x006fea0003800000 */
.L_x_233:
[----:B------:R-:W-:Y:S01]  /*13820*/  MOV R13, R19 ;  /* 0x00000013000d7202 */ /* 0x000fe20000000f00 */
[----:B------:R-:W-:-:S07]  /*13830*/  IMAD.MOV.U32 R54, RZ, RZ, R14 ;  /* 0x000000ffff367224 */ /* 0x000fce00078e000e */
[----:B------:R-:W-:Y:S05]  /*13840*/  WARPSYNC.COLLECTIVE R15, `(.L_x_234) ;  /* 0x000000000f087348 */ /* 0x000fea0003c00000 */
[----:B------:R1:W2:Y:S02]  /*13850*/  SHFL.IDX P6, R14, R13, R12, R11 ;  /* 0x0000000c0d0e7389 */ /* 0x0002a400000c000b */
[----:B-12---:R-:W-:Y:S05]  /*13860*/  ENDCOLLECTIVE ;  /* 0x000000000000791b */ /* 0x006fea0003800000 */
.L_x_234:
[----:B------:R-:W-:Y:S01]  /*13870*/  IMAD.MOV.U32 R13, RZ, RZ, R18 ;  /* 0x000000ffff0d7224 */ /* 0x000fe200078e0012 */
[----:B------:R-:W-:-:S07]  /*13880*/  MOV R5, R14 ;  /* 0x0000000e00057202 */ /* 0x000fce0000000f00 */
[----:B------:R-:W-:Y:S05]  /*13890*/  WARPSYNC.COLLECTIVE R15, `(.L_x_235) ;  /* 0x000000000f087348 */ /* 0x000fea0003c00000 */
[----:B------:R1:W2:Y:S02]  /*138a0*/  SHFL.IDX P6, R14, R13, R12, R11 ;  /* 0x0000000c0d0e7389 */ /* 0x0002a400000c000b */
[----:B-12---:R-:W-:Y:S05]  /*138b0*/  ENDCOLLECTIVE ;  /* 0x000000000000791b */ /* 0x006fea0003800000 */
.L_x_235:
[----:B------:R-:W-:Y:S02]  /*138c0*/  MOV R2, R5 ;  /* 0x0000000500027202 */ /* 0x000fe40000000f00 */
[----:B------:R-:W-:Y:S02]  /*138d0*/  MOV R13, R9 ;  /* 0x00000009000d7202 */ /* 0x000fe40000000f00 */
[----:B------:R-:W-:Y:S02]  /*138e0*/  MOV R4, R14 ;  /* 0x0000000e00047202 */ /* 0x000fe40000000f00 */
[----:B------:R-:W-:-:S07]  /*138f0*/  MOV R9, R32 ;  /* 0x0000002000097202 */ /* 0x000fce0000000f00 */
[----:B------:R-:W-:Y:S05]  /*13900*/  WARPSYNC.COLLECTIVE R15, `(.L_x_236) ;  /* 0x000000000f087348 */ /* 0x000fea0003c00000 */
[----:B------:R1:W2:Y:S02]  /*13910*/  SHFL.IDX P6, R14, R13, R12, R11 ;  /* 0x0000000c0d0e7389 */ /* 0x0002a400000c000b */
[----:B-12---:R-:W-:Y:S05]  /*13920*/  ENDCOLLECTIVE ;  /* 0x000000000000791b */ /* 0x006fea0003800000 */
.L_x_236:
[----:B------:R-:W-:Y:S01]  /*13930*/  IMAD.MOV.U32 R13, RZ, RZ, R8 ;  /* 0x000000ffff0d7224 */ /* 0x000fe200078e0008 */
[----:B------:R1:W-:Y:S01]  /*13940*/  STL [R1+0x50], R14 ;  /* 0x0000500e01007387 */ /* 0x0003e20000100800 */
[----:B------:R-:W-:-:S07]  /*13950*/  IMAD.MOV.U32 R8, RZ, RZ, R33 ;  /* 0x000000ffff087224 */ /* 0x000fce00078e0021 */
[----:B-1----:R-:W-:Y:S05]  /*13960*/  WARPSYNC.COLLECTIVE R15, `(.L_x_237) ;  /* 0x000000000f087348 */ /* 0x002fea0003c00000 */
[----:B-1----:R1:W2:Y:S02]  /*13970*/  SHFL.IDX P6, R14, R13, R12, R11 ;  /* 0x0000000c0d0e7389 */ /* 0x0022a400000c000b */
[----:B-12---:R-:W-:Y:S05]  /*13980*/  ENDCOLLECTIVE ;  /* 0x000000000000791b */ /* 0x006fea0003800000 */
.L_x_237:
[----:B------:R-:W-:Y:S01]  /*13990*/  MOV R13, R16 ;  /* 0x00000010000d7202 */ /* 0x000fe20000000f00 */
[----:B------:R1:W-:Y:S06]  /*139a0*/  STL [R1+0x3c], R14 ;  /* 0x00003c0e01007387 */ /* 0x0003ec0000100800 */
[----:B-1----:R-:W-:Y:S05]  /*139b0*/  WARPSYNC.COLLECTIVE R15, `(.L_x_238) ;  /* 0x000000000f087348 */ /* 0x002fea0003c00000 */
[----:B-1----:R1:W2:Y:S02]  /*139c0*/  SHFL.IDX P6, R14, R13, R12, R11 ;  /* 0x0000000c0d0e7389 */ /* 0x0022a400000c000b */
[----:B-12---:R-:W-:Y:S05]  /*139d0*/  ENDCOLLECTIVE ;  /* 0x000000000000791b */ /* 0x006fea0003800000 */
.L_x_238:
[----:B------:R-:W-:Y:S01]  /*139e0*/  MOV R13, R7 ;  /* 0x00000007000d7202 */ /* 0x000fe20000000f00 */
[----:B------:R1:W-:Y:S01]  /*139f0*/  STL [R1+0x9c], R14 ;  /* 0x00009c0e01007387 */ /* 0x0003e20000100800 */
[----:B------:R-:W-:-:S07]  /*13a00*/  IMAD.MOV.U32 R7, RZ, RZ, R26 ;  /* 0x000000ffff077224 */ /* 0x000fce00078e001a */
[----:B-1----:R-:W-:Y:S05]  /*13a10*/  WARPSYNC.COLLECTIVE R15, `(.L_x_239) ;  /* 0x000000000f087348 */ /* 0x002fea0003c00000 */
[----:B-1----:R1:W2:Y:S02]  /*13a20*/  SHFL.IDX P6, R14, R13, R12, R11 ;  /* 0x0000000c0d0e7389 */ /* 0x0022a400000c000b */
[----:B-12---:R-:W-:Y:S05]  /*13a30*/  ENDCOLLECTIVE ;  /* 0x000000000000791b */ /* 0x006fea0003800000 */
.L_x_239:
[----:B------:R-:W-:Y:S01]  /*13a40*/  IMAD.MOV.U32 R13, RZ, RZ, R17 ;  /* 0x000000ffff0d7224 */ /* 0x000fe200078e0011 */
[----:B------:R1:W-:Y:S06]  /*13a50*/  STL [R1+0x94], R14 ;  /* 0x0000940e01007387 */ /* 0x0003ec0000100800 */
[----:B-1----:R-:W-:Y:S05]  /*13a60*/  WARPSYNC.COLLECTIVE R15, `(.L_x_240) ;  /* 0x000000000f087348 */ /* 0x002fea0003c00000 */
[----:B-1----:R1:W2:Y:S02]  /*13a70*/  SHFL.IDX P6, R14, R13, R12, R11 ;  /* 0x0000000c0d0e7389 */ /* 0x0022a400000c000b */
[----:B-12---:R-:W-:Y:S05]  /*13a80*/  ENDCOLLECTIVE ;  /* 0x000000000000791b */ /* 0x006fea0003800000 */
.L_x_240:
[----:B------:R-:W-:Y:S01]  /*13a90*/  MOV R13, R3 ;  /* 0x00000003000d7202 */ /* 0x000fe20000000f00 */
[----:B------:R1:W-:Y:S01]  /*13aa0*/  STL [R1+0x98], R14 ;  /* 0x0000980e01007387 */ /* 0x0003e20000100800 */
[----:B------:R-:W-:-:S07]  /*13ab0*/  MOV R3, R4 ;  /* 0x0000000400037202 */ /* 0x000fce0000000f00 */
[----:B-1----:R-:W-:Y:S05]  /*13ac0*/  WARPSYNC.COLLECTIVE R15, `(.L_x_241) ;  /* 0x000000000f087348 */ /* 0x002fea0003c00000 */
[----:B-1----:R1:W2:Y:S02]  /*13ad0*/  SHFL.IDX P6, R14, R13, R12, R11 ;  /* 0x0000000c0d0e7389 */ /* 0x0022a400000c000b */
[----:B-12---:R-:W-:Y:S05]  /*13ae0*/  ENDCOLLECTIVE ;  /* 0x000000000000791b */ /* 0x006fea0003800000 */
.L_x_241:
[----:B------:R-:W-:Y:S01]  /*13af0*/  MOV R13, R50 ;  /* 0x00000032000d7202 */ /* 0x000fe20000000f00 */
[----:B------:R1:W-:Y:S06]  /*13b00*/  STL [R1+0x90], R14 ;  /* 0x0000900e01007387 */ /* 0x0003ec0000100800 */
[----:B-1----:R-:W-:Y:S05]  /*13b10*/  WARPSYNC.COLLECTIVE R15, `(.L_x_242) ;  /* 0x000000000f087348 */ /* 0x002fea0003c00000 */
[----:B-1----:R1:W2:Y:S02]  /*13b20*/  SHFL.IDX P6, R14, R13, R12, R11 ;  /* 0x0000000c0d0e7389 */ /* 0x0022a400000c000b */
[----:B-12---:R-:W-:Y:S05]  /*13b30*/  ENDCOLLECTIVE ;  /* 0x000000000000791b */ /* 0x006fea0003800000 */
.L_x_242:
[----:B------:R-:W-:Y:S01]  /*13b40*/  IMAD.MOV.U32 R13, RZ, RZ, R49 ;  /* 0x000000ffff0d7224 */ /* 0x000fe200078e0031 */
[----:B------:R1:W-:Y:S06]  /*13b50*/  STL [R1+0x54], R14 ;  /* 0x0000540e01007387 */ /* 0x0003ec0000100800 */
[----:B-1----:R-:W-:Y:S05]  /*13b60*/  WARPSYNC.COLLECTIVE R15, `(.L_x_243) ;  /* 0x000000000f087348 */ /* 0x002fea0003c00000 */
[----:B-1----:R1:W2:Y:S02]  /*13b70*/  SHFL.IDX P6, R14, R13, R12, R11 ;  /* 0x0000000c0d0e7389 */ /* 0x0022a400000c000b */
[----:B-12---:R-:W-:Y:S05]  /*13b80*/  ENDCOLLECTIVE ;  /* 0x000000000000791b */ /* 0x006fea0003800000 */
.L_x_243:
[----:B------:R-:W-:Y:S01]  /*13b90*/  MOV R13, R0 ;  /* 0x00000000000d7202 */ /* 0x000fe20000000f00 */
[----:B------:R1:W-:Y:S06]  /*13ba0*/  STL [R1+0x6c], R14 ;  /* 0x00006c0e01007387 */ /* 0x0003ec0000100800 */
[----:B-1----:R-:W-:Y:S05]  /*13bb0*/  WARPSYNC.COLLECTIVE R15, `(.L_x_244) ;  /* 0x000000000f087348 */ /* 0x002fea0003c00000 */
[----:B-1----:R1:W2:Y:S02]  /*13bc0*/  SHFL.IDX P6, R14, R13, R12, R11 ;  /* 0x0000000c0d0e7389 */ /* 0x0022a400000c000b */
[----:B-12---:R-:W-:Y:S05]  /*13bd0*/  ENDCOLLECTIVE ;  /* 0x000000000000791b */ /* 0x006fea0003800000 */
.L_x_244:
[----:B------:R2:W-:Y:S04]  /*13be0*/  STL.64 [R1+0x60], R8 ;  /* 0x0000600801007387 */ /* 0x0005e80000100a00 */
[----:B------:R2:W-:Y:S04]  /*13bf0*/  STL.64 [R1+0x80], R2 ;  /* 0x0000800201007387 */ /* 0x0005e80000100a00 */
[----:B------:R2:W-:Y:S01]  /*13c00*/  STL.64 [R1+0x88], R6 ;  /* 0x0000880601007387 */ /* 0x0005e20000100a00 */
[----:B------:R-:W-:Y:S01]  /*13c10*/  MOV R61, R14 ;  /* 0x0000000e003d7202 */ /* 0x000fe20000000f00 */
[----:B------:R-:W-:Y:S06]  /*13c20*/  BRA `(.L_x_245) ;  /* 0xfffffee000787947 */ /* 0x000fec000383ffff */
.L_x_164:
[----:B------:R-:W-:Y:S01]  /*13c30*/  BSSY B0, `(.L_x_246) ;  /* 0x0000008000007945 */ /* 0x000fe20003800000 */
[----:B------:R-:W-:Y:S01]  /*13c40*/  IMAD.MOV.U32 R13, RZ, RZ, R2 ;  /* 0x000000ffff0d7224 */ /* 0x000fe200078e0002 */
[----:B------:R-:W-:Y:S01]  /*13c50*/  MOV R11, 0x1f ;  /* 0x0000001f000b7802 */ /* 0x000fe20000000f00 */
[----:B------:R-:W-:Y:S01]  /*13c60*/  IMAD.MOV.U32 R12, RZ, RZ, 0x1 ;  /* 0x00000001ff0c7424 */ /* 0x000fe200078e00ff */
[----:B------:R-:W-:-:S07]  /*13c70*/  MOV R15, 0xffffffff ;  /* 0xffffffff000f7802 */ /* 0x000fce0000000f00 */
[----:B------:R-:W-:Y:S05]  /*13c80*/  WARPSYNC.COLLECTIVE R15, `(.L_x_247) ;  /* 0x000000000f087348 */ /* 0x000fea0003c00000 */
[----:B------:R1:W2:Y:S02]  /*13c90*/  SHFL.BFLY P6, R14, R13, R12, R11 ;  /* 0x0c00000c0d0e7389 */ /* 0x0002a400000c000b */
[----:B-12---:R-:W-:Y:S05]  /*13ca0*/  ENDCOLLECTIVE ;  /* 0x000000000000791b */ /* 0x006fea0003800000 */
.L_x_247:
[----:B------:R-:W-:Y:S05]  /*13cb0*/  BSYNC B0 ;  /* 0x0000000000007941 */ /* 0x000fea0003800000 */
.L_x_246:
[----:B------:R-:W-:Y:S01]  /*13cc0*/  MOV R0, R14 ;  /* 0x0000000e00007202 */ /* 0x000fe20000000f00 */
[----:B------:R-:W-:Y:S01]  /*13cd0*/  IMAD.MOV.U32 R11, RZ, RZ, 0x1f ;  /* 0x0000001fff0b7424 */ /* 0x000fe200078e00ff */
[----:B------:R-:W-:Y:S02]  /*13ce0*/  MOV R12, 0x2 ;  /* 0x00000002000c7802 */ /* 0x000fe40000000f00 */
[----:B------:R-:W-:Y:S01]  /*13cf0*/  MOV R15, 0xffffffff ;  /* 0xffffffff000f7802 */ /* 0x000fe20000000f00 */
[----:B------:R-:W-:-:S05]  /*13d00*/  FADD R2, R2, R0 ;  /* 0x0000000002027221 */ /* 0x000fca0000000000 */
[----:B------:R-:W-:-:S07]  /*13d10*/  MOV R13, R2 ;  /* 0x00000002000d7202 */ /* 0x000fce0000000f00 */
[----:B------:R-:W-:Y:S05]  /*13d20*/  WARPSYNC.COLLECTIVE R15, `(.L_x_248) ;  /* 0x000000000f087348 */ /* 0x000fea0003c00000 */
[----:B------:R1:W2:Y:S02]  /*13d30*/  SHFL.BFLY P6, R14, R13, R12, R11 ;  /* 0x0c00000c0d0e7389 */ /* 0x0002a400000c000b */
[----:B-12---:R-:W-:Y:S05]  /*13d40*/  ENDCOLLECTIVE ;  /* 0x000000000000791b */ /* 0x006fea0003800000 */
.L_x_248:
[----:B------:R-:W-:Y:S01]  /*13d50*/  IMAD.MOV.U32 R0, RZ, RZ, R14 ;  /* 0x000000ffff007224 */ /* 0x000fe200078e000e */
[----:B------:R-:W-:Y:S06]  /*13d60*/  BRA `(.L_x_249) ;  /* 0xffffff0400907947 */ /* 0x000fec000383ffff */
.L_x_166:
        /* <DEDUP_REMOVED lines=8> */
.L_x_251:
[----:B------:R-:W-:Y:S05]  /*13df0*/  BSYNC B0 ;  /* 0x0000000000007941 */ /* 0x000fea0003800000 */
.L_x_250:
        /* <DEDUP_REMOVED lines=9> */
.L_x_252:
[----:B------:R-:W-:Y:S01]  /*13e90*/  IMAD.MOV.U32 R0, RZ, RZ, R14 ;  /* 0x000000ffff007224 */ /* 0x000fe200078e000e */
[----:B------:R-:W-:Y:S06]  /*13ea0*/  BRA `(.L_x_253) ;  /* 0xffffff10002c7947 */ /* 0x000fec000383ffff */
.L_x_202:
[----:B------:R-:W-:Y:S01]  /*13eb0*/  MOV R13, UR54 ;  /* 0x00000036000d7c02 */ /* 0x000fe20008000f00 */
[----:B------:R-:W-:Y:S01]  /*13ec0*/  IMAD.MOV.U32 R11, RZ, RZ, 0x1f ;  /* 0x0000001fff0b7424 */ /* 0x000fe200078e00ff */
[----:B------:R-:W-:Y:S02]  /*13ed0*/  MOV R12, RZ ;  /* 0x000000ff000c7202 */ /* 0x000fe40000000f00 */
[----:B------:R-:W-:-:S07]  /*13ee0*/  MOV R15, 0xffffffff ;  /* 0xffffffff000f7802 */ /* 0x000fce0000000f00 */
[----:B---3--:R-:W-:Y:S05]  /*13ef0*/  WARPSYNC.COLLECTIVE R15, `(.L_x_254) ;  /* 0x000000000f087348 */ /* 0x008fea0003c00000 */
[----:B------:R1:W2:Y:S02]  /*13f00*/  SHFL.IDX P6, R14, R13, R12, R11 ;  /* 0x0000000c0d0e7389 */ /* 0x0002a400000c000b */
[----:B-123--:R-:W-:Y:S05]  /*13f10*/  ENDCOLLECTIVE ;  /* 0x000000000000791b */ /* 0x00efea0003800000 */
.L_x_254:
[----:B------:R-:W-:Y:S01]  /*13f20*/  IMAD.MOV.U32 R0, RZ, RZ, R14 ;  /* 0x000000ffff007224 */ /* 0x000fe200078e000e */
[----:B------:R-:W-:Y:S06]  /*13f30*/  BRA `(.L_x_255) ;  /* 0xffffffc000607947 */ /* 0x000fec000383ffff */
.L_x_256:
        /* <DEDUP_REMOVED lines=12> */
.L_x_369:


//--------------------- .text._Z38attention_kernel_backward_batched_implI23AttentionBackwardKernelIN7cutlass4arch4Sm80ENS1_6half_tELb1ELb0ELb1ELi128ELi128ELi128ELb0ELb1EEEvNT_6ParamsE --------------------------
	.section	.text._Z38attention_kernel_backward_batched_implI23AttentionBackwardKernelIN7cutlass4arch4Sm80ENS1_6half_tELb1ELb0ELb1ELi128ELi128ELi128ELb0ELb1EEEvNT_6ParamsE,"ax",@progbits
	.align	128
        .global         _Z38attention_kernel_backward_batched_implI23AttentionBackwardKernelIN7cutlass4arch4Sm80ENS1_6half_tELb1ELb0ELb1ELi128ELi128ELi128ELb0ELb1EEEvNT_6ParamsE
        .type           _Z38attention_kernel_backward_batched_implI23AttentionBackwardKernelIN7cutlass4arch4Sm80ENS1_6half_tELb1ELb0ELb1ELi128ELi128ELi128ELb0ELb1EEEvNT_6ParamsE,@function
        .size           _Z38attention_kernel_backward_batched_implI23AttentionBackwardKernelIN7cutlass4arch4Sm80ENS1_6half_tELb1ELb0ELb1ELi128ELi128ELi128ELb0ELb1EEEvNT_6ParamsE,(.L_x_370 - _Z38attention_kernel_backward_batched_implI23AttentionBackwardKernelIN7cutlass4arch4Sm80ENS1_6half_tELb1ELb0ELb1ELi128ELi128ELi128ELb0ELb1EEEvNT_6ParamsE)
        .other          _Z38attention_kernel_backward_batched_implI23AttentionBackwardKernelIN7cutlass4arch4Sm80ENS1_6half_tELb1ELb0ELb1ELi128ELi128ELi128ELb0ELb1EEEvNT_6ParamsE,@"STO_CUDA_ENTRY STV_DEFAULT"
_Z38attention_kernel_backward_batched_implI23AttentionBackwardKernelIN7cutlass4arch4Sm80ENS1_6half_tELb1ELb0ELb1ELi128ELi128ELi128ELb0ELb1EEEvNT_6ParamsE:
.text._Z38attention_kernel_backward_batched_implI23AttentionBackwardKernelIN7cutlass4arch4Sm80ENS1_6half_tELb1ELb0ELb1ELi128ELi128ELi128ELb0ELb1EEEvNT_6ParamsE:
        /* <DEDUP_REMOVED lines=78> */
.L_x_257:
        /* <DEDUP_REMOVED lines=24> */
.L_x_326:
        /* <DEDUP_REMOVED lines=28> */
.L_x_260:
        /* <DEDUP_REMOVED lines=48> */
.L_x_261:
        /* <DEDUP_REMOVED lines=23> */
.L_x_262:
        /* <DEDUP_REMOVED lines=33> */
.L_x_263:
        /* <DEDUP_REMOVED lines=20> */
.L_x_264:
        /* <DEDUP_REMOVED lines=30> */
.L_x_259:
        /* <DEDUP_REMOVED lines=44> */
.L_x_265:
        /* <DEDUP_REMOVED lines=17> */
.L_x_266:
        /* <DEDUP_REMOVED lines=32> */
[C---:B-1----:R-:W-:Y:S01]  /*1790*/  IMAD R10, R59.reuse, R16, RZ ;  /* 0x000000103b0a7224 */ /* 0x042fe200078e02ff */
[----:B------:R-:W-:Y:S01]  /*17a0*/  LEA R55, P0, R4, R28, 0x1 ;  /* 0x0000001c04377211 */ /* 0x000fe200078008ff */
[----:B------:R-:W-:Y:S01]  /*17b0*/  IMAD.WIDE.U32 R2, R0, R16, RZ ;  /* 0x0000001000027225 */ /* 0x000fe200078e00ff */
[----:B------:R-:W-:Y:S01]  /*17c0*/  MOV R14, R8 ;  /* 0x00000008000e7202 */ /* 0x000fe20000000f00 */
[----:B------:R-:W-:Y:S01]  /*17d0*/  SHFL.IDX PT, R57, R57, RZ, 0x1f ;  /* 0x00001fff39397589 */ /* 0x000fe200000e0000 */
[----:B------:R-:W-:Y:S01]  /*17e0*/  LEA.HI.X R54, R4, R29, R5, 0x1, P0 ;  /* 0x0000001d04367211 */ /* 0x000fe200000f0c05 */
[C---:B------:R-:W-:Y:S01]  /*17f0*/  IMAD R10, R0.reuse, R17, R10 ;  /* 0x00000011000a7224 */ /* 0x040fe200078e020a */
[----:B------:R-:W1:Y:S01]  /*1800*/  LDC.64 R20, c[0x0][0x4d8] ;  /* 0x00013600ff147b82 */ /* 0x000e620000000a00 */
[----:B---3--:R-:W-:Y:S01]  /*1810*/  IMAD R6, R59, R18, RZ ;  /* 0x000000123b067224 */ /* 0x008fe200078e02ff */
[----:B------:R-:W-:Y:S01]  /*1820*/  MOV R15, UR7 ;  /* 0x00000007000f7c02 */ /* 0x000fe20008000f00 */
[----:B------:R-:W-:Y:S01]  /*1830*/  SHFL.IDX PT, R55, R55, RZ, 0x1f ;  /* 0x00001fff37377589 */ /* 0x000fe200000e0000 */
[----:B------:R-:W-:Y:S01]  /*1840*/  IADD3 R3, PT, PT, R3, R10, RZ ;  /* 0x0000000a03037210 */ /* 0x000fe20007ffe0ff */
[----:B------:R-:W-:-:S02]  /*1850*/  IMAD R6, R0, R19, R6 ;  /* 0x0000001300067224 */ /* 0x000fc400078e0206 */
[----:B------:R-:W-:Y:S01]  /*1860*/  SHFL.IDX PT, R56, R56, RZ, 0x1f ;  /* 0x00001fff38387589 */ /* 0x000fe200000e0000 */
[----:B------:R-:W3:Y:S01]  /*1870*/  LDC.64 R26, c[0x0][0x4f0] ;  /* 0x00013c00ff1a7b82 */ /* 0x000ee20000000a00 */
[----:B--2---:R-:W-:Y:S02]  /*1880*/  IMAD.WIDE.U32 R4, R32, UR37, R2 ;  /* 0x0000002520047c25 */ /* 0x004fe4000f8e0002 */
[----:B------:R-:W-:Y:S02]  /*1890*/  SHFL.IDX PT, R32, R42, RZ, 0x1f ;  /* 0x00001fff2a207589 */ /* 0x000fe400000e0000 */
[C---:B------:R-:W-:Y:S02]  /*18a0*/  IMAD.WIDE.U32 R2, R0.reuse, R18, RZ ;  /* 0x0000001200027225 */ /* 0x040fe400078e00ff */
[----:B------:R-:W-:Y:S01]  /*18b0*/  SHFL.IDX PT, R54, R54, RZ, 0x1f ;  /* 0x00001fff36367589 */ /* 0x000fe200000e0000 */
[----:B------:R-:W2:Y:S01]  /*18c0*/  LDC.64 R24, c[0x0][0x4f8] ;  /* 0x00013e00ff187b82 */ /* 0x000ea20000000a00 */
[----:B-----5:R-:W-:Y:S01]  /*18d0*/  IMAD R12, R59, R22, RZ ;  /* 0x000000163b0c7224 */ /* 0x020fe200078e02ff */
[----:B------:R-:W-:Y:S01]  /*18e0*/  IADD3 R7, PT, PT, R3, R6, RZ ;  /* 0x0000000603077210 */ /* 0x000fe20007ffe0ff */
[----:B------:R-:W-:Y:S01]  /*18f0*/  IMAD R16, R33, UR37, R5 ;  /* 0x0000002521107c24 */ /* 0x000fe2000f8e0205 */
[----:B------:R-:W-:Y:S01]  /*1900*/  MOV R6, R2 ;  /* 0x0000000200067202 */ /* 0x000fe20000000f00 */
[C---:B------:R-:W-:Y:S01]  /*1910*/  IMAD R12, R0.reuse, R23, R12 ;  /* 0x00000017000c7224 */ /* 0x040fe200078e020c */
[----:B------:R-:W-:Y:S01]  /*1920*/  SHFL.IDX PT, R33, R48, RZ, 0x1f ;  /* 0x00001fff30217589 */ /* 0x000fe200000e0000 */
[C---:B------:R-:W-:Y:S01]  /*1930*/  IMAD.WIDE.U32 R8, R0.reuse, R22, RZ ;  /* 0x0000001600087225 */ /* 0x040fe200078e00ff */
[----:B------:R-:W5:Y:S03]  /*1940*/  LDC.64 R28, c[0x0][0x500] ;  /* 0x00014000ff1c7b82 */ /* 0x000f660000000a00 */
[----:B-1----:R-:W-:Y:S01]  /*1950*/  IMAD R13, R59, R20, RZ ;  /* 0x000000143b0d7224 */ /* 0x002fe200078e02ff */
[----:B------:R-:W-:Y:S01]  /*1960*/  IADD3 R5, PT, PT, R9, R12, RZ ;  /* 0x0000000c09057210 */ /* 0x000fe20007ffe0ff */
[----:B------:R-:W-:Y:S01]  /*1970*/  IMAD.WIDE.U32 R10, R0, R20, RZ ;  /* 0x00000014000a7225 */ /* 0x000fe200078e00ff */
[----:B------:R-:W-:-:S02]  /*1980*/  LEA R20, P0, R4, R51, 0x2 ;  /* 0x0000003304147211 */ /* 0x000fc400078010ff */
[----:B------:R-:W1:Y:S01]  /*1990*/  LDC.64 R30, c[0x0][0x4a0] ;  /* 0x00012800ff1e7b82 */ /* 0x000e620000000a00 */
[----:B------:R-:W-:Y:S01]  /*19a0*/  IMAD R13, R0, R21, R13 ;  /* 0x00000015000d7224 */ /* 0x000fe200078e020d */
[----:B------:R-:W-:Y:S02]  /*19b0*/  LEA.HI.X R19, R4, R52, R16, 0x2, P0 ;  /* 0x0000003404137211 */ /* 0x000fe400000f1410 */
[----:B------:R-:W-:Y:S02]  /*19c0*/  MOV R4, R8 ;  /* 0x0000000800047202 */ /* 0x000fe40000000f00 */
[----:B------:R-:W-:Y:S01]  /*19d0*/  IADD3 R3, PT, PT, R11, R13, RZ ;  /* 0x0000000d0b037210 */ /* 0x000fe20007ffe0ff */
[----:B---3--:R-:W-:Y:S01]  /*19e0*/  IMAD.WIDE.U32 R12, R26, UR37, R6 ;  /* 0x000000251a0c7c25 */ /* 0x008fe2000f8e0006 */
[----:B------:R-:W-:-:S03]  /*19f0*/  MOV R2, R10 ;  /* 0x0000000a00027202 */ /* 0x000fc60000000f00 */
[----:B--2---:R-:W-:Y:S01]  /*1a00*/  IMAD.WIDE.U32 R6, R24, UR37, R4 ;  /* 0x0000002518067c25 */ /* 0x004fe2000f8e0004 */
[----:B------:R-:W-:-:S03]  /*1a10*/  LEA R16, P2, R12, R36, 0x1 ;  /* 0x000000240c107211 */ /* 0x000fc600078408ff */
[----:B------:R-:W-:Y:S01]  /*1a20*/  IMAD R0, R27, UR37, R13 ;  /* 0x000000251b007c24 */ /* 0x000fe2000f8e020d */
[----:B------:R-:W-:Y:S01]  /*1a30*/  LEA R17, P1, R6, R38, 0x1 ;  /* 0x0000002606117211 */ /* 0x000fe200078208ff */
[----:B-----5:R-:W-:-:S03]  /*1a40*/  IMAD.WIDE.U32 R2, R28, UR37, R2 ;  /* 0x000000251c027c25 */ /* 0x020fc6000f8e0002 */
[----:B------:R-:W-:Y:S01]  /*1a50*/  LEA.HI.X R8, R12, R37, R0, 0x1, P2 ;  /* 0x000000250c087211 */ /* 0x000fe200010f0c00 */
[----:B------:R-:W-:Y:S01]  /*1a60*/  IMAD R3, R29, UR37, R3 ;  /* 0x000000251d037c24 */ /* 0x000fe2000f8e0203 */
[----:B------:R-:W-:Y:S01]  /*1a70*/  LEA R18, P0, R2, R40, 0x1 ;  /* 0x0000002802127211 */ /* 0x000fe200078008ff */
[----:B------:R-:W2:Y:S01]  /*1a80*/  SHFL.IDX PT, R0, R53, RZ, 0x1f ;  /* 0x00001fff35007589 */ /* 0x000ea200000e0000 */
[----:B-1----:R-:W-:-:S03]  /*1a90*/  IMAD.WIDE.U32 R4, R30, UR37, R14 ;  /* 0x000000251e047c25 */ /* 0x002fc6000f8e000e */
[----:B------:R-:W-:Y:S01]  /*1aa0*/  SHFL.IDX PT, R8, R8, RZ, 0x1f ;  /* 0x00001fff08087589 */ /* 0x000fe200000e0000 */
[----:B------:R-:W-:Y:S01]  /*1ab0*/  IMAD R9, R31, UR37, R5 ;  /* 0x000000251f097c24 */ /* 0x000fe2000f8e0205 */
[----:B----4-:R-:W-:Y:S01]  /*1ac0*/  LEA R13, P3, R4, UR4, 0x2 ;  /* 0x00000004040d7c11 */ /* 0x010fe2000f8610ff */
[----:B------:R-:W-:Y:S01]  /*1ad0*/  IMAD R7, R25, UR37, R7 ;  /* 0x0000002519077c24 */ /* 0x000fe2000f8e0207 */
[----:B------:R-:W-:Y:S02]  /*1ae0*/  LEA.HI.X R5, R2, R41, R3, 0x1, P0 ;  /* 0x0000002902057211 */ /* 0x000fe400000f0c03 */
[----:B------:R-:W-:Y:S01]  /*1af0*/  LEA.HI.X R3, R4, UR5, R9, 0x2, P3 ;  /* 0x0000000504037c11 */ /* 0x000fe200098f1409 */
[----:B------:R-:W-:Y:S01]  /*1b00*/  SHFL.IDX PT, R2, R60, RZ, 0x1f ;  /* 0x00001fff3c027589 */ /* 0x000fe200000e0000 */
[----:B------:R-:W-:-:S03]  /*1b10*/  LEA.HI.X R7, R6, R39, R7, 0x1, P1 ;  /* 0x0000002706077211 */ /* 0x000fc600008f0c07 */
[----:B------:R-:W1:Y:S04]  /*1b20*/  SHFL.IDX PT, R4, R45, RZ, 0x1f ;  /* 0x00001fff2d047589 */ /* 0x000e6800000e0000 */
[----:B------:R-:W-:Y:S04]  /*1b30*/  SHFL.IDX PT, R6, R34, RZ, 0x1f ;  /* 0x00001fff22067589 */ /* 0x000fe800000e0000 */
[----:B------:R-:W-:Y:S04]  /*1b40*/  SHFL.IDX PT, R27, R13, RZ, 0x1f ;  /* 0x00001fff0d1b7589 */ /* 0x000fe800000e0000 */
[----:B--2---:R-:W-:Y:S04]  /*1b50*/  STL [R1+0x34], R0 ;  /* 0x0000340001007387 */ /* 0x004fe80000100800 */
[----:B------:R-:W2:Y:S04]  /*1b60*/  SHFL.IDX PT, R0, R46, RZ, 0x1f ;  /* 0x00001fff2e007589 */ /* 0x000ea800000e0000 */
[----:B------:R-:W3:Y:S04]  /*1b70*/  SHFL.IDX PT, R26, R3, RZ, 0x1f ;  /* 0x00001fff031a7589 */ /* 0x000ee800000e0000 */
[----:B-1----:R-:W-:Y:S04]  /*1b80*/  STL [R1+0x30], R4 ;  /* 0x0000300401007387 */ /* 0x002fe80000100800 */
[----:B------:R-:W1:Y:S04]  /*1b90*/  SHFL.IDX PT, R4, R44, RZ, 0x1f ;  /* 0x00001fff2c047589 */ /* 0x000e6800000e0000 */
[----:B------:R-:W-:Y:S04]  /*1ba0*/  STL [R1+0x38], R2 ;  /* 0x0000380201007387 */ /* 0x000fe80000100800 */
[----:B------:R-:W4:Y:S04]  /*1bb0*/  SHFL.IDX PT, R2, R47, RZ, 0x1f ;  /* 0x00001fff2f027589 */ /* 0x000f2800000e0000 */
[----:B--2---:R-:W-:Y:S04]  /*1bc0*/  STL [R1+0x50], R0 ;  /* 0x0000500001007387 */ /* 0x004fe80000100800 */
[----:B------:R-:W2:Y:S01]  /*1bd0*/  SHFL.IDX PT, R0, R43, RZ, 0x1f ;  /* 0x00001fff2b007589 */ /* 0x000ea200000e0000 */
[----:B---3--:R-:W-:-:S03]  /*1be0*/  MOV R3, R26 ;  /* 0x0000001a00037202 */ /* 0x008fc60000000f00 */
[----:B-1----:R-:W-:Y:S04]  /*1bf0*/  STL [R1+0x44], R4 ;  /* 0x0000440401007387 */ /* 0x002fe80000100800 */
[----:B------:R-:W-:Y:S04]  /*1c00*/  SHFL.IDX PT, R4, R50, RZ, 0x1f ;  /* 0x00001fff32047589 */ /* 0x000fe800000e0000 */
[----:B----4-:R-:W-:Y:S04]  /*1c10*/  STL [R1+0x48], R2 ;  /* 0x0000480201007387 */ /* 0x010fe80000100800 */
[----:B------:R-:W1:Y:S04]  /*1c20*/  SHFL.IDX PT, R2, R35, RZ, 0x1f ;  /* 0x00001fff23027589 */ /* 0x000e6800000e0000 */
[----:B--2---:R2:W-:Y:S04]  /*1c30*/  STL [R1+0x4c], R0 ;  /* 0x00004c0001007387 */ /* 0x0045e80000100800 */
[----:B-1----:R-:W-:Y:S04]  /*1c40*/  STL [R1+0x70], R2 ;  /* 0x0000700201007387 */ /* 0x002fe80000100800 */
[----:B------:R-:W1:Y:S01]  /*1c50*/  SHFL.IDX PT, R2, R49, RZ, 0x1f ;  /* 0x00001fff31027589 */ /* 0x000e6200000e0000 */
[----:B--2---:R-:W-:-:S03]  /*1c60*/  SHF.R.U32.HI R0, RZ, 0x5, R62 ;  /* 0x00000005ff007819 */ /* 0x004fc6000001163e */
[----:B------:R-:W-:Y:S04]  /*1c70*/  STL [R1+0x78], R6 ;  /* 0x0000780601007387 */ /* 0x000fe80000100800 */
[----:B------:R-:W-:Y:S04]  /*1c80*/  STL [R1+0x5c], R4 ;  /* 0x00005c0401007387 */ /* 0x000fe80000100800 */
[----:B------:R-:W2:Y:S04]  /*1c90*/  SHFL.IDX PT, R6, R16, RZ, 0x1f ;  /* 0x00001fff10067589 */ /* 0x000ea800000e0000 */
[----:B------:R-:W-:Y:S04]  /*1ca0*/  SHFL.IDX PT, R61, R0, RZ, 0x1f ;  /* 0x00001fff003d7589 */ /* 0x000fe800000e0000 */
[----:B------:R-:W-:Y:S04]  /*1cb0*/  SHFL.IDX PT, R0, R18, RZ, 0x1f ;  /* 0x00001fff12007589 */ /* 0x000fe800000e0000 */
[----:B-1----:R-:W-:Y:S04]  /*1cc0*/  STL [R1+0x74], R2 ;  /* 0x0000740201007387 */ /* 0x002fe80000100800 */
[----:B------:R-:W1:Y:S04]  /*1cd0*/  SHFL.IDX PT, R2, R17, RZ, 0x1f ;  /* 0x00001fff11027589 */ /* 0x000e6800000e0000 */
[----:B------:R-:W-:Y:S04]  /*1ce0*/  SHFL.IDX PT, R4, R20, RZ, 0x1f ;  /* 0x00001fff14047589 */ /* 0x000fe800000e0000 */
[----:B--2---:R-:W-:Y:S04]  /*1cf0*/  STL [R1+0x58], R6 ;  /* 0x0000580601007387 */ /* 0x004fe80000100800 */
[----:B------:R2:W3:Y:S04]  /*1d00*/  SHFL.IDX PT, R6, R7, RZ, 0x1f ;  /* 0x00001fff07067589 */ /* 0x0004e800000e0000 */
[----:B-1----:R-:W-:Y:S04]  /*1d10*/  STL [R1+0x9c], R2 ;  /* 0x00009c0201007387 */ /* 0x002fe80000100800 */
[----:B------:R-:W1:Y:S04]  /*1d20*/  SHFL.IDX PT, R2, R19, RZ, 0x1f ;  /* 0x00001fff13027589 */ /* 0x000e6800000e0000 */
[----:B------:R-:W-:Y:S01]  /*1d30*/  STL [R1+0x98], R0 ;  /* 0x0000980001007387 */ /* 0x000fe20000100800 */
[----:B--2---:R-:W-:-:S03]  /*1d40*/  MOV R7, R32 ;  /* 0x0000002000077202 */ /* 0x004fc60000000f00 */
[----:B------:R1:W2:Y:S04]  /*1d50*/  SHFL.IDX PT, R0, R5, RZ, 0x1f ;  /* 0x00001fff05007589 */ /* 0x0002a800000e0000 */
[----:B------:R-:W-:Y:S04]  /*1d60*/  STL [R1+0x3c], R8 ;  /* 0x00003c0801007387 */ /* 0x000fe80000100800 */
[----:B---3--:R3:W-:Y:S01]  /*1d70*/  STL [R1+0x94], R6 ;  /* 0x0000940601007387 */ /* 0x0087e20000100800 */
[----:B-1----:R-:W-:-:S03]  /*1d80*/  MOV R5, R2 ;  /* 0x0000000200057202 */ /* 0x002fc60000000f00 */
[----:B--2---:R1:W-:Y:S01]  /*1d90*/  STL [R1+0x90], R0 ;  /* 0x0000900001007387 */ /* 0x0043e20000100800 */
[----:B------:R-:W-:Y:S02]  /*1da0*/  MOV R2, R27 ;  /* 0x0000001b00027202 */ /* 0x000fe40000000f00 */
[----:B---3--:R-:W-:-:S05]  /*1db0*/  MOV R6, R33 ;  /* 0x0000002100067202 */ /* 0x008fca0000000f00 */
[----:B------:R1:W-:Y:S04]  /*1dc0*/  STL.64 [R1+0x68], R6 ;  /* 0x0000680601007387 */ /* 0x0003e80000100a00 */
[----:B------:R1:W-:Y:S04]  /*1dd0*/  STL.64 [R1+0x88], R2 ;  /* 0x0000880201007387 */ /* 0x0003e80000100a00 */
[----:B------:R1:W-:Y:S02]  /*1de0*/  STL.64 [R1+0x80], R4 ;  /* 0x0000800401007387 */ /* 0x0003e40000100a00 */
.L_x_356:
[----:B------:R-:W3:Y:S01]  /*1df0*/  LDL R11, [R1+0x30] ;  /* 0x00003000010b7983 */ /* 0x000ee20000100800 */
[----:B-1----:R-:W1:Y:S02]  /*1e00*/  S2R R0, SR_CTAID.X ;  /* 0x0000000000007919 */ /* 0x002e640000002500 */
[----:B-1----:R-:W-:-:S05]  /*1e10*/  IMAD.U32 R96, R0, 0x10000, RZ ;  /* 0x0001000000607824 */ /* 0x002fca00078e00ff */
[----:B------:R-:W-:-:S04]  /*1e20*/  SHF.R.S32.HI R10, RZ, 0x9, R96 ;  /* 0x00000009ff0a7819 */ /* 0x000fc80000011460 */
[----:B---3--:R-:W-:-:S13]  /*1e30*/  ISETP.GE.AND P0, PT, R10, R11, PT ;  /* 0x0000000b0a00720c */ /* 0x008fda0003f06270 */
[----:B------:R-:W-:Y:S05]  /*1e40*/  @P0 EXIT ;  /* 0x000000000000094d */ /* 0x000fea0003800000 */
[----:B------:R-:W3:Y:S04]  /*1e50*/  LDL R5, [R1+0x44] ;  /* 0x0000440001057983 */ /* 0x000ee80000100800 */
[----:B------:R-:W4:Y:S04]  /*1e60*/  LDL R4, [R1+0x50] ;  /* 0x0000500001047983 */ /* 0x000f280000100800 */
[----:B--2---:R-:W2:Y:S04]  /*1e70*/  LDL.LU R3, [R1+0x4c] ;  /* 0x00004c0001037983 */ /* 0x004ea80000300800 */
[----:B------:R-:W5:Y:S04]  /*1e80*/  LDL.LU R2, [R1+0x48] ;  /* 0x0000480001027983 */ /* 0x000f680000300800 */
[----:B------:R-:W3:Y:S04]  /*1e90*/  LDL R6, [R1+0x38] ;  /* 0x0000380001067983 */ /* 0x000ee80000100800 */
[----:B------:R-:W4:Y:S01]  /*1ea0*/  LDL R7, [R1+0x34] ;  /* 0x0000340001077983 */ /* 0x000f220000100800 */
[----:B--2---:R-:W-:-:S02]  /*1eb0*/  IMAD.MOV.U32 R13, RZ, RZ, R3 ;  /* 0x000000ffff0d7224 */ /* 0x004fc400078e0003 */
        /* <DEDUP_REMOVED lines=16> */
.L_x_268:
[----:B------:R-:W-:-:S04]  /*1fc0*/  IADD3 R6, PT, PT, R19, R10, -R11 ;  /* 0x0000000a13067210 */ /* 0x000fc80007ffe80b */
[----:B------:R-:W-:-:S04]  /*1fd0*/  VIMNMX R6, PT, PT, RZ, R6, !PT ;  /* 0x00000006ff067248 */ /* 0x000fc80007fe0100 */
[----:B------:R-:W-:Y:S02]  /*1fe0*/  LOP3.LUT R6, R6, 0x7fffff80, RZ, 0xc0, !PT ;  /* 0x7fffff8006067812 */ /* 0x000fe400078ec0ff */
.L_x_269:
        /* <DEDUP_REMOVED lines=19> */
[----:B------:R-:W-:-:S03]  /*2120*/  IABS R2, R10 ;  /* 0x0000000a00027213 */ /* 0x000fc60000000000 */
[----:B------:R-:W-:Y:S02]  /*2130*/  IMAD R7, R0, R4, RZ ;  /* 0x0000000400077224 */ /* 0x000fe400078e02ff */
[----:B------:R-:W-:Y:S01]  /*2140*/  IMAD.MOV.U32 R0, RZ, RZ, R2 ;  /* 0x000000ffff007224 */ /* 0x000fe200078e0002 */
[----:B------:R-:W-:-:S05]  /*2150*/  MOV R2, RZ ;  /* 0x000000ff00027202 */ /* 0x000fca0000000f00 */
        /* <DEDUP_REMOVED lines=11> */
.L_x_270:
        /* <DEDUP_REMOVED lines=25> */
[C---:B------:R-:W-:Y:S01]  /*23a0*/  IMAD R11, R0.reuse, UR5, RZ ;  /* 0x00000005000b7c24 */ /* 0x040fe2000f8e02ff */
[----:B------:R-:W-:Y:S01]  /*23b0*/  ISETP.GE.AND P2, PT, R0, R14, PT ;  /* 0x0000000e0000720c */ /* 0x000fe20003f46270 */
[----:B------:R-:W-:Y:S01]  /*23c0*/  IMAD.WIDE R6, R6, 0x2, R12 ;  /* 0x0000000206067825 */ /* 0x000fe200078e020c */
[----:B------:R-:W-:Y:S01]  /*23d0*/  LEA.HI R9, R9, R15, RZ, 0x5 ;  /* 0x0000000f09097211 */ /* 0x000fe200078f28ff */
[----:B------:R-:W-:Y:S01]  /*23e0*/  UMOV UR5, 0x400 ;  /* 0x0000040000057882 */ /* 0x000fe20000000000 */
[----:B------:R-:W-:Y:S01]  /*23f0*/  LOP3.LUT R12, R10, 0x3, R62, 0x48, !PT ;  /* 0x000000030a0c7812 */ /* 0x000fe200078e483e */
        /* <DEDUP_REMOVED lines=53> */
.L_x_271:
        /* <DEDUP_REMOVED lines=45> */
.L_x_276:
        /* <DEDUP_REMOVED lines=146> */
[----:B--2---:R-:W-:Y:S02]  /*3340*/  HADD2.F32 R10, -RZ, R10.H0_H0 ;  /* 0x2000000aff0a7230 */ /* 0x004fe40000004100 */
[----:B---3--:R-:W-:Y:S02]  /*3350*/  HADD2.F32 R9, -RZ, R9.H0_H0 ;  /* 0x20000009ff097230 */ /* 0x008fe40000004100 */
[----:B----4-:R-:W-:-:S03]  /*3360*/  HADD2.F32 R8, -RZ, R8.H0_H0 ;  /* 0x20000008ff087230 */ /* 0x010fc60000004100 */
[----:B------:R-:W-:Y:S01]  /*3370*/  FFMA R9, R9, R10, RZ ;  /* 0x0000000a09097223 */ /* 0x000fe200000000ff */
[----:B-----5:R-:W-:Y:S02]  /*3380*/  HADD2.F32 R7, -RZ, R7.H0_H0 ;  /* 0x20000007ff077230 */ /* 0x020fe40000004100 */
[----:B------:R-:W-:-:S03]  /*3390*/  HADD2.F32 R6, -RZ, R6.H0_H0 ;  /* 0x20000006ff067230 */ /* 0x000fc60000004100 */
[----:B------:R-:W-:Y:S01]  /*33a0*/  FFMA R8, R7, R8, R9 ;  /* 0x0000000807087223 */ /* 0x000fe20000000009 */
[----:B------:R-:W-:Y:S02]  /*33b0*/  HADD2.F32 R0, -RZ, R0.H0_H0 ;  /* 0x20000000ff007230 */ /* 0x000fe40000004100 */
        /* <DEDUP_REMOVED lines=8> */
[----:B------:R-:W-:-:S05]  /*3440*/  HADD2.F32 R9, -RZ, R17.H0_H0 ;  /* 0x20000011ff097230 */ /* 0x000fca0000004100 */
        /* <DEDUP_REMOVED lines=16> */
[----:B------:R-:W5:Y:S01]  /*3550*/  @P4 LDG.E.LTC128B.U16 R12, desc[UR4][R4.64+0x68] ;  /* 0x00006804040c4981 */ /* 0x000f62000c1e1520 */
[C---:B------:R-:W-:Y:S02]  /*3560*/  @P2 R2UR UR9, R101.reuse ;  /* 0x00000000650922ca */ /* 0x040fe400000e0000 */
[----:B------:R-:W-:Y:S01]  /*3570*/  @P2 R2UR UR6, R100 ;  /* 0x00000000640622ca */ /* 0x000fe200000e0000 */
[----:B------:R-:W5:Y:S01]  /*3580*/  @P4 LDG.E.LTC128B.U16 R13, desc[UR14][R2.64+0x68] ;  /* 0x0000680e020d4981 */ /* 0x000f62000c1e1520 */
[----:B------:R-:W-:Y:S02]  /*3590*/  @P2 R2UR UR7, R101 ;  /* 0x00000000650722ca */ /* 0x000fe400000e0000 */
[----:B------:R-:W-:Y:S01]  /*35a0*/  PRMT R15, RZ, 0x7610, R15 ;  /* 0x00007610ff0f7816 */ /* 0x000fe2000000000f */
[----:B------:R-:W5:Y:S01]  /*35b0*/  @P3 LDG.E.LTC128B.U16 R14, desc[UR12][R4.64+0x70] ;  /* 0x0000700c040e3981 */ /* 0x000f62000c1e1520 */
[----:B------:R-:W-:-:S02]  /*35c0*/  ISETP.LT.AND P5, PT, R75, R16, P0 ;  /* 0x000000104b00720c */ /* 0x000fc400007a1270 */
[C---:B------:R-:W-:Y:S02]  /*35d0*/  @P6 R2UR UR4, R100.reuse ;  /* 0x00000000640462ca */ /* 0x040fe400000e0000 */
[C---:B------:R-:W-:Y:S01]  /*35e0*/  @P6 R2UR UR5, R101.reuse ;  /* 0x00000000650562ca */ /* 0x040fe200000e0000 */
[----:B------:R-:W-:Y:S01]  /*35f0*/  HADD2.F32 R6, -RZ, R18.H0_H0 ;  /* 0x20000012ff067230 */ /* 0x000fe20000004100 */
[C---:B------:R-:W-:Y:S01]  /*3600*/  @P1 R2UR UR16, R100.reuse ;  /* 0x00000000641012ca */ /* 0x040fe200000e0000 */
[----:B------:R-:W5:Y:S01]  /*3610*/  @P3 LDG.E.LTC128B.U16 R15, desc[UR10][R2.64+0x70] ;  /* 0x0000700a020f3981 */ /* 0x000f62000c1e1520 */
[C---:B------:R-:W-:Y:S02]  /*3620*/  @P1 R2UR UR17, R101.reuse ;  /* 0x00000000651112ca */ /* 0x040fe400000e0000 */
[----:B------:R-:W-:Y:S02]  /*3630*/  @P1 R2UR UR14, R100 ;  /* 0x00000000640e12ca */ /* 0x000fe400000e0000 */
[----:B------:R-:W-:-:S02]  /*3640*/  @P1 R2UR UR15, R101 ;  /* 0x00000000650f12ca */ /* 0x000fc400000e0000 */
[----:B------:R-:W-:Y:S02]  /*3650*/  ISETP.LT.AND P4, PT, R74, R16, P5 ;  /* 0x000000104a00720c */ /* 0x000fe40002f81270 */
[C---:B------:R-:W-:Y:S02]  /*3660*/  @P0 R2UR UR12, R100.reuse ;  /* 0x00000000640c02ca */ /* 0x040fe400000e0000 */
[----:B------:R-:W-:Y:S02]  /*3670*/  @P0 R2UR UR13, R101 ;  /* 0x00000000650d02ca */ /* 0x000fe400000e0000 */
[----:B------:R-:W-:Y:S01]  /*3680*/  PRMT R17, RZ, 0x7610, R17 ;  /* 0x00007610ff117816 */ /* 0x000fe20000000011 */
[----:B------:R-:W-:Y:S01]  /*3690*/  HADD2.F32 R7, -RZ, R19.H0_H0 ;  /* 0x20000013ff077230 */ /* 0x000fe20000004100 */
[----:B------:R-:W-:Y:S01]  /*36a0*/  PRMT R18, RZ, 0x7610, R18 ;  /* 0x00007610ff127816 */ /* 0x000fe20000000012 */
[----:B------:R-:W5:Y:S01]  /*36b0*/  @P1 LDG.E.LTC128B.U16 R21, desc[UR16][R4.64+0x88] ;  /* 0x0000881004151981 */ /* 0x000f62000c1e1520 */
[----:B------:R-:W-:-:S02]  /*36c0*/  @P0 R2UR UR10, R100 ;  /* 0x00000000640a02ca */ /* 0x000fc400000e0000 */
[----:B------:R-:W-:Y:S01]  /*36d0*/  @P0 R2UR UR11, R101 ;  /* 0x00000000650b02ca */ /* 0x000fe200000e0000 */
[----:B------:R-:W5:Y:S01]  /*36e0*/  @P2 LDG.E.LTC128B.U16 R17, desc[UR8][R4.64+0x78] ;  /* 0x0000780804112981 */ /* 0x000f62000c1e1520 */
[-C--:B------:R-:W-:Y:S02]  /*36f0*/  ISETP.LT.AND P3, PT, R73, R16.reuse, P4 ;  /* 0x000000104900720c */ /* 0x080fe40002761270 */
[----:B------:R-:W-:Y:S01]  /*3700*/  PRMT R19, RZ, 0x7610, R19 ;  /* 0x00007610ff137816 */ /* 0x000fe20000000013 */
[----:B------:R-:W5:Y:S01]  /*3710*/  @P2 LDG.E.LTC128B.U16 R18, desc[UR6][R2.64+0x78] ;  /* 0x0000780602122981 */ /* 0x000f62000c1e1520 */
[----:B------:R-:W-:Y:S02]  /*3720*/  @P5 R2UR UR8, R100 ;  /* 0x00000000640852ca */ /* 0x000fe400000e0000 */
[----:B------:R-:W-:Y:S01]  /*3730*/  @P5 R2UR UR9, R101 ;  /* 0x00000000650952ca */ /* 0x000fe200000e0000 */
[----:B------:R-:W5:Y:S01]  /*3740*/  @P1 LDG.E.LTC128B.U16 R22, desc[UR14][R2.64+0x88] ;  /* 0x0000880e02161981 */ /* 0x000f62000c1e1520 */
[----:B------:R-:W-:-:S02]  /*3750*/  ISETP.LT.AND P2, PT, R72, R16, P3 ;  /* 0x000000104800720c */ /* 0x000fc40001f41270 */
[C---:B------:R-:W-:Y:S01]  /*3760*/  @P5 R2UR UR6, R100.reuse ;  /* 0x00000000640652ca */ /* 0x040fe200000e0000 */
[----:B------:R-:W5:Y:S01]  /*3770*/  @P6 LDG.E.LTC128B.U16 R19, desc[UR4][R4.64+0x80] ;  /* 0x0000800404136981 */ /* 0x000f62000c1e1520 */
[C---:B------:R-:W-:Y:S02]  /*3780*/  @P5 R2UR UR7, R101.reuse ;  /* 0x00000000650752ca */ /* 0x040fe400000e0000 */
[C---:B------:R-:W-:Y:S01]  /*3790*/  @P4 R2UR UR4, R100.reuse ;  /* 0x00000000640442ca */ /* 0x040fe200000e0000 */
[----:B------:R-:W5:Y:S01]  /*37a0*/  @P0 LDG.E.LTC128B.U16 R23, desc[UR12][R4.64+0x90] ;  /* 0x0000900c04170981 */ /* 0x000f62000c1e1520 */
[----:B------:R-:W-:Y:S02]  /*37b0*/  @P4 R2UR UR5, R101 ;  /* 0x00000000650542ca */ /* 0x000fe400000e0000 */
[----:B------:R-:W-:Y:S01]  /*37c0*/  ISETP.LT.AND P1, PT, R71, R16, P2 ;  /* 0x000000104700720c */ /* 0x000fe20001721270 */
[----:B------:R-:W5:Y:S01]  /*37d0*/  @P0 LDG.E.LTC128B.U16 R24, desc[UR10][R2.64+0x90] ;  /* 0x0000900a02180981 */ /* 0x000f62000c1e1520 */
[----:B------:R-:W-:-:S02]  /*37e0*/  @P4 R2UR UR12, R100 ;  /* 0x00000000640c42ca */ /* 0x000fc400000e0000 */
[C---:B------:R-:W-:Y:S01]  /*37f0*/  @P4 R2UR UR13, R101.reuse ;  /* 0x00000000650d42ca */ /* 0x040fe200000e0000 */
[----:B------:R-:W5:Y:S01]  /*3800*/  @P5 LDG.E.LTC128B.U16 R26, desc[UR8][R4.64+0x98] ;  /* 0x00009808041a5981 */ /* 0x000f62000c1e1520 */
[----:B------:R-:W-:Y:S02]  /*3810*/  @P3 R2UR UR10, R100 ;  /* 0x00000000640a32ca */ /* 0x000fe400000e0000 */
[C---:B------:R-:W-:Y:S01]  /*3820*/  @P3 R2UR UR11, R101.reuse ;  /* 0x00000000650b32ca */ /* 0x040fe200000e0000 */
[----:B------:R-:W5:Y:S01]  /*3830*/  @P5 LDG.E.LTC128B.U16 R28, desc[UR6][R2.64+0x98] ;  /* 0x00009806021c5981 */ /* 0x000f62000c1e1520 */
[----:B------:R-:W-:Y:S02]  /*3840*/  ISETP.LT.AND P0, PT, R70, R16, P1 ;  /* 0x000000104600720c */ /* 0x000fe40000f01270 */
[----:B------:R-:W-:Y:S01]  /*3850*/  @P3 R2UR UR14, R100 ;  /* 0x00000000640e32ca */ /* 0x000fe200000e0000 */
[----:B------:R-:W5:Y:S01]  /*3860*/  @P4 LDG.E.LTC128B.U16 R31, desc[UR4][R4.64+0xa0] ;  /* 0x0000a004041f4981 */ /* 0x000f62000c1e1520 */
[----:B------:R-:W-:-:S02]  /*3870*/  @P3 R2UR UR15, R101 ;  /* 0x00000000650f32ca */ /* 0x000fc400000e0000 */
[----:B------:R-:W-:Y:S02]  /*3880*/  ISETP.LT.AND P6, PT, R69, R16, P0 ;  /* 0x000000104500720c */ /* 0x000fe400007c1270 */
[----:B------:R-:W-:Y:S02]  /*3890*/  PRMT R33, RZ, 0x7610, R33 ;  /* 0x00007610ff217816 */ /* 0x000fe40000000021 */
[C---:B------:R-:W-:Y:S02]  /*38a0*/  @P2 R2UR UR16, R100.reuse ;  /* 0x00000000641022ca */ /* 0x040fe400000e0000 */
[C---:B------:R-:W-:Y:S02]  /*38b0*/  @P2 R2UR UR17, R101.reuse ;  /* 0x00000000651122ca */ /* 0x040fe400000e0000 */
[----:B------:R-:W-:Y:S01]  /*38c0*/  @P2 R2UR UR8, R100 ;  /* 0x00000000640822ca */ /* 0x000fe200000e0000 */
[----:B------:R-:W5:Y:S01]  /*38d0*/  @P4 LDG.E.LTC128B.U16 R33, desc[UR12][R2.64+0xa0] ;  /* 0x0000a00c02214981 */ /* 0x000f62000c1e1520 */
[----:B------:R-:W-:-:S02]  /*38e0*/  @P2 R2UR UR9, R101 ;  /* 0x00000000650922ca */ /* 0x000fc400000e0000 */
[----:B------:R-:W-:Y:S02]  /*38f0*/  PRMT R39, RZ, 0x7610, R39 ;  /* 0x00007610ff277816 */ /* 0x000fe40000000027 */
[----:B------:R-:W-:Y:S02]  /*3900*/  ISETP.LT.AND P5, PT, R68, R16, P6 ;  /* 0x000000104400720c */ /* 0x000fe400037a1270 */
[----:B------:R-:W-:Y:S02]  /*3910*/  PRMT R38, RZ, 0x7610, R38 ;  /* 0x00007610ff267816 */ /* 0x000fe40000000026 */
[C---:B------:R-:W-:Y:S01]  /*3920*/  @P1 R2UR UR6, R100.reuse ;  /* 0x00000000640612ca */ /* 0x040fe200000e0000 */
[----:B------:R-:W5:Y:S01]  /*3930*/  @P3 LDG.E.LTC128B.U16 R39, desc[UR10][R2.64+0xa8] ;  /* 0x0000a80a02273981 */ /* 0x000f62000c1e1520 */
[C---:B------:R-:W-:Y:S02]  /*3940*/  @P1 R2UR UR7, R101.reuse ;  /* 0x00000000650712ca */ /* 0x040fe400000e0000 */
[----:B------:R-:W-:Y:S01]  /*3950*/  @P1 R2UR UR4, R100 ;  /* 0x00000000640412ca */ /* 0x000fe200000e0000 */
[----:B------:R-:W5:Y:S01]  /*3960*/  @P3 LDG.E.LTC128B.U16 R38, desc[UR14][R4.64+0xa8] ;  /* 0x0000a80e04263981 */ /* 0x000f62000c1e1520 */
[----:B------:R-:W-:-:S02]  /*3970*/  @P1 R2UR UR5, R101 ;  /* 0x00000000650512ca */ /* 0x000fc400000e0000 */
[----:B------:R-:W-:Y:S02]  /*3980*/  ISETP.LT.AND P4, PT, R67, R16, P5 ;  /* 0x000000104300720c */ /* 0x000fe40002f81270 */
[----:B------:R-:W-:Y:S02]  /*3990*/  PRMT R40, RZ, 0x7610, R40 ;  /* 0x00007610ff287816 */ /* 0x000fe40000000028 */
[----:B------:R-:W-:Y:S02]  /*39a0*/  PRMT R41, RZ, 0x7610, R41 ;  /* 0x00007610ff297816 */ /* 0x000fe40000000029 */
[C---:B------:R-:W-:Y:S02]  /*39b0*/  @P0 R2UR UR12, R100.reuse ;  /* 0x00000000640c02ca */ /* 0x040fe400000e0000 */
[----:B------:R-:W-:Y:S01]  /*39c0*/  @P0 R2UR UR13, R101 ;  /* 0x00000000650d02ca */ /* 0x000fe200000e0000 */
[----:B------:R-:W5:Y:S01]  /*39d0*/  @P2 LDG.E.LTC128B.U16 R40, desc[UR16][R4.64+0xb0] ;  /* 0x0000b01004282981 */ /* 0x000f62000c1e1520 */
[----:B------:R-:W-:-:S02]  /*39e0*/  @P0 R2UR UR10, R100 ;  /* 0x00000000640a02ca */ /* 0x000fc400000e0000 */
[----:B------:R-:W-:Y:S01]  /*39f0*/  @P0 R2UR UR11, R101 ;  /* 0x00000000650b02ca */ /* 0x000fe200000e0000 */
[----:B------:R-:W5:Y:S01]  /*3a00*/  @P2 LDG.E.LTC128B.U16 R41, desc[UR8][R2.64+0xb0] ;  /* 0x0000b00802292981 */ /* 0x000f62000c1e1520 */
[-C--:B------:R-:W-:Y:S02]  /*3a10*/  ISETP.LT.AND P3, PT, R66, R16.reuse, P4 ;  /* 0x000000104200720c */ /* 0x080fe40002761270 */
[----:B------:R-:W-:Y:S02]  /*3a20*/  PRMT R43, RZ, 0x7610, R43 ;  /* 0x00007610ff2b7816 */ /* 0x000fe4000000002b */
[----:B------:R-:W-:Y:S02]  /*3a30*/  PRMT R42, RZ, 0x7610, R42 ;  /* 0x00007610ff2a7816 */ /* 0x000fe4000000002a */
[----:B------:R-:W-:Y:S02]  /*3a40*/  ISETP.LT.AND P2, PT, R65, R16, P3 ;  /* 0x000000104100720c */ /* 0x000fe40001f41270 */
[----:B------:R-:W-:Y:S01]  /*3a50*/  PRMT R45, RZ, 0x7610, R45 ;  /* 0x00007610ff2d7816 */ /* 0x000fe2000000002d */
[----:B------:R-:W5:Y:S01]  /*3a60*/  @P1 LDG.E.LTC128B.U16 R43, desc[UR6][R4.64+0xb8] ;  /* 0x0000b806042b1981 */ /* 0x000f62000c1e1520 */
[----:B------:R-:W-:-:S03]  /*3a70*/  PRMT R46, RZ, 0x7610, R46 ;  /* 0x00007610ff2e7816 */ /* 0x000fc6000000002e */
[----:B------:R-:W5:Y:S01]  /*3a80*/  @P1 LDG.E.LTC128B.U16 R42, desc[UR4][R2.64+0xb8] ;  /* 0x0000b804022a1981 */ /* 0x000f62000c1e1520 */
[----:B------:R-:W-:-:S03]  /*3a90*/  ISETP.LT.AND P1, PT, R64, R16, P2 ;  /* 0x000000104000720c */ /* 0x000fc60001721270 */
[----:B------:R-:W5:Y:S04]  /*3aa0*/  @P0 LDG.E.LTC128B.U16 R45, desc[UR12][R4.64+0xc0] ;  /* 0x0000c00c042d0981 */ /* 0x000f68000c1e1520 */
[----:B------:R-:W5:Y:S01]  /*3ab0*/  @P0 LDG.E.LTC128B.U16 R46, desc[UR10][R2.64+0xc0] ;  /* 0x0000c00a022e0981 */ /* 0x000f62000c1e1520 */
[----:B------:R-:W-:Y:S02]  /*3ac0*/  ISETP.LT.AND P0, PT, R63, R16, P1 ;  /* 0x000000103f00720c */ /* 0x000fe40000f01270 */
        /* <DEDUP_REMOVED lines=12> */
[----:B------:R-:W-:Y:S02]  /*3b90*/  @P0 R2UR UR4, R100 ;  /* 0x00000000640402ca */ /* 0x000fe400000e0000 */
[----:B------:R-:W-:Y:S01]  /*3ba0*/  @P0 R2UR UR5, R101 ;  /* 0x00000000650502ca */ /* 0x000fe200000e0000 */
[----:B------:R-:W-:Y:S01]  /*3bb0*/  FFMA R0, R7, R6, R0 ;  /* 0x0000000607007223 */ /* 0x000fe20000000000 */
[----:B------:R-:W-:Y:S01]  /*3bc0*/  PRMT R51, RZ, 0x7610, R51 ;  /* 0x00007610ff337816 */ /* 0x000fe20000000033 */
[----:B------:R-:W-:Y:S01]  /*3bd0*/  HADD2.F32 R6, -RZ, R25.H0_H0 ;  /* 0x20000019ff067230 */ /* 0x000fe20000004100 */
[----:B------:R-:W-:Y:S01]  /*3be0*/  PRMT R44, RZ, 0x7610, R44 ;  /* 0x00007610ff2c7816 */ /* 0x000fe2000000002c */
[----:B------:R-:W-:Y:S01]  /*3bf0*/  HADD2.F32 R7, -RZ, R27.H0_H0 ;  /* 0x2000001bff077230 */ /* 0x000fe20000004100 */
[----:B------:R-:W-:-:S02]  /*3c00*/  PRMT R47, RZ, 0x7610, R47 ;  /* 0x00007610ff2f7816 */ /* 0x000fc4000000002f */
[----:B------:R-:W-:Y:S01]  /*3c10*/  PRMT R48, RZ, 0x7610, R48 ;  /* 0x00007610ff307816 */ /* 0x000fe20000000030 */
[----:B------:R-:W5:Y:S01]  /*3c20*/  @P1 LDG.E.LTC128B.U16 R51, desc[UR6][R4.64+0xf0] ;  /* 0x0000f00604331981 */ /* 0x000f62000c1e1520 */
[----:B------:R-:W-:Y:S02]  /*3c30*/  PRMT R49, RZ, 0x7610, R49 ;  /* 0x00007610ff317816 */ /* 0x000fe40000000031 */
[----:B------:R-:W-:Y:S02]  /*3c40*/  PRMT R50, RZ, 0x7610, R50 ;  /* 0x00007610ff327816 */ /* 0x000fe40000000032 */
[----:B------:R-:W-:Y:S01]  /*3c50*/  PRMT R52, RZ, 0x7610, R52 ;  /* 0x00007610ff347816 */ /* 0x000fe20000000034 */
[----:B------:R-:W-:Y:S01]  /*3c60*/  FFMA R6, R7, R6, R0 ;  /* 0x0000000607067223 */ /* 0x000fe20000000000 */
[----:B------:R-:W5:Y:S01]  /*3c70*/  @P6 LDG.E.LTC128B.U16 R44, desc[UR16][R4.64+0xc8] ;  /* 0x0000c810042c6981 */ /* 0x000f62000c1e1520 */
[C---:B------:R-:W-:Y:S01]  /*3c80*/  @P6 R2UR UR6, R100.reuse ;  /* 0x00000000640662ca */ /* 0x040fe200000e0000 */
[----:B------:R-:W-:Y:S01]  /*3c90*/  HADD2.F32 R0, -RZ, R29.H0_H0 ;  /* 0x2000001dff007230 */ /* 0x000fe20000004100 */
[----:B------:R-:W-:Y:S01]  /*3ca0*/  @P6 R2UR UR7, R101 ;  /* 0x00000000650762ca */ /* 0x000fe200000e0000 */
[----:B------:R-:W5:Y:S04]  /*3cb0*/  @P5 LDG.E.LTC128B.U16 R47, desc[UR14][R4.64+0xd0] ;  /* 0x0000d00e042f5981 */ /* 0x000f68000c1e1520 */
[----:B------:R-:W5:Y:S04]  /*3cc0*/  @P4 LDG.E.LTC128B.U16 R48, desc[UR12][R4.64+0xd8] ;  /* 0x0000d80c04304981 */ /* 0x000f68000c1e1520 */
[----:B------:R-:W5:Y:S04]  /*3cd0*/  @P3 LDG.E.LTC128B.U16 R49, desc[UR10][R4.64+0xe0] ;  /* 0x0000e00a04313981 */ /* 0x000f68000c1e1520 */
[----:B------:R-:W5:Y:S04]  /*3ce0*/  @P2 LDG.E.LTC128B.U16 R50, desc[UR8][R4.64+0xe8] ;  /* 0x0000e80804322981 */ /* 0x000f68000c1e1520 */
[----:B------:R1:W5:Y:S01]  /*3cf0*/  @P0 LDG.E.LTC128B.U16 R52, desc[UR4][R4.64+0xf8] ;  /* 0x0000f80404340981 */ /* 0x000362000c1e1520 */
        /* <DEDUP_REMOVED lines=9> */
[----:B------:R-:W5:Y:S01]  /*3d90*/  @P5 LDG.E.LTC128B.U16 R7, desc[UR4][R2.64+0xd0] ;  /* 0x0000d00402075981 */ /* 0x000f62000c1e1520 */
[----:B-1----:R-:W-:-:S03]  /*3da0*/  HADD2.F32 R4, -RZ, R30.H0_H0 ;  /* 0x2000001eff047230 */ /* 0x002fc60000004100 */
[----:B------:R-:W5:Y:S02]  /*3db0*/  @P4 LDG.E.LTC128B.U16 R25, desc[UR10][R2.64+0xd8] ;  /* 0x0000d80a02194981 */ /* 0x000f64000c1e1520 */
[--C-:B------:R-:W-:Y:S01]  /*3dc0*/  FFMA R0, R4, R0, R6.reuse ;  /* 0x0000000004007223 */ /* 0x100fe20000000006 */
[----:B------:R-:W-:Y:S01]  /*3dd0*/  PRMT R6, RZ, 0x7610, R6 ;  /* 0x00007610ff067816 */ /* 0x000fe20000000006 */
[----:B------:R-:W5:Y:S05]  /*3de0*/  @P3 LDG.E.LTC128B.U16 R27, desc[UR8][R2.64+0xe0] ;  /* 0x0000e008021b3981 */ /* 0x000f6a000c1e1520 */
[----:B------:R-:W5:Y:S01]  /*3df0*/  @P6 LDG.E.LTC128B.U16 R6, desc[UR6][R2.64+0xc8] ;  /* 0x0000c80602066981 */ /* 0x000f62000c1e1520 */
[----:B------:R-:W-:-:S02]  /*3e00*/  @P2 R2UR UR6, R100 ;  /* 0x00000000640622ca */ /* 0x000fc400000e0000 */
[C---:B------:R-:W-:Y:S02]  /*3e10*/  @P2 R2UR UR7, R101.reuse ;  /* 0x00000000650722ca */ /* 0x040fe400000e0000 */
[C---:B------:R-:W-:Y:S02]  /*3e20*/  @P1 R2UR UR4, R100.reuse ;  /* 0x00000000640412ca */ /* 0x040fe400000e0000 */
[C---:B------:R-:W-:Y:S02]  /*3e30*/  @P1 R2UR UR5, R101.reuse ;  /* 0x00000000650512ca */ /* 0x040fe400000e0000 */
[----:B------:R-:W-:Y:S02]  /*3e40*/  PRMT R29, RZ, 0x7610, R29 ;  /* 0x00007610ff1d7816 */ /* 0x000fe4000000001d */
[----:B------:R-:W-:Y:S02]  /*3e50*/  @P0 R2UR UR8, R100 ;  /* 0x00000000640802ca */ /* 0x000fe400000e0000 */
[----:B------:R-:W-:-:S02]  /*3e60*/  @P0 R2UR UR9, R101 ;  /* 0x00000000650902ca */ /* 0x000fc400000e0000 */
[----:B------:R-:W-:Y:S01]  /*3e70*/  PRMT R30, RZ, 0x7610, R30 ;  /* 0x00007610ff1e7816 */ /* 0x000fe2000000001e */
[----:B------:R-:W5:Y:S01]  /*3e80*/  @P2 LDG.E.LTC128B.U16 R29, desc[UR6][R2.64+0xe8] ;  /* 0x0000e806021d2981 */ /* 0x000f62000c1e1520 */
[----:B------:R-:W-:Y:S01]  /*3e90*/  HADD2.F32 R4, -RZ, R32.H0_H0 ;  /* 0x20000020ff047230 */ /* 0x000fe20000004100 */
[----:B------:R-:W-:-:S03]  /*3ea0*/  PRMT R32, RZ, 0x7610, R32 ;  /* 0x00007610ff207816 */ /* 0x000fc60000000020 */
[----:B------:R-:W5:Y:S05]  /*3eb0*/  @P1 LDG.E.LTC128B.U16 R30, desc[UR4][R2.64+0xf0] ;  /* 0x0000f004021e1981 */ /* 0x000f6a000c1e1520 */
[----:B------:R3:W5:Y:S01]  /*3ec0*/  @P0 LDG.E.LTC128B.U16 R32, desc[UR8][R2.64+0xf8] ;  /* 0x0000f80802200981 */ /* 0x000762000c1e1520 */
[----:B------:R-:W-:-:S05]  /*3ed0*/  HADD2.F32 R5, -RZ, R34.H0_H0 ;  /* 0x20000022ff057230 */ /* 0x000fca0000004100 */
[----:B------:R-:W-:Y:S01]  /*3ee0*/  FFMA R0, R5, R4, R0 ;  /* 0x0000000405007223 */ /* 0x000fe20000000000 */
[----:B------:R-:W-:Y:S02]  /*3ef0*/  HADD2.F32 R4, -RZ, R35.H0_H0 ;  /* 0x20000023ff047230 */ /* 0x000fe40000004100 */
[----:B------:R-:W-:-:S05]  /*3f00*/  HADD2.F32 R5, -RZ, R36.H0_H0 ;  /* 0x20000024ff057230 */ /* 0x000fca0000004100 */
[----:B------:R-:W-:Y:S01]  /*3f10*/  FFMA R4, R5, R4, R0 ;  /* 0x0000000405047223 */ /* 0x000fe20000000000 */
[----:B--2---:R-:W-:Y:S02]  /*3f20*/  HADD2.F32 R0, -RZ, R8.H0_H0 ;  /* 0x20000008ff007230 */ /* 0x004fe40000004100 */
[----:B---3--:R-:W-:-:S05]  /*3f30*/  HADD2.F32 R2, -RZ, R9.H0_H0 ;  /* 0x20000009ff027230 */ /* 0x008fca0000004100 */
[----:B------:R-:W-:Y:S01]  /*3f40*/  FFMA R0, R2, R0, R4 ;  /* 0x0000000002007223 */ /* 0x000fe20000000004 */
[----:B----4-:R-:W-:Y:S02]  /*3f50*/  HADD2.F32 R2, -RZ, R10.H0_H0 ;  /* 0x2000000aff027230 */ /* 0x010fe40000004100 */
[----:B-----5:R-:W-:-:S05]  /*3f60*/  HADD2.F32 R3, -RZ, R11.H0_H0 ;  /* 0x2000000bff037230 */ /* 0x020fca0000004100 */
[----:B------:R-:W-:Y:S01]  /*3f70*/  FFMA R0, R3, R2, R0 ;  /* 0x0000000203007223 */ /* 0x000fe20000000000 */
[----:B------:R-:W-:Y:S02]  /*3f80*/  HADD2.F32 R2, -RZ, R12.H0_H0 ;  /* 0x2000000cff027230 */ /* 0x000fe40000004100 */
[----:B------:R-:W-:-:S05]  /*3f90*/  HADD2.F32 R3, -RZ, R13.H0_H0 ;  /* 0x2000000dff037230 */ /* 0x000fca0000004100 */
[----:B------:R-:W-:Y:S01]  /*3fa0*/  FFMA R0, R3, R2, R0 ;  /* 0x0000000203007223 */ /* 0x000fe20000000000 */
[----:B------:R-:W-:Y:S02]  /*3fb0*/  HADD2.F32 R2, -RZ, R14.H0_H0 ;  /* 0x2000000eff027230 */ /* 0x000fe40000004100 */
[----:B------:R-:W-:-:S05]  /*3fc0*/  HADD2.F32 R3, -RZ, R15.H0_H0 ;  /* 0x2000000fff037230 */ /* 0x000fca0000004100 */
[----:B------:R-:W-:Y:S01]  /*3fd0*/  FFMA R0, R3, R2, R0 ;  /* 0x0000000203007223 */ /* 0x000fe20000000000 */
[----:B------:R-:W-:Y:S02]  /*3fe0*/  HADD2.F32 R3, -RZ, R20.H0_H0 ;  /* 0x20000014ff037230 */ /* 0x000fe40000004100 */
[----:B------:R-:W-:Y:S02]  /*3ff0*/  HADD2.F32 R4, -RZ, R17.H0_H0 ;  /* 0x20000011ff047230 */ /* 0x000fe40000004100 */
[----:B------:R-:W-:-:S05]  /*4000*/  HADD2.F32 R5, -RZ, R18.H0_H0 ;  /* 0x20000012ff057230 */ /* 0x000fca0000004100 */
[----:B------:R-:W-:Y:S01]  /*4010*/  FFMA R0, R5, R4, R0 ;  /* 0x0000000405007223 */ /* 0x000fe20000000000 */
[----:B------:R-:W-:Y:S02]  /*4020*/  HADD2.F32 R2, -RZ, R19.H0_H0 ;  /* 0x20000013ff027230 */ /* 0x000fe40000004100 */
[----:B------:R-:W-:Y:S02]  /*4030*/  HADD2.F32 R4, -RZ, R21.H0_H0 ;  /* 0x20000015ff047230 */ /* 0x000fe40000004100 */
[----:B------:R-:W-:Y:S02]  /*4040*/  HADD2.F32 R5, -RZ, R22.H0_H0 ;  /* 0x20000016ff057230 */ /* 0x000fe40000004100 */
[----:B------:R-:W-:Y:S01]  /*4050*/  FFMA R0, R3, R2, R0 ;  /* 0x0000000203007223 */ /* 0x000fe20000000000 */
[----:B------:R-:W-:Y:S02]  /*4060*/  HADD2.F32 R2, -RZ, R23.H0_H0 ;  /* 0x20000017ff027230 */ /* 0x000fe40000004100 */
[----:B------:R-:W-:-:S02]  /*4070*/  HADD2.F32 R3, -RZ, R24.H0_H0 ;  /* 0x20000018ff037230 */ /* 0x000fc40000004100 */
[----:B------:R-:W-:Y:S01]  /*4080*/  FFMA R0, R5, R4, R0 ;  /* 0x0000000405007223 */ /* 0x000fe20000000000 */
[----:B------:R-:W-:-:S03]  /*4090*/  HADD2.F32 R4, -RZ, R26.H0_H0 ;  /* 0x2000001aff047230 */ /* 0x000fc60000004100 */
[----:B------:R-:W-:Y:S01]  /*40a0*/  FFMA R0, R3, R2, R0 ;  /* 0x0000000203007223 */ /* 0x000fe20000000000 */
[----:B------:R-:W-:Y:S02]  /*40b0*/  HADD2.F32 R5, -RZ, R28.H0_H0 ;  /* 0x2000001cff057230 */ /* 0x000fe40000004100 */
[----:B------:R-:W-:-:S03]  /*40c0*/  HADD2.F32 R2, -RZ, R31.H0_H0 ;  /* 0x2000001fff027230 */ /* 0x000fc60000004100 */
[----:B------:R-:W-:Y:S01]  /*40d0*/  FFMA R0, R5, R4, R0 ;  /* 0x0000000405007223 */ /* 0x000fe20000000000 */
[----:B------:R-:W-:-:S05]  /*40e0*/  HADD2.F32 R3, -RZ, R33.H0_H0 ;  /* 0x20000021ff037230 */ /* 0x000fca0000004100 */
        /* <DEDUP_REMOVED lines=9> */
[----:B------:R-:W-:-:S03]  /*4180*/  HADD2.F32 R2, -RZ, R45.H0_H0 ;  /* 0x2000002dff027230 */ /* 0x000fc60000004100 */
[----:B------:R-:W-:Y:S01]  /*4190*/  FFMA R0, R5, R4, R0 ;  /* 0x0000000405007223 */ /* 0x000fe20000000000 */
[----:B------:R-:W-:-:S05]  /*41a0*/  HADD2.F32 R3, -RZ, R46.H0_H0 ;  /* 0x2000002eff037230 */ /* 0x000fca0000004100 */
[----:B------:R-:W-:Y:S01]  /*41b0*/  FFMA R0, R3, R2, R0 ;  /* 0x0000000203007223 */ /* 0x000fe20000000000 */
[----:B------:R-:W-:Y:S01]  /*41c0*/  UMOV UR4, 0xffffffff ;  /* 0xffffffff00047882 */ /* 0x000fe20000000000 */
[----:B------:R-:W-:Y:S01]  /*41d0*/  ISETP.GE.AND P0, PT, R37, R98, PT ;  /* 0x000000622500720c */ /* 0x000fe20003f06270 */
[----:B------:R-:W-:Y:S02]  /*41e0*/  HADD2.F32 R4, -RZ, R44.H0_H0 ;  /* 0x2000002cff047230 */ /* 0x000fe40000004100 */
[----:B------:R-:W-:Y:S02]  /*41f0*/  HADD2.F32 R2, -RZ, R47.H0_H0 ;  /* 0x2000002fff027230 */ /* 0x000fe40000004100 */
[----:B------:R-:W-:Y:S02]  /*4200*/  HADD2.F32 R3, -RZ, R7.H0_H0 ;  /* 0x20000007ff037230 */ /* 0x000fe40000004100 */
[----:B------:R-:W-:-:S05]  /*4210*/  HADD2.F32 R5, -RZ, R6.H0_H0 ;  /* 0x20000006ff057230 */ /* 0x000fca0000004100 */
[----:B------:R-:W-:Y:S01]  /*4220*/  FFMA R0, R5, R4, R0 ;  /* 0x0000000405007223 */ /* 0x000fe20000000000 */
[----:B------:R-:W-:Y:S02]  /*4230*/  HADD2.F32 R4, -RZ, R48.H0_H0 ;  /* 0x20000030ff047230 */ /* 0x000fe40000004100 */
[----:B------:R-:W-:Y:S02]  /*4240*/  HADD2.F32 R5, -RZ, R25.H0_H0 ;  /* 0x20000019ff057230 */ /* 0x000fe40000004100 */
[----:B------:R-:W-:Y:S01]  /*4250*/  FFMA R0, R3, R2, R0 ;  /* 0x0000000203007223 */ /* 0x000fe20000000000 */
[----:B------:R-:W-:Y:S02]  /*4260*/  HADD2.F32 R2, -RZ, R49.H0_H0 ;  /* 0x20000031ff027230 */ /* 0x000fe40000004100 */
[----:B------:R-:W-:Y:S02]  /*4270*/  HADD2.F32 R3, -RZ, R27.H0_H0 ;  /* 0x2000001bff037230 */ /* 0x000fe40000004100 */
[----:B------:R-:W-:Y:S01]  /*4280*/  FFMA R0, R5, R4, R0 ;  /* 0x0000000405007223 */ /* 0x000fe20000000000 */
[----:B------:R-:W-:-:S02]  /*4290*/  HADD2.F32 R6, -RZ, R50.H0_H0 ;  /* 0x20000032ff067230 */ /* 0x000fc40000004100 */
[----:B------:R-:W-:Y:S02]  /*42a0*/  HADD2.F32 R7, -RZ, R29.H0_H0 ;  /* 0x2000001dff077230 */ /* 0x000fe40000004100 */
[----:B------:R-:W-:Y:S01]  /*42b0*/  FFMA R0, R3, R2, R0 ;  /* 0x0000000203007223 */ /* 0x000fe20000000000 */
[----:B------:R-:W-:Y:S02]  /*42c0*/  HADD2.F32 R4, -RZ, R51.H0_H0 ;  /* 0x20000033ff047230 */ /* 0x000fe40000004100 */
[----:B------:R-:W-:Y:S02]  /*42d0*/  HADD2.F32 R5, -RZ, R30.H0_H0 ;  /* 0x2000001eff057230 */ /* 0x000fe40000004100 */
[----:B------:R-:W-:Y:S01]  /*42e0*/  FFMA R0, R7, R6, R0 ;  /* 0x0000000607007223 */ /* 0x000fe20000000000 */
[----:B------:R-:W-:Y:S02]  /*42f0*/  HADD2.F32 R2, -RZ, R52.H0_H0 ;  /* 0x20000034ff027230 */ /* 0x000fe40000004100 */
[----:B------:R-:W-:-:S02]  /*4300*/  HADD2.F32 R3, -RZ, R32.H0_H0 ;  /* 0x20000020ff037230 */ /* 0x000fc40000004100 */
[----:B------:R-:W-:-:S04]  /*4310*/  FFMA R0, R5, R4, R0 ;  /* 0x0000000405007223 */ /* 0x000fc80000000000 */
[----:B------:R-:W-:Y:S01]  /*4320*/  FFMA R2, R3, R2, R0 ;  /* 0x0000000203027223 */ /* 0x000fe20000000000 */
[----:B------:R-:W-:Y:S06]  /*4330*/  BRA.DIV UR4, `(.L_x_275) ;  /* 0x000000fe04b87947 */ /* 0x000fec000b800000 */
[----:B------:R-:W1:Y:S02]  /*4340*/  SHFL.BFLY PT, R0, R2, 0x1, 0x1f ;  /* 0x0c201f0002007f89 */ /* 0x000e6400000e0000 */
[----:B-1----:R-:W-:-:S05]  /*4350*/  FADD R2, R2, R0 ;  /* 0x0000000002027221 */ /* 0x002fca0000000000 */
[----:B------:R1:W2:Y:S02]  /*4360*/  SHFL.BFLY PT, R0, R2, 0x2, 0x1f ;  /* 0x0c401f0002007f89 */ /* 0x0002a400000e0000 */
.L_x_360:
        /* <DEDUP_REMOVED lines=10> */
.L_x_274:
[----:B------:R-:W-:Y:S05]  /*4410*/  BRA `(.L_x_273) ;  /* 0x0000000800e47947 */ /* 0x000fea0003800000 */
.L_x_272:
        /* <DEDUP_REMOVED lines=14> */
.L_x_278:
        /* <DEDUP_REMOVED lines=18> */
[----:B------:R-:W-:Y:S02]  /*4620*/  LEA.HI.X R3, R6, R56, R0, 0x1, P2 ;  /* 0x0000003806037211 */ /* 0x000fe400010f0c00 */
[----:B-1----:R-:W-:-:S02]  /*4630*/  MOV R16, UR4 ;  /* 0x0000000400107c02 */ /* 0x002fc40008000f00 */
        /* <DEDUP_REMOVED lines=42> */
[--C-:B--2---:R-:W-:Y:S02]  /*48e0*/  HADD2.F32 R2, -RZ, R8.reuse.H0_H0 ;  /* 0x20000008ff027230 */ /* 0x104fe40000004100 */
[----:B------:R-:W-:Y:S02]  /*48f0*/  HADD2.F32 R4, -RZ, R8.H1_H1 ;  /* 0x30000008ff047230 */ /* 0x000fe40000004100 */
[----:B---3--:R-:W-:-:S02]  /*4900*/  HADD2.F32 R3, -RZ, R12.H0_H0 ;  /* 0x2000000cff037230 */ /* 0x008fc40000004100 */
[----:B------:R-:W-:Y:S02]  /*4910*/  HADD2.F32 R0, -RZ, R12.H1_H1 ;  /* 0x3000000cff007230 */ /* 0x000fe40000004100 */
[--C-:B------:R-:W-:Y:S02]  /*4920*/  HADD2.F32 R6, -RZ, R9.reuse.H1_H1 ;  /* 0x30000009ff067230 */ /* 0x100fe40000004100 */
[----:B------:R-:W-:Y:S01]  /*4930*/  FFMA R5, R3, R2, RZ ;  /* 0x0000000203057223 */ /* 0x000fe200000000ff */
[----:B------:R-:W-:Y:S02]  /*4940*/  HADD2.F32 R2, -RZ, R9.H0_H0 ;  /* 0x20000009ff027230 */ /* 0x000fe40000004100 */
[--C-:B------:R-:W-:Y:S02]  /*4950*/  HADD2.F32 R3, -RZ, R13.reuse.H0_H0 ;  /* 0x2000000dff037230 */ /* 0x100fe40000004100 */
[----:B------:R-:W-:Y:S01]  /*4960*/  FFMA R4, R0, R4, R5 ;  /* 0x0000000400047223 */ /* 0x000fe20000000005 */
[----:B------:R-:W-:-:S02]  /*4970*/  HADD2.F32 R0, -RZ, R13.H1_H1 ;  /* 0x3000000dff007230 */ /* 0x000fc40000004100 */
[----:B------:R-:W-:Y:S02]  /*4980*/  HADD2.F32 R5, -RZ, R14.H0_H0 ;  /* 0x2000000eff057230 */ /* 0x000fe40000004100 */
[----:B------:R-:W-:Y:S01]  /*4990*/  FFMA R2, R3, R2, R4 ;  /* 0x0000000203027223 */ /* 0x000fe20000000004 */
[----:B------:R-:W-:Y:S02]  /*49a0*/  HADD2.F32 R4, -RZ, R10.H0_H0 ;  /* 0x2000000aff047230 */ /* 0x000fe40000004100 */
[----:B------:R-:W-:Y:S02]  /*49b0*/  HADD2.F32 R3, -RZ, R14.H1_H1 ;  /* 0x3000000eff037230 */ /* 0x000fe40000004100 */
[----:B------:R-:W-:Y:S01]  /*49c0*/  FFMA R0, R0, R6, R2 ;  /* 0x0000000600007223 */ /* 0x000fe20000000002 */
[----:B------:R-:W-:-:S03]  /*49d0*/  HADD2.F32 R2, -RZ, R10.H1_H1 ;  /* 0x3000000aff027230 */ /* 0x000fc60000004100 */
[----:B------:R-:W-:Y:S01]  /*49e0*/  FFMA R0, R5, R4, R0 ;  /* 0x0000000405007223 */ /* 0x000fe20000000000 */
[----:B------:R-:W-:Y:S02]  /*49f0*/  HADD2.F32 R4, -RZ, R11.H0_H0 ;  /* 0x2000000bff047230 */ /* 0x000fe40000004100 */
[----:B------:R-:W-:Y:S02]  /*4a00*/  HADD2.F32 R5, -RZ, R15.H0_H0 ;  /* 0x2000000fff057230 */ /* 0x000fe40000004100 */
[----:B------:R-:W-:Y:S01]  /*4a10*/  FFMA R0, R3, R2, R0 ;  /* 0x0000000203007223 */ /* 0x000fe20000000000 */
[----:B------:R-:W-:Y:S02]  /*4a20*/  HADD2.F32 R2, -RZ, R11.H1_H1 ;  /* 0x3000000bff027230 */ /* 0x000fe40000004100 */
[----:B------:R-:W-:Y:S02]  /*4a30*/  HADD2.F32 R3, -RZ, R15.H1_H1 ;  /* 0x3000000fff037230 */ /* 0x000fe40000004100 */
[----:B------:R-:W-:Y:S01]  /*4a40*/  FFMA R0, R5, R4, R0 ;  /* 0x0000000405007223 */ /* 0x000fe20000000000 */
[----:B----4-:R-:W-:-:S02]  /*4a50*/  HADD2.F32 R4, -RZ, R20.H0_H0 ;  /* 0x20000014ff047230 */ /* 0x010fc40000004100 */
[----:B-----5:R-:W-:Y:S02]  /*4a60*/  HADD2.F32 R5, -RZ, R24.H0_H0 ;  /* 0x20000018ff057230 */ /* 0x020fe40000004100 */
[----:B------:R-:W-:Y:S01]  /*4a70*/  FFMA R0, R3, R2, R0 ;  /* 0x0000000203007223 */ /* 0x000fe20000000000 */
[----:B------:R-:W-:Y:S02]  /*4a80*/  HADD2.F32 R2, -RZ, R20.H1_H1 ;  /* 0x30000014ff027230 */ /* 0x000fe40000004100 */
[----:B------:R-:W-:Y:S02]  /*4a90*/  HADD2.F32 R3, -RZ, R24.H1_H1 ;  /* 0x30000018ff037230 */ /* 0x000fe40000004100 */
[----:B------:R-:W-:Y:S01]  /*4aa0*/  FFMA R0, R5, R4, R0 ;  /* 0x0000000405007223 */ /* 0x000fe20000000000 */
[----:B------:R-:W-:Y:S02]  /*4ab0*/  HADD2.F32 R4, -RZ, R21.H0_H0 ;  /* 0x20000015ff047230 */ /* 0x000fe40000004100 */
[----:B------:R-:W-:-:S02]  /*4ac0*/  HADD2.F32 R5, -RZ, R25.H0_H0 ;  /* 0x20000019ff057230 */ /* 0x000fc40000004100 */
[----:B------:R-:W-:Y:S01]  /*4ad0*/  FFMA R0, R3, R2, R0 ;  /* 0x0000000203007223 */ /* 0x000fe20000000000 */
[----:B------:R-:W-:Y:S02]  /*4ae0*/  HADD2.F32 R2, -RZ, R21.H1_H1 ;  /* 0x30000015ff027230 */ /* 0x000fe40000004100 */
[----:B------:R-:W-:Y:S02]  /*4af0*/  HADD2.F32 R3, -RZ, R25.H1_H1 ;  /* 0x30000019ff037230 */ /* 0x000fe40000004100 */
[----:B------:R-:W-:Y:S01]  /*4b00*/  FFMA R0, R5, R4, R0 ;  /* 0x0000000405007223 */ /* 0x000fe20000000000 */
[----:B------:R-:W-:Y:S02]  /*4b10*/  HADD2.F32 R4, -RZ, R22.H0_H0 ;  /* 0x20000016ff047230 */ /* 0x000fe40000004100 */
[----:B------:R-:W-:Y:S02]  /*4b20*/  HADD2.F32 R5, -RZ, R26.H0_H0 ;  /* 0x2000001aff057230 */ /* 0x000fe40000004100 */
[----:B------:R-:W-:Y:S01]  /*4b30*/  FFMA R0, R3, R2, R0 ;  /* 0x0000000203007223 */ /* 0x000fe20000000000 */
[----:B------:R-:W-:-:S02]  /*4b40*/  HADD2.F32 R2, -RZ, R22.H1_H1 ;  /* 0x30000016ff027230 */ /* 0x000fc40000004100 */
[----:B------:R-:W-:Y:S02]  /*4b50*/  HADD2.F32 R3, -RZ, R26.H1_H1 ;  /* 0x3000001aff037230 */ /* 0x000fe40000004100 */
[----:B------:R-:W-:Y:S01]  /*4b60*/  FFMA R0, R5, R4, R0 ;  /* 0x0000000405007223 */ /* 0x000fe20000000000 */
[----:B------:R-:W-:Y:S02]  /*4b70*/  HADD2.F32 R4, -RZ, R23.H0_H0 ;  /* 0x20000017ff047230 */ /* 0x000fe40000004100 */
[----:B------:R-:W-:Y:S02]  /*4b80*/  HADD2.F32 R5, -RZ, R27.H0_H0 ;  /* 0x2000001bff057230 */ /* 0x000fe40000004100 */
[----:B------:R-:W-:Y:S01]  /*4b90*/  FFMA R0, R3, R2, R0 ;  /* 0x0000000203007223 */ /* 0x000fe20000000000 */
[----:B------:R-:W-:Y:S02]  /*4ba0*/  HADD2.F32 R2, -RZ, R23.H1_H1 ;  /* 0x30000017ff027230 */ /* 0x000fe40000004100 */
[----:B------:R-:W-:-:S02]  /*4bb0*/  HADD2.F32 R3, -RZ, R27.H1_H1 ;  /* 0x3000001bff037230 */ /* 0x000fc40000004100 */
[----:B------:R-:W-:Y:S01]  /*4bc0*/  FFMA R0, R5, R4, R0 ;  /* 0x0000000405007223 */ /* 0x000fe20000000000 */
[----:B------:R-:W-:Y:S02]  /*4bd0*/  HADD2.F32 R4, -RZ, R28.H0_H0 ;  /* 0x2000001cff047230 */ /* 0x000fe40000004100 */
[----:B------:R-:W-:Y:S02]  /*4be0*/  HADD2.F32 R5, -RZ, R32.H0_H0 ;  /* 0x20000020ff057230 */ /* 0x000fe40000004100 */
[----:B------:R-:W-:Y:S01]  /*4bf0*/  FFMA R0, R3, R2, R0 ;  /* 0x0000000203007223 */ /* 0x000fe20000000000 */
[----:B------:R-:W-:Y:S02]  /*4c00*/  HADD2.F32 R2, -RZ, R28.H1_H1 ;  /* 0x3000001cff027230 */ /* 0x000fe40000004100 */
[----:B------:R-:W-:Y:S02]  /*4c10*/  HADD2.F32 R3, -RZ, R32.H1_H1 ;  /* 0x30000020ff037230 */ /* 0x000fe40000004100 */
[----:B------:R-:W-:Y:S01]  /*4c20*/  FFMA R0, R5, R4, R0 ;  /* 0x0000000405007223 */ /* 0x000fe20000000000 */
[----:B------:R-:W-:-:S02]  /*4c30*/  HADD2.F32 R4, -RZ, R29.H0_H0 ;  /* 0x2000001dff047230 */ /* 0x000fc40000004100 */
[----:B------:R-:W-:Y:S02]  /*4c40*/  HADD2.F32 R5, -RZ, R33.H0_H0 ;  /* 0x20000021ff057230 */ /* 0x000fe40000004100 */
        /* <DEDUP_REMOVED lines=39> */
[----:B------:R-:W-:-:S04]  /*4ec0*/  FFMA R0, R5, R4, R0 ;  /* 0x0000000405007223 */ /* 0x000fc80000000000 */
[----:B------:R-:W-:Y:S01]  /*4ed0*/  FFMA R2, R3, R2, R0 ;  /* 0x0000000203027223 */ /* 0x000fe20000000000 */
[----:B------:R-:W-:Y:S06]  /*4ee0*/  BRA.DIV UR4, `(.L_x_277) ;  /* 0x000000f6041c7947 */ /* 0x000fec000b800000 */
[----:B------:R-:W1:Y:S02]  /*4ef0*/  SHFL.BFLY PT, R0, R2, 0x1, 0x1f ;  /* 0x0c201f0002007f89 */ /* 0x000e6400000e0000 */
[----:B-1----:R-:W-:-:S05]  /*4f00*/  FADD R2, R2, R0 ;  /* 0x0000000002027221 */ /* 0x002fca0000000000 */
[----:B------:R1:W2:Y:S02]  /*4f10*/  SHFL.BFLY PT, R0, R2, 0x2, 0x1f ;  /* 0x0c401f0002007f89 */ /* 0x0002a400000e0000 */
.L_x_364:
        /* <DEDUP_REMOVED lines=9> */
.L_x_273:
[----:B-1----:R-:W-:Y:S01]  /*4fb0*/  SHF.R.S32.HI R0, RZ, 0x9, R96 ;  /* 0x00000009ff007819 */ /* 0x002fe20000011460 */
[----:B------:R-:W-:Y:S05]  /*4fc0*/  WARPSYNC.ALL ;  /* 0x0000000000007948 */ /* 0x000fea0003800000 */
[----:B------:R1:W-:Y:S04]  /*4fd0*/  STL [R1+0x28], R0 ;  /* 0x0000280001007387 */ /* 0x0003e80000100800 */
        /* <DEDUP_REMOVED lines=34> */
.L_x_323:
        /* <DEDUP_REMOVED lines=14> */
.L_x_279:
        /* <DEDUP_REMOVED lines=39> */
.L_x_280:
        /* <DEDUP_REMOVED lines=42> */
.L_x_322:
[----:B--2---:R-:W2:Y:S01]  /*57f0*/  LDL R2, [R1+0x38] ;  /* 0x0000380001027983 */ /* 0x004ea20000100800 */
[----:B------:R-:W1:Y:S02]  /*5800*/  LDC R0, c[0x0][0x370] ;  /* 0x0000dc00ff007b82 */ /* 0x000e640000000800 */
[----:B-1----:R-:W-:Y:S02]  /*5810*/  PRMT R0, R0, 0x9910, RZ ;  /* 0x0000991000007816 */ /* 0x002fe400000000ff */
[----:B--2---:R-:W-:-:S04]  /*5820*/  LOP3.LUT P0, RZ, R2, 0xff, RZ, 0xc0, !PT ;  /* 0x000000ff02ff7812 */ /* 0x004fc8000780c0ff */
[----:B------:R-:W-:Y:S01]  /*5830*/  ISETP.LT.OR P0, PT, R0, 0x2, P0 ;  /* 0x000000020000780c */ /* 0x000fe20000701670 */
[----:B------:R-:W-:-:S12]  /*5840*/  IMAD.MOV.U32 R0, RZ, RZ, RZ ;  /* 0x000000ffff007224 */ /* 0x000fd800078e00ff */
[----:B------:R-:W-:Y:S05]  /*5850*/  @P0 BRA `(.L_x_281) ;  /* 0x0000000000700947 */ /* 0x000fea0003800000 */
        /* <DEDUP_REMOVED lines=28> */
.L_x_281:
        /* <DEDUP_REMOVED lines=39> */
.L_x_283:
        /* <DEDUP_REMOVED lines=27> */
.L_x_285:
[----:B------:R-:W-:Y:S05]  /*5e40*/  BSYNC.RECONVERGENT B0 ;  /* 0x0000000000007941 */ /* 0x000fea0003800200 */
.L_x_284:
        /* <DEDUP_REMOVED lines=61> */
[----:B------:R-:W2:Y:S04]  /*6220*/  LDL R117, [R1+0x50] ;  /* 0x0000500001757983 */ /* 0x000ea80000100800 */
        /* <DEDUP_REMOVED lines=12> */
[----:B------:R-:W-:Y:S01]  /*62f0*/  ULEA.HI UR10, UR10, UR11, URZ, 0x5 ;  /* 0x0000000b0a0a7291 */ /* 0x000fe2000f8f28ff */
[----:B------:R-:W-:Y:S01]  /*6300*/  IMAD R12, R80, R0, RZ ;  /* 0x00000000500c7224 */ /* 0x000fe200078e02ff */
[----:B------:R-:W-:Y:S01]  /*6310*/  ULOP3.LUT UR12, UR12, 0xffffffe0, URZ, 0xc0, !UPT ;  /* 0xffffffe00c0c7892 */ /* 0x000fe2000f8ec0ff */
[----:B-----5:R-:W-:Y:S01]  /*6320*/  IMAD.WIDE.U32 R2, R0, UR4, RZ ;  /* 0x0000000400027c25 */ /* 0x020fe2000f8e00ff */
[----:B------:R-:W-:Y:S01]  /*6330*/  UISETP.GE.U32.AND UP0, UPT, UR9, -0x20, UPT ;  /* 0xffffffe00900788c */ /* 0x000fe2000bf06070 */
[----:B------:R-:W-:Y:S01]  /*6340*/  LOP3.LUT R80, R15, 0x3, RZ, 0xc0, !PT ;  /* 0x000000030f507812 */ /* 0x000fe200078ec0ff */
[----:B------:R-:W-:Y:S01]  /*6350*/  USHF.R.S32.HI UR14, URZ, 0x5, UR10 ;  /* 0x00000005ff0e7899 */ /* 0x000fe2000801140a */
[----:B------:R-:W-:Y:S01]  /*6360*/  IMAD.IADD R3, R3, 0x1, R12 ;  /* 0x0000000103037824 */ /* 0x000fe200078e020c */
[----:B------:R-:W-:Y:S01]  /*6370*/  USHF.R.S32.HI UR6, URZ, 0x1f, UR45 ;  /* 0x0000001fff067899 */ /* 0x000fe2000801142d */
[----:B------:R-:W-:Y:S01]  /*6380*/  IMAD.SHL.U32 R12, R2, 0x2, RZ ;  /* 0x00000002020c7824 */ /* 0x000fe200078e00ff */
[----:B------:R-:W-:-:S02]  /*6390*/  UIADD3 UR12, UPT, UPT, UR44, -UR12, URZ ;  /* 0x8000000c2c0c7290 */ /* 0x000fc4000fffe0ff */
[----:B------:R-:W-:Y:S01]  /*63a0*/  UISETP.NE.AND UP0, UPT, UR14, 0x2, !UP0 ;  /* 0x000000020e00788c */ /* 0x000fe2000c705270 */
[----:B------:R-:W-:Y:S01]  /*63b0*/  SHF.L.U64.HI R13, R2, 0x1, R3 ;  /* 0x00000001020d7819 */ /* 0x000fe20000010203 */
[----:B------:R-:W-:Y:S01]  /*63c0*/  UISETP.NE.AND UP1, UPT, UR12, URZ, UPT ;  /* 0x000000ff0c00728c */ /* 0x000fe2000bf25270 */
[C---:B------:R-:W-:Y:S01]  /*63d0*/  IMAD R14, R0.reuse, UR6, RZ ;  /* 0x00000006000e7c24 */ /* 0x040fe2000f8e02ff */
[----:B------:R-:W-:Y:S01]  /*63e0*/  UIMAD UR4, UR41, UR4, URZ ;  /* 0x00000004290472a4 */ /* 0x000fe2000f8e02ff */
[C---:B------:R-:W-:Y:S01]  /*63f0*/  IMAD.WIDE.U32 R2, R0.reuse, UR45, RZ ;  /* 0x0000002d00027c25 */ /* 0x040fe2000f8e00ff */
[----:B------:R-:W-:Y:S01]  /*6400*/  USEL UR12, UR12, 0x20, UP1 ;  /* 0x000000200c0c7887 */ /* 0x000fe20008800000 */
[----:B------:R-:W-:Y:S01]  /*6410*/  PLOP3.LUT P2, PT, PT, PT, UP0, 0x80, 0x8 ;  /* 0x000000000008781c */ /* 0x000fe20003f4f008 */
[----:B------:R-:W-:Y:S01]  /*6420*/  ULEA UR5, UR8, UR5, 0x4 ;  /* 0x0000000508057291 */ /* 0x000fe2000f8e20ff */
[----:B------:R-:W-:Y:S01]  /*6430*/  IMAD.IADD R3, R3, 0x1, R14 ;  /* 0x0000000103037824 */ /* 0x000fe200078e020e */
[----:B------:R-:W-:Y:S01]  /*6440*/  UMOV UR13, 0x2 ;  /* 0x00000002000d7882 */ /* 0x000fe20000000000 */
[C---:B------:R-:W-:Y:S01]  /*6450*/  ISETP.LT.AND P3, PT, R0.reuse, UR46, P2 ;  /* 0x0000002e00007c0c */ /* 0x040fe20009761270 */
[----:B------:R-:W-:Y:S01]  /*6460*/  UMOV UR11, 0x100 ;  /* 0x00000100000b7882 */ /* 0x000fe20000000000 */
[----:B------:R-:W-:Y:S01]  /*6470*/  ISETP.LT.AND P2, PT, R0, UR40, P2 ;  /* 0x0000002800007c0c */ /* 0x000fe20009741270 */
[----:B------:R-:W-:Y:S01]  /*6480*/  UIADD3 UR5, UPT, UPT, UR5, 0x200, URZ ;  /* 0x0000020005057890 */ /* 0x000fe2000fffe0ff */
[C---:B------:R-:W-:Y:S01]  /*6490*/  SHF.L.U64.HI R3, R2.reuse, 0x1, R3 ;  /* 0x0000000102037819 */ /* 0x040fe20000010203 */
[----:B------:R-:W-:Y:S01]  /*64a0*/  IMAD.SHL.U32 R2, R2, 0x2, RZ ;  /* 0x0000000202027824 */ /* 0x000fe200078e00ff */
[----:B------:R-:W-:Y:S01]  /*64b0*/  MOV R0, UR12 ;  /* 0x0000000c00007c02 */ /* 0x000fe20008000f00 */
[----:B------:R-:W-:Y:S01]  /*64c0*/  UMOV UR12, URZ ;  /* 0x000000ff000c7c82 */ /* 0x000fe20008000000 */
[----:B------:R-:W-:Y:S01]  /*64d0*/  SEL R121, RZ, 0x1, !P3 ;  /* 0x00000001ff797807 */ /* 0x000fe20005800000 */
[----:B------:R-:W-:Y:S01]  /*64e0*/  UIADD3 UR14, UPT, UPT, UR14, -0x3, URZ ;  /* 0xfffffffd0e0e7890 */ /* 0x000fe2000fffe0ff */
[----:B------:R-:W-:Y:S01]  /*64f0*/  SEL R120, RZ, 0x1, !P2 ;  /* 0x00000001ff787807 */ /* 0x000fe20005000000 */
[----:B------:R-:W-:Y:S01]  /*6500*/  IMAD.WIDE R2, R0, 0x2, R2 ;  /* 0x0000000200027825 */ /* 0x000fe200078e0202 */
[----:B------:R-:W-:-:S03]  /*6510*/  UMOV UR10, 0x100 ;  /* 0x00000100000a7882 */ /* 0x000fc60000000000 */
[----:B------:R-:W-:-:S04]  /*6520*/  IMAD.WIDE R12, R0, 0x2, R12 ;  /* 0x00000002000c7825 */ /* 0x000fc800078e020c */
[----:B----4-:R-:W-:Y:S02]  /*6530*/  IMAD R0, R81, UR45, RZ ;  /* 0x0000002d51007c24 */ /* 0x010fe4000f8e02ff */
[----:B------:R-:W-:-:S04]  /*6540*/  IMAD.WIDE.U32 R80, R80, 0x10, RZ ;  /* 0x0000001050507825 */ /* 0x000fc800078e00ff */
[----:B------:R-:W-:Y:S01]  /*6550*/  IMAD.WIDE R14, R0, 0x2, R2 ;  /* 0x00000002000e7825 */ /* 0x000fe200078e0202 */
[----:B------:R-:W-:-:S03]  /*6560*/  LOP3.LUT R0, R80, 0x40, RZ, 0xfc, !PT ;  /* 0x0000004050007812 */ /* 0x000fc600078efcff */
[----:B------:R-:W-:Y:S01]  /*6570*/  IMAD.U32 R2, RZ, RZ, UR4 ;  /* 0x00000004ff027e24 */ /* 0x000fe2000f8e00ff */
[----:B------:R-:W-:-:S03]  /*6580*/  UIADD3 UR4, UPT, UPT, UR7, 0x6200, URZ ;  /* 0x0000620007047890 */ /* 0x000fc6000fffe0ff */
[----:B------:R-:W-:-:S03]  /*6590*/  IMAD.WIDE R2, R2, 0x2, R12 ;  /* 0x0000000202027825 */ /* 0x000fc600078e020c */
[----:B--2---:R-:W-:-:S04]  /*65a0*/  IADD3 R12, P1, P0, R2, R117, R0 ;  /* 0x00000075020c7210 */ /* 0x004fc8000783e000 */
[----:B---3--:R-:W-:Y:S02]  /*65b0*/  IADD3.X R13, PT, PT, R3, R116, R81, P1, P0 ;  /* 0x00000074030d7210 */ /* 0x008fe40000fe0451 */
[----:B------:R-:W-:Y:S01]  /*65c0*/  IADD3 R14, P1, P0, R14, R83, R0 ;  /* 0x000000530e0e7210 */ /* 0x000fe2000783e000 */
[----:B------:R-:W-:-:S03]  /*65d0*/  IMAD.SHL.U32 R0, R122, 0x10, RZ ;  /* 0x000000107a007824 */ /* 0x000fc600078e00ff */
[----:B------:R-:W-:Y:S02]  /*65e0*/  IADD3.X R15, PT, PT, R15, R82, R81, P1, P0 ;  /* 0x000000520f0f7210 */ /* 0x000fe40000fe0451 */
[C---:B------:R-:W-:Y:S02]  /*65f0*/  LOP3.LUT R3, R0.reuse, 0x10, RZ, 0x3c, !PT ;  /* 0x0000001000037812 */ /* 0x040fe400078e3cff */
[C---:B------:R-:W-:Y:S02]  /*6600*/  LOP3.LUT R2, R0.reuse, 0x20, RZ, 0x3c, !PT ;  /* 0x0000002000027812 */ /* 0x040fe400078e3cff */
[----:B------:R-:W-:-:S07]  /*6610*/  LOP3.LUT R0, R0, 0x30, RZ, 0x3c, !PT ;  /* 0x0000003000007812 */ /* 0x000fce00078e3cff */
.L_x_287:
[C---:B----4-:R-:W-:Y:S01]  /*6620*/  HMMA.1688.F32 R4, R72.reuse, R76, R4 ;  /* 0x0000004c4804723c */ /* 0x050fe20000001004 */
[----:B------:R-:W-:Y:S01]  /*6630*/  LDSM.16.M88.4 R80, [R3+UR5] ;  /* 0x000000050350783b */ /* 0x000fe20008000200 */
[----:B------:R-:W1:Y:S01]  /*6640*/  LDC.64 R124, c[0x0][0x358] ;  /* 0x0000d600ff7c7b82 */ /* 0x000e620000000a00 */
[----:B------:R-:W-:Y:S01]  /*6650*/  UISETP.NE.AND UP0, UPT, UR12, 0x2, UPT ;  /* 0x000000020c00788c */ /* 0x000fe2000bf05270 */
[----:B------:R-:W-:Y:S01]  /*6660*/  UMOV UR9, UR5 ;  /* 0x0000000500097c82 */ /* 0x000fe20008000000 */
[----:B------:R-:W-:Y:S01]  /*6670*/  UMOV UR8, UR4 ;  /* 0x0000000400087c82 */ /* 0x000fe20008000000 */
[----:B------:R-:W-:Y:S02]  /*6680*/  UISETP.NE.AND UP1, UPT, UR13, 0x2, UPT ;  /* 0x000000020d00788c */ /* 0x000fe4000bf25270 */
[C---:B------:R-:W-:Y:S01]  /*6690*/  HMMA.1688.F32 R8, R72.reuse, R77, R8 ;  /* 0x0000004d4808723c */ /* 0x040fe20000001008 */
[----:B------:R-:W2:Y:S01]  /*66a0*/  LDSM.16.M88.4 R116, [R3+UR4] ;  /* 0x000000040374783b */ /* 0x000ea20008000200 */
[----:B------:R-:W-:Y:S01]  /*66b0*/  UMOV UR6, UR10 ;  /* 0x0000000a00067c82 */ /* 0x000fe20008000000 */
[----:B------:R-:W-:Y:S03]  /*66c0*/  UMOV UR7, UR11 ;  /* 0x0000000b00077c82 */ /* 0x000fe60008000000 */
[----:B------:R-:W-:Y:S02]  /*66d0*/  @UP0 UIADD3 UR12, UPT, UPT, UR12, 0x1, URZ ;  /* 0x000000010c0c0890 */ /* 0x000fe4000fffe0ff */
[C---:B------:R-:W-:Y:S01]  /*66e0*/  HMMA.1688.F32 R16, R72.reuse, R78, R16 ;  /* 0x0000004e4810723c */ /* 0x040fe20000001010 */
[----:B------:R-:W-:Y:S04]  /*66f0*/  @UP1 UIADD3 UR13, UPT, UPT, UR13, 0x1, URZ ;  /* 0x000000010d0d1890 */ /* 0x000fe8000fffe0ff */
[----:B------:R-:W-:Y:S03]  /*6700*/  @!UP0 UMOV UR12, URZ ;  /* 0x000000ff000c8c82 */ /* 0x000fe60008000000 */
[-C--:B------:R-:W-:Y:S01]  /*6710*/  HMMA.1688.F32 R20, R72, R79.reuse, R20 ;  /* 0x0000004f4814723c */ /* 0x080fe20000001014 */
[----:B------:R-:W-:Y:S01]  /*6720*/  @!UP1 UMOV UR13, URZ ;  /* 0x000000ff000d9c82 */ /* 0x000fe20008000000 */
[----:B------:R-:W-:Y:S01]  /*6730*/  VIADD R73, R123, UR11 ;  /* 0x0000000b7b497c36 */ /* 0x000fe20008000000 */
[----:B-1----:R-:W-:Y:S01]  /*6740*/  R2UR UR18, R124 ;  /* 0x000000007c1272ca */ /* 0x002fe200000e0000 */
[----:B------:R-:W-:Y:S01]  /*6750*/  IMAD.SHL.U32 R72, R120, 0x10, RZ ;  /* 0x0000001078487824 */ /* 0x000fe200078e00ff */
[----:B------:R-:W-:Y:S01]  /*6760*/  R2UR UR19, R125 ;  /* 0x000000007d1372ca */ /* 0x000fe200000e0000 */
[----:B------:R-:W-:Y:S01]  /*6770*/  @UP1 UIADD3 UR11, UPT, UPT, UR11, 0x80, URZ ;  /* 0x000000800b0b1890 */ /* 0x000fe2000fffe0ff */
[----:B------:R-:W-:Y:S01]  /*6780*/  R2UR UR16, R124 ;  /* 0x000000007c1072ca */ /* 0x000fe200000e0000 */
[C---:B------:R-:W-:Y:S01]  /*6790*/  HMMA.1688.F32 R24, R74.reuse, R79, R24 ;  /* 0x0000004f4a18723c */ /* 0x040fe20000001018 */
[----:B------:R-:W-:Y:S02]  /*67a0*/  @!UP1 UIADD3 UR11, UPT, UPT, UR7, -0x100, URZ ;  /* 0xffffff00070b9890 */ /* 0x000fe4000fffe0ff */
[----:B------:R-:W-:Y:S01]  /*67b0*/  ISETP.NE.U32.AND P1, PT, R72, RZ, PT ;  /* 0x000000ff4800720c */ /* 0x000fe20003f25070 */
[----:B------:R-:W-:Y:S01]  /*67c0*/  IMAD.SHL.U32 R72, R121, 0x10, RZ ;  /* 0x0000001079487824 */ /* 0x000fe200078e00ff */
[----:B------:R-:W-:Y:S03]  /*67d0*/  R2UR UR17, R125 ;  /* 0x000000007d1172ca */ /* 0x000fe600000e0000 */
[C---:B------:R-:W-:Y:S03]  /*67e0*/  HMMA.1688.F32 R28, R74.reuse, R78, R28 ;  /* 0x0000004e4a1c723c */ /* 0x040fe6000000101c */
[----:B------:R-:W-:Y:S01]  /*67f0*/  ISETP.NE.U32.AND P0, PT, R72, RZ, PT ;  /* 0x000000ff4800720c */ /* 0x000fe20003f05070 */
[----:B------:R-:W-:Y:S01]  /*6800*/  VIADD R72, R123, UR10 ;  /* 0x0000000a7b487c36 */ /* 0x000fe20008000000 */
[----:B------:R-:W-:Y:S02]  /*6810*/  @UP1 UIADD3 UR10, UPT, UPT, UR10, 0x80, URZ ;  /* 0x000000800a0a1890 */ /* 0x000fe4000fffe0ff */
[----:B------:R-:W-:Y:S01]  /*6820*/  @!UP1 UIADD3 UR10, UPT, UPT, UR6, -0x100, URZ ;  /* 0xffffff00060a9890 */ /* 0x000fe2000fffe0ff */
[C---:B------:R-:W-:Y:S01]  /*6830*/  HMMA.1688.F32 R32, R74.reuse, R77, R32 ;  /* 0x0000004d4a20723c */ /* 0x040fe20000001020 */
[----:B------:R-:W-:Y:S01]  /*6840*/  @!PT LDS RZ, [RZ] ;  /* 0x00000000fffff984 */ /* 0x000fe20000000800 */
[----:B------:R-:W-:Y:S01]  /*6850*/  @!PT LDS RZ, [RZ] ;  /* 0x00000000fffff984 */ /* 0x000fe20000000800 */
[----:B------:R-:W-:Y:S01]  /*6860*/  @!PT LDS RZ, [RZ] ;  /* 0x00000000fffff984 */ /* 0x000fe20000000800 */
[----:B------:R1:W-:Y:S01]  /*6870*/  LDGSTS.E.BYPASS.LTC128B.128 [R72], desc[UR18][R14.64], P1 ;  /* 0x000000000e487fae */ /* 0x0003e20008981a12 */
[----:B------:R-:W-:Y:S06]  /*6880*/  UIADD3 UR6, UPT, UPT, UR14, 0x1, URZ ;  /* 0x000000010e067890 */ /* 0x000fec000fffe0ff */
[----:B------:R-:W-:Y:S01]  /*6890*/  HMMA.1688.F32 R36, R74, R76, R36 ;  /* 0x0000004c4a24723c */ /* 0x000fe20000001024 */
[----:B------:R3:W-:Y:S01]  /*68a0*/  LDGSTS.E.BYPASS.LTC128B.128 [R73+0x6000], desc[UR16][R12.64], P0 ;  /* 0x060000000c497fae */ /* 0x0007e20008181a10 */
[----:B------:R-:W-:Y:S01]  /*68b0*/  ISETP.NE.AND P0, PT, RZ, UR14, PT ;  /* 0x0000000eff007c0c */ /* 0x000fe2000bf05270 */
[----:B------:R-:W-:Y:S03]  /*68c0*/  UIADD3 UR14, UPT, UPT, UR14, -0x1, URZ ;  /* 0xffffffff0e0e7890 */ /* 0x000fe6000fffe0ff */
[----:B------:R-:W-:-:S02]  /*68d0*/  SEL R120, R120, RZ, P0 ;  /* 0x000000ff78787207 */ /* 0x000fc40000000000 */
[C---:B--2---:R-:W-:Y:S01]  /*68e0*/  HMMA.1688.F32 R4, R80.reuse, R116, R4 ;  /* 0x000000745004723c */ /* 0x044fe20000001004 */
[----:B------:R-:W-:Y:S03]  /*68f0*/  LDSM.16.M88.4 R76, [R2+UR4] ;  /* 0x00000004024c783b */ /* 0x000fe60008000200 */
[----:B------:R-:W-:Y:S04]  /*6900*/  SEL R121, R121, RZ, P0 ;  /* 0x000000ff79797207 */ /* 0x000fe80000000000 */
[C---:B------:R-:W-:Y:S01]  /*6910*/  HMMA.1688.F32 R8, R80.reuse, R117, R8 ;  /* 0x000000755008723c */ /* 0x040fe20000001008 */
[----:B------:R-:W0:Y:S01]  /*6920*/  LDGDEPBAR ;  /* 0x00000000000079af */ /* 0x000e220000000000 */
[----:B-1----:R-:W-:Y:S06]  /*6930*/  IADD3 R14, P0, PT, R14, 0x40, RZ ;  /* 0x000000400e0e7810 */ /* 0x002fec0007f1e0ff */
[C---:B------:R-:W-:Y:S03]  /*6940*/  HMMA.1688.F32 R16, R80.reuse, R118, R16 ;  /* 0x000000765010723c */ /* 0x040fe60000001010 */
[----:B------:R-:W-:Y:S01]  /*6950*/  IMAD.X R15, RZ, RZ, R15, P0 ;  /* 0x000000ffff0f7224 */ /* 0x000fe200000e060f */
[----:B---3--:R-:W1:Y:S01]  /*6960*/  LDSM.16.M88.4 R72, [R2+UR5] ;  /* 0x000000050248783b */ /* 0x008e620008000200 */
[----:B------:R-:W-:Y:S03]  /*6970*/  IADD3 R12, P1, PT, R12, 0x40, RZ ;  /* 0x000000400c0c7810 */ /* 0x000fe60007f3e0ff */
[-C--:B------:R-:W-:Y:S02]  /*6980*/  HMMA.1688.F32 R20, R80, R119.reuse, R20 ;  /* 0x000000775014723c */ /* 0x080fe40000001014 */
[----:B------:R-:W-:Y:S06]  /*6990*/  IMAD.X R13, RZ, RZ, R13, P1 ;  /* 0x000000ffff0d7224 */ /* 0x000fec00008e060d */
[C---:B------:R-:W-:Y:S08]  /*69a0*/  HMMA.1688.F32 R24, R82.reuse, R119, R24 ;  /* 0x000000775218723c */ /* 0x040ff00000001018 */
[C---:B------:R-:W-:Y:S08]  /*69b0*/  HMMA.1688.F32 R28, R82.reuse, R118, R28 ;  /* 0x00000076521c723c */ /* 0x040ff0000000101c */
[C---:B------:R-:W-:Y:S08]  /*69c0*/  HMMA.1688.F32 R32, R82.reuse, R117, R32 ;  /* 0x000000755220723c */ /* 0x040ff00000001020 */
[----:B------:R-:W-:Y:S01]  /*69d0*/  HMMA.1688.F32 R36, R82, R116, R36 ;  /* 0x000000745224723c */ /* 0x000fe20000001024 */
[----:B------:R-:W-:Y:S01]  /*69e0*/  LDSM.16.M88.4 R80, [R0+UR5] ;  /* 0x000000050050783b */ /* 0x000fe20008000200 */
[----:B------:R-:W-:Y:S02]  /*69f0*/  @UP0 UIADD3 UR5, UPT, UPT, UR5, 0x80, URZ ;  /* 0x0000008005050890 */ /* 0x000fe4000fffe0ff */
[----:B------:R-:W-:-:S04]  /*6a00*/  @!UP0 UIADD3 UR5, UPT, UPT, UR9, -0x100, URZ ;  /* 0xffffff0009058890 */ /* 0x000fc8000fffe0ff */
[C---:B-1----:R-:W-:Y:S01]  /*6a10*/  HMMA.1688.F32 R4, R72.reuse, R76, R4 ;  /* 0x0000004c4804723c */ /* 0x042fe20000001004 */
[----:B------:R-:W1:Y:S01]  /*6a20*/  LDSM.16.M88.4 R116, [R0+UR4] ;  /* 0x000000040074783b */ /* 0x000e620008000200 */
[----:B------:R-:W-:Y:S04]  /*6a30*/  DEPBAR.LE SB0, 0x1 ;  /* 0x000080400000791a */ /* 0x000fe80000000000 */
[----:B------:R-:W-:Y:S02]  /*6a40*/  @UP0 UIADD3 UR4, UPT, UPT, UR4, 0x80, URZ ;  /* 0x0000008004040890 */ /* 0x000fe4000fffe0ff */
[C---:B------:R-:W-:Y:S01]  /*6a50*/  HMMA.1688.F32 R8, R72.reuse, R77, R8 ;  /* 0x0000004d4808723c */ /* 0x040fe20000001008 */
[----:B------:R-:W-:Y:S01]  /*6a60*/  BAR.SYNC.DEFER_BLOCKING 0x0 ;  /* 0x0000000000007b1d */ /* 0x000fe20000010000 */
[----:B------:R-:W-:Y:S02]  /*6a70*/  @!UP0 UIADD3 UR4, UPT, UPT, UR8, -0x100, URZ ;  /* 0xffffff0008048890 */ /* 0x000fe4000fffe0ff */
[----:B------:R-:W-:Y:S04]  /*6a80*/  UISETP.GT.AND UP0, UPT, UR6, -0x1, UPT ;  /* 0xffffffff0600788c */ /* 0x000fe8000bf04270 */
[C---:B------:R-:W-:Y:S08]  /*6a90*/  HMMA.1688.F32 R16, R72.reuse, R78, R16 ;  /* 0x0000004e4810723c */ /* 0x040ff00000001010 */
[-C--:B------:R-:W-:Y:S02]  /*6aa0*/  HMMA.1688.F32 R20, R72, R79.reuse, R20 ;  /* 0x0000004f4814723c */ /* 0x080fe40000001014 */
[C---:B------:R-:W-:Y:S06]  /*6ab0*/  LEA R72, R122.reuse, UR5, 0x4 ;  /* 0x000000057a487c11 */ /* 0x040fec000f8e20ff */
[C---:B------:R-:W-:Y:S08]  /*6ac0*/  HMMA.1688.F32 R24, R74.reuse, R79, R24 ;  /* 0x0000004f4a18723c */ /* 0x040ff00000001018 */
[C---:B------:R-:W-:Y:S08]  /*6ad0*/  HMMA.1688.F32 R28, R74.reuse, R78, R28 ;  /* 0x0000004e4a1c723c */ /* 0x040ff0000000101c */
[C---:B------:R-:W-:Y:S08]  /*6ae0*/  HMMA.1688.F32 R32, R74.reuse, R77, R32 ;  /* 0x0000004d4a20723c */ /* 0x040ff00000001020 */
[----:B------:R-:W-:Y:S01]  /*6af0*/  HMMA.1688.F32 R36, R74, R76, R36 ;  /* 0x0000004c4a24723c */ /* 0x000fe20000001024 */
[----:B------:R-:W4:Y:S02]  /*6b00*/  LDSM.16.M88.4 R72, [R72] ;  /* 0x000000004848783b */ /* 0x000f240000000200 */
[----:B------:R-:W-:-:S05]  /*6b10*/  LEA R76, R122, UR4, 0x4 ;  /* 0x000000047a4c7c11 */ /* 0x000fca000f8e20ff */
[C---:B-1----:R-:W-:Y:S01]  /*6b20*/  HMMA.1688.F32 R4, R80.reuse, R116, R4 ;  /* 0x000000745004723c */ /* 0x042fe20000001004 */
[----:B------:R-:W4:Y:S07]  /*6b30*/  LDSM.16.M88.4 R76, [R76] ;  /* 0x000000004c4c783b */ /* 0x000f2e0000000200 */
[C---:B------:R-:W-:Y:S08]  /*6b40*/  HMMA.1688.F32 R8, R80.reuse, R117, R8 ;  /* 0x000000755008723c */ /* 0x040ff00000001008 */
[C---:B------:R-:W-:Y:S08]  /*6b50*/  HMMA.1688.F32 R16, R80.reuse, R118, R16 ;  /* 0x000000765010723c */ /* 0x040ff00000001010 */
[-C--:B------:R-:W-:Y:S08]  /*6b60*/  HMMA.1688.F32 R20, R80, R119.reuse, R20 ;  /* 0x000000775014723c */ /* 0x080ff00000001014 */
[C---:B------:R-:W-:Y:S08]  /*6b70*/  HMMA.1688.F32 R24, R82.reuse, R119, R24 ;  /* 0x000000775218723c */ /* 0x040ff00000001018 */
[C---:B------:R-:W-:Y:S08]  /*6b80*/  HMMA.1688.F32 R28, R82.reuse, R118, R28 ;  /* 0x00000076521c723c */ /* 0x040ff0000000101c */
[C---:B------:R-:W-:Y:S08]  /*6b90*/  HMMA.1688.F32 R32, R82.reuse, R117, R32 ;  /* 0x000000755220723c */ /* 0x040ff00000001020 */
[----:B------:R-:W-:Y:S01]  /*6ba0*/  HMMA.1688.F32 R36, R82, R116, R36 ;  /* 0x000000745224723c */ /* 0x000fe20000001024 */
[----:B------:R-:W-:Y:S07]  /*6bb0*/  BRA.U UP0, `(.L_x_287) ;  /* 0xfffffff900987547 */ /* 0x000fee000b83ffff */
.L_x_286:
[----:B------:R-:W3:Y:S01]  /*6bc0*/  LDL R81, [R1+0x70] ;  /* 0x0000700001517983 */ /* 0x000ee20000100800 */
[----:B------:R-:W4:Y:S03]  /*6bd0*/  LDCU UR4, c[0x0][0x408] ;  /* 0x00008100ff0477ac */ /* 0x000f260008000800 */
[----:B------:R-:W3:Y:S01]  /*6be0*/  LDL R80, [R1+0x78] ;  /* 0x0000780001507983 */ /* 0x000ee20000100800 */
[----:B----4-:R-:W-:Y:S01]  /*6bf0*/  FMUL R118, R20, UR4 ;  /* 0x0000000414767c20 */ /* 0x010fe20008400000 */
[----:B------:R-:W-:Y:S02]  /*6c00*/  FMUL R116, R18, UR4 ;  /* 0x0000000412747c20 */ /* 0x000fe40008400000 */
[----:B------:R4:W5:Y:S01]  /*6c10*/  LDL R20, [R1+0x28] ;  /* 0x0000280001147983 */ /* 0x0009620000100800 */
[----:B------:R-:W-:Y:S01]  /*6c20*/  FMUL R117, R19, UR4 ;  /* 0x0000000413757c20 */ /* 0x000fe20008400000 */
[----:B--2---:R-:W-:Y:S01]  /*6c30*/  FMUL R72, R4, UR4 ;  /* 0x0000000404487c20 */ /* 0x004fe20008400000 */
[----:B------:R-:W2:Y:S01]  /*6c40*/  LDC.64 R18, c[0x0][0x358] ;  /* 0x0000d600ff127b82 */ /* 0x000ea20000000a00 */
[----:B------:R-:W-:Y:S01]  /*6c50*/  FMUL R73, R5, UR4 ;  /* 0x0000000405497c20 */ /* 0x000fe20008400000 */
[----:B------:R-:W-:Y:S01]  /*6c60*/  FMUL R74, R6, UR4 ;  /* 0x00000004064a7c20 */ /* 0x000fe20008400000 */
[----:B------:R-:W-:Y:S01]  /*6c70*/  FMUL R75, R7, UR4 ;  /* 0x00000004074b7c20 */ /* 0x000fe20008400000 */
[----:B------:R-:W-:Y:S01]  /*6c80*/  FMUL R36, R36, UR4 ;  /* 0x0000000424247c20 */ /* 0x000fe20008400000 */
[----:B------:R-:W-:Y:S01]  /*6c90*/  FMUL R37, R37, UR4 ;  /* 0x0000000425257c20 */ /* 0x000fe20008400000 */
[----:B------:R-:W-:Y:S01]  /*6ca0*/  FMUL R38, R38, UR4 ;  /* 0x0000000426267c20 */ /* 0x000fe20008400000 */
[----:B------:R-:W-:Y:S01]  /*6cb0*/  FMUL R39, R39, UR4 ;  /* 0x0000000427277c20 */ /* 0x000fe20008400000 */
[----:B---3--:R-:W-:Y:S01]  /*6cc0*/  FMUL R77, R8, UR4 ;  /* 0x00000004084d7c20 */ /* 0x008fe20008400000 */
        /* <DEDUP_REMOVED lines=20> */
[----:B------:R-:W-:-:S04]  /*6e10*/  ISETP.NE.U32.AND P0, PT, R81, RZ, PT ;  /* 0x000000ff5100720c */ /* 0x000fc80003f05070 */
[----:B------:R-:W-:-:S13]  /*6e20*/  ISETP.NE.AND.EX P0, PT, R80, RZ, PT, P0 ;  /* 0x000000ff5000720c */ /* 0x000fda0003f05300 */
[----:B--2-4-:R-:W-:Y:S05]  /*6e30*/  @!P0 BRA `(.L_x_288) ;  /* 0x0000000800cc8947 */ /* 0x014fea0003800000 */
[----:B------:R-:W2:Y:S01]  /*6e40*/  LDC R16, c[0x0][0x430] ;  /* 0x00010c00ff107b82 */ /* 0x000ea20000000800 */
[----:B------:R-:W3:Y:S01]  /*6e50*/  S2R R17, SR_TID.X ;  /* 0x0000000000117919 */ /* 0x000ee20000002100 */
[----:B------:R-:W-:Y:S01]  /*6e60*/  USHF.R.S32.HI UR7, URZ, 0x1f, UR46 ;  /* 0x0000001fff077899 */ /* 0x000fe2000801142e */
[----:B-1---5:R-:W-:Y:S01]  /*6e70*/  SHF.R.S32.HI R2, RZ, 0x1f, R20 ;  /* 0x0000001fff027819 */ /* 0x022fe20000011414 */
        /* <DEDUP_REMOVED lines=10> */
[----:B--2---:R-:W-:Y:S01]  /*6f20*/  IMAD R0, R16, UR41, RZ ;  /* 0x0000002910007c24 */ /* 0x004fe2000f8e02ff */
[----:B------:R-:W-:Y:S02]  /*6f30*/  SHF.R.S32.HI R5, RZ, 0x1f, R16 ;  /* 0x0000001fff057819 */ /* 0x000fe40000011410 */
[----:B------:R-:W-:Y:S02]  /*6f40*/  UISETP.LT.AND UP0, UPT, UR46, UR7, UPT ;  /* 0x000000072e00728c */ /* 0x000fe4000bf01270 */
[C---:B------:R-:W-:Y:S02]  /*6f50*/  IADD3 R4, P0, PT, R0.reuse, R20, RZ ;  /* 0x0000001400047210 */ /* 0x040fe40007f1e0ff */
[----:B------:R-:W-:Y:S02]  /*6f60*/  USEL UR7, UR46, UR7, UP0 ;  /* 0x000000072e077287 */ /* 0x000fe40008000000 */
[----:B------:R-:W-:-:S02]  /*6f70*/  LEA.HI.X.SX32 R7, R0, R2, 0x1, P0 ;  /* 0x0000000200077211 */ /* 0x000fc400000f0eff */
[----:B------:R-:W-:Y:S02]  /*6f80*/  MOV R0, UR4 ;  /* 0x0000000400007c02 */ /* 0x000fe40008000f00 */
[----:B---3--:R-:W-:Y:S02]  /*6f90*/  SHF.L.U32 R2, R17, 0x3, RZ ;  /* 0x0000000311027819 */ /* 0x008fe400000006ff */
[----:B------:R-:W-:Y:S02]  /*6fa0*/  LOP3.LUT R0, R0, 0x10, R17, 0xf8, !PT ;  /* 0x0000001000007812 */ /* 0x000fe400078ef811 */
[----:B------:R-:W-:Y:S02]  /*6fb0*/  LOP3.LUT R2, R2, 0x78, RZ, 0xc0, !PT ;  /* 0x0000007802027812 */ /* 0x000fe400078ec0ff */
[----:B------:R-:W-:Y:S02]  /*6fc0*/  SHF.R.U32.HI R0, RZ, 0x4, R0 ;  /* 0x00000004ff007819 */ /* 0x000fe40000011600 */
[----:B------:R-:W-:-:S02]  /*6fd0*/  ISETP.GE.AND P2, PT, R2, UR40, PT ;  /* 0x0000002802007c0c */ /* 0x000fc4000bf46270 */
[----:B------:R-:W-:Y:S01]  /*6fe0*/  LEA R6, P0, R4, R81, 0x1 ;  /* 0x0000005104067211 */ /* 0x000fe200078008ff */
[C---:B------:R-:W-:Y:S01]  /*6ff0*/  IMAD.WIDE.U32 R2, R0.reuse, R16, R2 ;  /* 0x0000001000027225 */ /* 0x040fe200078e0002 */
[----:B------:R-:W-:Y:S02]  /*7000*/  ISETP.LT.AND P1, PT, R0, UR7, !P2 ;  /* 0x0000000700007c0c */ /* 0x000fe4000d721270 */
[----:B------:R-:W-:Y:S01]  /*7010*/  LEA.HI.X R7, R4, R80, R7, 0x1, P0 ;  /* 0x0000005004077211 */ /* 0x000fe200000f0c07 */
[----:B------:R-:W-:Y:S01]  /*7020*/  IMAD R5, R5, R0, RZ ;  /* 0x0000000005057224 */ /* 0x000fe200078e02ff */
[----:B------:R-:W-:-:S04]  /*7030*/  LEA R4, P0, R2, R6, 0x1 ;  /* 0x0000000602047211 */ /* 0x000fc800078008ff */
[----:B------:R-:W-:-:S04]  /*7040*/  IADD3 R5, PT, PT, R3, R5, RZ ;  /* 0x0000000503057210 */ /* 0x000fc80007ffe0ff */
        /* <DEDUP_REMOVED lines=9> */
[----:B------:R-:W-:Y:S01]  /*70e0*/  UMOV UR5, 0x400 ;  /* 0x0000040000057882 */ /* 0x000fe20000000000 */
[----:B------:R-:W-:-:S04]  /*70f0*/  IADD3 R2, PT, PT, R0, 0x40, RZ ;  /* 0x0000004000027810 */ /* 0x000fc80007ffe0ff */
[----:B------:R-:W-:Y:S02]  /*7100*/  ISETP.LT.AND P0, PT, R2, UR7, !P2 ;  /* 0x0000000702007c0c */ /* 0x000fe4000d701270 */
[----:B------:R-:W-:-:S04]  /*7110*/  SHF.L.U32 R2, R17, 0x4, RZ ;  /* 0x0000000411027819 */ /* 0x000fc800000006ff */
[----:B------:R-:W-:Y:S02]  /*7120*/  LOP3.LUT R2, R2, 0xf0, RZ, 0xc0, !PT ;  /* 0x000000f002027812 */ /* 0x000fe400078ec0ff */
[----:B------:R-:W-:Y:S02]  /*7130*/  @P1 R2UR UR8, R18 ;  /* 0x00000000120812ca */ /* 0x000fe400000e0000 */
[----:B------:R-:W-:Y:S02]  /*7140*/  @P1 R2UR UR9, R19 ;  /* 0x00000000130912ca */ /* 0x000fe400000e0000 */
[----:B------:R-:W-:Y:S01]  /*7150*/  LEA R2, R0, R2, 0x8 ;  /* 0x0000000200027211 */ /* 0x000fe200078e40ff */
        /* <DEDUP_REMOVED lines=22> */
[----:B------:R-:W-:Y:S02]  /*72c0*/  MOV R0, UR6 ;  /* 0x0000000600007c02 */ /* 0x000fe40008000f00 */
[----:B--2---:R1:W-:Y:S02]  /*72d0*/  STS.128 [R2+UR4+0xc200], R4 ;  /* 0x00c2000402007988 */ /* 0x0043e40008000c04 */
[----:B-1----:R-:W-:-:S04]  /*72e0*/  LOP3.LUT R2, R17, 0x1c, RZ, 0xc0, !PT ;  /* 0x0000001c11027812 */ /* 0x002fc800078ec0ff */
[----:B------:R-:W-:Y:S02]  /*72f0*/  SHF.R.U32.HI R2, RZ, 0x2, R2 ;  /* 0x00000002ff027819 */ /* 0x000fe40000011602 */
[----:B------:R-:W-:Y:S02]  /*7300*/  SHF.L.U32 R17, R17, 0x8, RZ ;  /* 0x0000000811117819 */ /* 0x000fe400000006ff */
[----:B------:R-:W-:Y:S02]  /*7310*/  LOP3.LUT R2, R2, 0x60, R0, 0xf8, !PT ;  /* 0x0000006002027812 */ /* 0x000fe400078ef800 */
[----:B------:R-:W-:-:S04]  /*7320*/  MOV R0, UR5 ;  /* 0x0000000500007c02 */ /* 0x000fc80008000f00 */
        /* <DEDUP_REMOVED lines=15> */
[----:B-1----:R-:W-:-:S03]  /*7420*/  HADD2.F32 R2, -RZ, R2.H0_H0 ;  /* 0x20000002ff027230 */ /* 0x002fc60000004100 */
[----:B------:R-:W1:Y:S02]  /*7430*/  LDS.U16 R13, [R0+0x6b10] ;  /* 0x006b1000000d7984 */ /* 0x000e640000000400 */
[----:B------:R-:W-:Y:S01]  /*7440*/  FADD R72, R72, R2 ;  /* 0x0000000248487221 */ /* 0x000fe20000000000 */
[----:B--2---:R-:W-:Y:S02]  /*7450*/  HADD2.F32 R2, -RZ, R3.H0_H0 ;  /* 0x20000003ff027230 */ /* 0x004fe40000004100 */
[----:B---3--:R-:W-:Y:S02]  /*7460*/  HADD2.F32 R3, -RZ, R7.H0_H0 ;  /* 0x20000007ff037230 */ /* 0x008fe40000004100 */
[----:B------:R-:W2:Y:S01]  /*7470*/  LDS.U16 R7, [R0+0x7210] ;  /* 0x0072100000077984 */ /* 0x000ea20000000400 */
[----:B------:R-:W-:Y:S01]  /*7480*/  FADD R73, R73, R2 ;  /* 0x0000000249497221 */ /* 0x000fe20000000000 */
[----:B----4-:R-:W-:Y:S02]  /*7490*/  HADD2.F32 R2, -RZ, R4.H0_H0 ;  /* 0x20000004ff027230 */ /* 0x010fe40000004100 */
[----:B------:R-:W-:-:S02]  /*74a0*/  HADD2.F32 R4, -RZ, R5.H0_H0 ;  /* 0x20000005ff047230 */ /* 0x000fc40000004100 */
[----:B------:R-:W-:Y:S01]  /*74b0*/  FADD R83, R83, R3 ;  /* 0x0000000353537221 */ /* 0x000fe20000000000 */
[----:B------:R-:W-:Y:S01]  /*74c0*/  FADD R77, R77, R2 ;  /* 0x000000024d4d7221 */ /* 0x000fe20000000000 */
[----:B------:R-:W-:Y:S01]  /*74d0*/  LDS.U16 R5, [R0+0x7b10] ;  /* 0x007b100000057984 */ /* 0x000fe20000000400 */
[----:B------:R-:W-:Y:S02]  /*74e0*/  HADD2.F32 R2, -RZ, R6.H0_H0 ;  /* 0x20000006ff027230 */ /* 0x000fe40000004100 */
[----:B------:R-:W-:Y:S01]  /*74f0*/  FADD R82, R82, R4 ;  /* 0x0000000452527221 */ /* 0x000fe20000000000 */
[----:B------:R-:W-:Y:S01]  /*7500*/  LDS.U16 R6, [R0+0x6220] ;  /* 0x0062200000067984 */ /* 0x000fe20000000400 */
[----:B------:R-:W-:Y:S02]  /*7510*/  HADD2.F32 R3, -RZ, R10.H0_H0 ;  /* 0x2000000aff037230 */ /* 0x000fe40000004100 */
[----:B------:R-:W-:Y:S01]  /*7520*/  FADD R79, R79, R2 ;  /* 0x000000024f4f7221 */ /* 0x000fe20000000000 */
[----:B------:R-:W-:Y:S01]  /*7530*/  LDS.U16 R10, [R0+0x7220] ;  /* 0x00722000000a7984 */ /* 0x000fe20000000400 */
[----:B------:R-:W-:-:S02]  /*7540*/  HADD2.F32 R4, -RZ, R8.H0_H0 ;  /* 0x20000008ff047230 */ /* 0x000fc40000004100 */
[----:B------:R-:W-:Y:S02]  /*7550*/  FADD R74, R74, R3 ;  /* 0x000000034a4a7221 */ /* 0x000fe40000000000 */
[----:B------:R-:W3:Y:S01]  /*7560*/  LDS.U16 R3, [R0+0x7310] ;  /* 0x0073100000037984 */ /* 0x000ee20000000400 */
[----:B------:R-:W-:Y:S02]  /*7570*/  HADD2.F32 R2, -RZ, R9.H0_H0 ;  /* 0x20000009ff027230 */ /* 0x000fe40000004100 */
[----:B------:R-:W-:Y:S02]  /*7580*/  FADD R119, R119, R4 ;  /* 0x0000000477777221 */ /* 0x000fe40000000000 */
[----:B------:R-:W4:Y:S01]  /*7590*/  LDS.U16 R4, [R0+0x7a10] ;  /* 0x007a100000047984 */ /* 0x000f220000000400 */
[----:B------:R-:W-:Y:S01]  /*75a0*/  FADD R118, R118, R2 ;  /* 0x0000000276767221 */ /* 0x000fe20000000000 */
[----:B------:R-:W-:Y:S02]  /*75b0*/  HADD2.F32 R2, -RZ, R12.H0_H0 ;  /* 0x2000000cff027230 */ /* 0x000fe40000004100 */
[----:B------:R-:W4:Y:S03]  /*75c0*/  LDS.U16 R8, [R0+0x6320] ;  /* 0x0063200000087984 */ /* 0x000f260000000400 */
[----:B------:R-:W-:Y:S01]  /*75d0*/  FADD R75, R75, R2 ;  /* 0x000000024b4b7221 */ /* 0x000fe20000000000 */
[----:B------:R-:W-:Y:S01]  /*75e0*/  HADD2.F32 R2, -RZ, R11.H0_H0 ;  /* 0x2000000bff027230 */ /* 0x000fe20000004100 */
[----:B------:R-:W4:Y:S04]  /*75f0*/  LDS.U16 R9, [R0+0x6a20] ;  /* 0x006a200000097984 */ /* 0x000f280000000400 */
[----:B------:R-:W4:Y:S01]  /*7600*/  LDS.U16 R11, [R0+0x6b20] ;  /* 0x006b2000000b7984 */ /* 0x000f220000000400 */
[----:B------:R-:W-:Y:S01]  /*7610*/  FADD R76, R76, R2 ;  /* 0x000000024c4c7221 */ /* 0x000fe20000000000 */
[----:B-1----:R-:W-:-:S02]  /*7620*/  HADD2.F32 R2, -RZ, R13.H0_H0 ;  /* 0x2000000dff027230 */ /* 0x002fc40000004100 */
[----:B------:R-:W-:Y:S03]  /*7630*/  LDS.U16 R12, [R0+0x7a30] ;  /* 0x007a3000000c7984 */ /* 0x000fe60000000400 */
[----:B------:R-:W-:Y:S01]  /*7640*/  FADD R78, R78, R2 ;  /* 0x000000024e4e7221 */ /* 0x000fe20000000000 */
[----:B--2---:R-:W-:Y:S02]  /*7650*/  HADD2.F32 R2, -RZ, R7.H0_H0 ;  /* 0x20000007ff027230 */ /* 0x004fe40000004100 */
[----:B------:R-:W1:Y:S03]  /*7660*/  LDS.U16 R7, [R0+0x7320] ;  /* 0x0073200000077984 */ /* 0x000e660000000400 */
[----:B------:R-:W-:Y:S01]  /*7670*/  FADD R116, R116, R2 ;  /* 0x0000000274747221 */ /* 0x000fe20000000000 */
[----:B---3--:R-:W-:-:S02]  /*7680*/  HADD2.F32 R2, -RZ, R3.H0_H0 ;  /* 0x20000003ff027230 */ /* 0x008fc40000004100 */
[----:B----4-:R-:W-:-:S03]  /*7690*/  HADD2.F32 R4, -RZ, R4.H0_H0 ;  /* 0x20000004ff047230 */ /* 0x010fc60000004100 */
[----:B------:R-:W-:Y:S01]  /*76a0*/  FADD R117, R117, R2 ;  /* 0x0000000275757221 */ /* 0x000fe20000000000 */
[----:B------:R-:W-:Y:S02]  /*76b0*/  HADD2.F32 R2, -RZ, R6.H0_H0 ;  /* 0x20000006ff027230 */ /* 0x000fe40000004100 */
[----:B------:R-:W-:Y:S02]  /*76c0*/  HADD2.F32 R3, -RZ, R5.H0_H0 ;  /* 0x20000005ff037230 */ /* 0x000fe40000004100 */
[----:B------:R-:W-:Y:S01]  /*76d0*/  FADD R120, R120, R4 ;  /* 0x0000000478787221 */ /* 0x000fe20000000000 */
[----:B------:R-:W-:Y:S02]  /*76e0*/  HADD2.F32 R4, -RZ, R8.H0_H0 ;  /* 0x20000008ff047230 */ /* 0x000fe40000004100 */
[----:B------:R-:W-:Y:S01]  /*76f0*/  FADD R36, R36, R2 ;  /* 0x0000000224247221 */ /* 0x000fe20000000000 */
[----:B------:R-:W2:Y:S01]  /*7700*/  LDS.U16 R5, [R0+0x6230] ;  /* 0x0062300000057984 */ /* 0x000ea20000000400 */
[----:B------:R-:W-:Y:S01]  /*7710*/  FADD R121, R121, R3 ;  /* 0x0000000379797221 */ /* 0x000fe20000000000 */
[----:B------:R-:W-:-:S02]  /*7720*/  HADD2.F32 R3, -RZ, R9.H0_H0 ;  /* 0x20000009ff037230 */ /* 0x000fc40000004100 */
[----:B------:R-:W-:Y:S01]  /*7730*/  FADD R37, R37, R4 ;  /* 0x0000000425257221 */ /* 0x000fe20000000000 */
[----:B------:R-:W-:Y:S01]  /*7740*/  LDS.U16 R6, [R0+0x6330] ;  /* 0x0063300000067984 */ /* 0x000fe20000000400 */
[----:B------:R-:W-:-:S03]  /*7750*/  HADD2.F32 R2, -RZ, R11.H0_H0 ;  /* 0x2000000bff027230 */ /* 0x000fc60000004100 */
[----:B------:R-:W3:Y:S01]  /*7760*/  LDS.U16 R4, [R0+0x7a20] ;  /* 0x007a200000047984 */ /* 0x000ee20000000400 */
[----:B------:R-:W-:Y:S01]  /*7770*/  FADD R32, R32, R3 ;  /* 0x0000000320207221 */ /* 0x000fe20000000000 */
[----:B------:R-:W-:Y:S01]  /*7780*/  FADD R33, R33, R2 ;  /* 0x0000000221217221 */ /* 0x000fe20000000000 */
[----:B------:R-:W-:Y:S01]  /*7790*/  HADD2.F32 R2, -RZ, R10.H0_H0 ;  /* 0x2000000aff027230 */ /* 0x000fe20000004100 */
[----:B------:R-:W4:Y:S04]  /*77a0*/  LDS.U16 R3, [R0+0x7b20] ;  /* 0x007b200000037984 */ /* 0x000f280000000400 */
[----:B------:R-:W-:Y:S01]  /*77b0*/  FADD R28, R28, R2 ;  /* 0x000000021c1c7221 */ /* 0x000fe20000000000 */
[----:B-1----:R-:W-:Y:S01]  /*77c0*/  HADD2.F32 R2, -RZ, R7.H0_H0 ;  /* 0x20000007ff027230 */ /* 0x002fe20000004100 */
[----:B------:R-:W-:Y:S04]  /*77d0*/  LDS.U16 R8, [R0+0x6b30] ;  /* 0x006b300000087984 */ /* 0x000fe80000000400 */
[----:B------:R-:W1:Y:S04]  /*77e0*/  LDS.U16 R7, [R0+0x6a30] ;  /* 0x006a300000077984 */ /* 0x000e680000000400 */
[----:B------:R-:W1:Y:S04]  /*77f0*/  LDS.U16 R10, [R0+0x7230] ;  /* 0x00723000000a7984 */ /* 0x000e680000000400 */
[----:B------:R-:W1:Y:S04]  /*7800*/  LDS.U16 R9, [R0+0x7330] ;  /* 0x0073300000097984 */ /* 0x000e680000000400 */
[----:B------:R3:W1:Y:S01]  /*7810*/  LDS.U16 R11, [R0+0x7b30] ;  /* 0x007b3000000b7984 */ /* 0x0006620000000400 */
[----:B------:R-:W-:Y:S01]  /*7820*/  FADD R29, R29, R2 ;  /* 0x000000021d1d7221 */ /* 0x000fe20000000000 */
[----:B--2---:R-:W-:-:S05]  /*7830*/  HADD2.F32 R2, -RZ, R5.H0_H0 ;  /* 0x20000005ff027230 */ /* 0x004fca0000004100 */
[----:B------:R-:W-:Y:S01]  /*7840*/  FADD R38, R38, R2 ;  /* 0x0000000226267221 */ /* 0x000fe20000000000 */
[----:B---3--:R-:W-:Y:S02]  /*7850*/  HADD2.F32 R0, -RZ, R4.H0_H0 ;  /* 0x20000004ff007230 */ /* 0x008fe40000004100 */
[----:B----4-:R-:W-:-:S03]  /*7860*/  HADD2.F32 R3, -RZ, R3.H0_H0 ;  /* 0x20000003ff037230 */ /* 0x010fc60000004100 */
[----:B------:R-:W-:Y:S01]  /*7870*/  FADD R122, R122, R0 ;  /* 0x000000007a7a7221 */ /* 0x000fe20000000000 */
[----:B------:R-:W-:Y:S02]  /*7880*/  HADD2.F32 R0, -RZ, R6.H0_H0 ;  /* 0x20000006ff007230 */ /* 0x000fe40000004100 */
[----:B------:R-:W-:Y:S01]  /*7890*/  FADD R25, R25, R3 ;  /* 0x0000000319197221 */ /* 0x000fe20000000000 */
[----:B-1----:R-:W-:Y:S02]  /*78a0*/  HADD2.F32 R3, -RZ, R7.H0_H0 ;  /* 0x20000007ff037230 */ /* 0x002fe40000004100 */
[----:B------:R-:W-:Y:S02]  /*78b0*/  HADD2.F32 R2, -RZ, R8.H0_H0 ;  /* 0x20000008ff027230 */ /* 0x000fe40000004100 */
[----:B------:R-:W-:Y:S01]  /*78c0*/  FADD R39, R39, R0 ;  /* 0x0000000027277221 */ /* 0x000fe20000000000 */
[----:B------:R-:W-:Y:S02]  /*78d0*/  HADD2.F32 R0, -RZ, R10.H0_H0 ;  /* 0x2000000aff007230 */ /* 0x000fe40000004100 */
[----:B------:R-:W-:Y:S01]  /*78e0*/  FADD R34, R34, R3 ;  /* 0x0000000322227221 */ /* 0x000fe20000000000 */
[----:B------:R-:W-:-:S02]  /*78f0*/  HADD2.F32 R3, -RZ, R9.H0_H0 ;  /* 0x20000009ff037230 */ /* 0x000fc40000004100 */
[----:B------:R-:W-:Y:S01]  /*7900*/  FADD R35, R35, R2 ;  /* 0x0000000223237221 */ /* 0x000fe20000000000 */
[----:B------:R-:W-:Y:S02]  /*7910*/  HADD2.F32 R2, -RZ, R12.H0_H0 ;  /* 0x2000000cff027230 */ /* 0x000fe40000004100 */
[----:B------:R-:W-:Y:S01]  /*7920*/  FADD R30, R30, R0 ;  /* 0x000000001e1e7221 */ /* 0x000fe20000000000 */
[----:B------:R-:W-:Y:S02]  /*7930*/  HADD2.F32 R0, -RZ, R11.H0_H0 ;  /* 0x2000000bff007230 */ /* 0x000fe40000004100 */
[----:B------:R-:W-:Y:S01]  /*7940*/  FADD R31, R31, R3 ;  /* 0x000000031f1f7221 */ /* 0x000fe20000000000 */
[----:B------:R-:W-:Y:S02]  /*7950*/  FADD R124, R124, R2 ;  /* 0x000000027c7c7221 */ /* 0x000fe40000000000 */
[----:B------:R-:W-:-:S07]  /*7960*/  FADD R125, R125, R0 ;  /* 0x000000007d7d7221 */ /* 0x000fce0000000000 */
.L_x_288:
[----:B------:R-:W1:Y:S02]  /*7970*/  LDL R5, [R1+0x38] ;  /* 0x0000380001057983 */ /* 0x000e640000100800 */
[----:B-1----:R-:W-:-:S05]  /*7980*/  VIADD R0, R5, 0xffffffff ;  /* 0xffffffff05007836 */ /* 0x002fca0000000000 */
        /* <DEDUP_REMOVED lines=99> */
.L_x_289:
        /* <DEDUP_REMOVED lines=74> */
[----:B------:R-:W-:Y:S01]  /*8460*/  ISETP.NE.U32.AND P1, PT, R2, RZ, PT ;  /* 0x000000ff0200720c */ /* 0x000fe20003f25070 */
        /* <DEDUP_REMOVED lines=51> */
[----:B------:R-:W-:-:S04]  /*87a0*/  SEL R0, R0, RZ, !P1 ;  /* 0x000000ff00007207 */ /* 0x000fc80004800000 */
[----:B------:R-:W-:Y:S02]  /*87b0*/  ISETP.NE.U32.AND P1, PT, R0, RZ, PT ;  /* 0x000000ff0000720c */ /* 0x000fe40003f25070 */
[----:B------:R-:W-:Y:S02]  /*87c0*/  LOP3.LUT R0, R10, 0x6, RZ, 0xc0, !PT ;  /* 0x000000060a007812 */ /* 0x000fe400078ec0ff */
[----:B------:R-:W-:Y:S01]  /*87d0*/  MOV R2, UR6 ;  /* 0x0000000600027c02 */ /* 0x000fe20008000f00 */
[----:B------:R-:W-:Y:S02]  /*87e0*/  ULOP3.LUT UR7, UR47, 0xffffffe0, URZ, 0xc0, !UPT ;  /* 0xffffffe02f077892 */ /* 0x000fe4000f8ec0ff */
[----:B------:R3:W-:Y:S01]  /*87f0*/  LDGSTS.E.BYPASS.LTC128B.128 [R123+0x17000], desc[UR16][R6.64], P3 ;  /* 0x17000000067b7fae */ /* 0x0007e20009981a10 */
[----:B------:R-:W-:Y:S02]  /*8800*/  SEL R3, RZ, 0x10, P4 ;  /* 0x00000010ff037807 */ /* 0x000fe40002000000 */
[----:B------:R-:W-:-:S03]  /*8810*/  LOP3.LUT R2, R0, 0x7e0, R2, 0xf8, !PT ;  /* 0x000007e000027812 */ /* 0x000fc600078ef802 */
[----:B------:R1:W-:Y:S01]  /*8820*/  LDGSTS.E.BYPASS.LTC128B.128 [R123+0x1d000], desc[UR14][R8.64], P1 ;  /* 0x1d000000087b7fae */ /* 0x0003e20008981a0e */
[----:B------:R-:W-:-:S03]  /*8830*/  SEL R3, R3, RZ, P0 ;  /* 0x000000ff03037207 */ /* 0x000fc60000000000 */
[----:B------:R-:W0:Y:S01]  /*8840*/  LDGDEPBAR ;  /* 0x00000000000079af */ /* 0x000e220000000000 */
[----:B------:R-:W-:Y:S02]  /*8850*/  MOV R0, UR7 ;  /* 0x0000000700007c02 */ /* 0x000fe40008000f00 */
[----:B------:R-:W-:Y:S02]  /*8860*/  ISETP.NE.U32.AND P1, PT, R3, RZ, PT ;  /* 0x000000ff0300720c */ /* 0x000fe40003f25070 */
[----:B------:R-:W-:Y:S02]  /*8870*/  R2UR UR6, R18 ;  /* 0x00000000120672ca */ /* 0x000fe400000e0000 */
[----:B------:R-:W-:Y:S01]  /*8880*/  MOV R3, UR41 ;  /* 0x0000002900037c02 */ /* 0x000fe20008000f00 */
[----:B---3--:R-:W-:-:S05]  /*8890*/  IMAD.WIDE R6, R11, 0x2, R6 ;  /* 0x000000020b067825 */ /* 0x008fca00078e0206 */
[----:B------:R3:W-:Y:S01]  /*88a0*/  LDGSTS.E.BYPASS.LTC128B.128 [R123+0x17080], desc[UR12][R6.64], P2 ;  /* 0x17080000067b7fae */ /* 0x0007e20009181a0c */
[----:B-1----:R-:W-:Y:S01]  /*88b0*/  IMAD.WIDE R8, R11, 0x2, R8 ;  /* 0x000000020b087825 */ /* 0x002fe200078e0208 */
[----:B---3--:R-:W-:-:S04]  /*88c0*/  IADD3 R6, P0, PT, -R2, UR7, RZ ;  /* 0x0000000702067c10 */ /* 0x008fc8000ff1e1ff */
[----:B------:R-:W-:Y:S02]  /*88d0*/  LEA.HI.X.SX32 R0, R0, 0xffffffff, 0x1, P0 ;  /* 0xffffffff00007811 */ /* 0x000fe400000f0eff */
[----:B------:R-:W-:Y:S02]  /*88e0*/  ISETP.GT.U32.AND P0, PT, R6, RZ, PT ;  /* 0x000000ff0600720c */ /* 0x000fe40003f04070 */
[----:B------:R-:W-:Y:S02]  /*88f0*/  R2UR UR7, R19 ;  /* 0x00000000130772ca */ /* 0x000fe400000e0000 */
[----:B------:R-:W-:-:S11]  /*8900*/  ISETP.GT.AND.EX P0, PT, R0, RZ, PT, P0 ;  /* 0x000000ff0000720c */ /* 0x000fd60003f04300 */
[----:B------:R2:W-:Y:S02]  /*8910*/  LDGSTS.E.BYPASS.LTC128B.128 [R123+0x1d080], desc[UR6][R8.64], P1 ;  /* 0x1d080000087b7fae */ /* 0x0005e40008981a06 */
[----:B------:R-:W-:Y:S02]  /*8920*/  @P0 R2UR UR6, R18 ;  /* 0x00000000120602ca */ /* 0x000fe400000e0000 */
[----:B------:R-:W-:Y:S02]  /*8930*/  @P0 R2UR UR7, R19 ;  /* 0x00000000130702ca */ /* 0x000fe400000e0000 */
[----:B------:R-:W-:Y:S01]  /*8940*/  CS2R R26, SRZ ;  /* 0x00000000001a7805 */ /* 0x000fe2000001ff00 */
[----:B--2---:R-:W-:Y:S01]  /*8950*/  IMAD.WIDE R8, R3, 0x4, R4 ;  /* 0x0000000403087825 */ /* 0x004fe200078e0204 */
[----:B------:R-:W-:Y:S01]  /*8960*/  MOV R3, RZ ;  /* 0x000000ff00037202 */ /* 0x000fe20000000f00 */
[----:B------:R-:W-:Y:S01]  /*8970*/  USHF.L.U32 UR8, UR38, 0x2, URZ ;  /* 0x0000000226087899 */ /* 0x000fe200080006ff */
[----:B------:R-:W-:Y:S01]  /*8980*/  ISETP.GT.U32.AND P1, PT, R6, 0x10, PT ;  /* 0x000000100600780c */ /* 0x000fe20003f24070 */
[----:B------:R-:W-:Y:S01]  /*8990*/  ULOP3.LUT UR11, UR38, 0x3, URZ, 0xc0, !UPT ;  /* 0x00000003260b7892 */ /* 0x000fe2000f8ec0ff */
[----:B------:R-:W-:Y:S01]  /*89a0*/  MOV R123, 0x437c0000 ;  /* 0x437c0000007b7802 */ /* 0x000fe20000000f00 */
[----:B------:R-:W-:Y:S01]  /*89b0*/  IMAD.WIDE.U32 R8, R2, 0x4, R8 ;  /* 0x0000000402087825 */ /* 0x000fe200078e0008 */
[----:B------:R-:W-:Y:S01]  /*89c0*/  MOV R2, RZ ;  /* 0x000000ff00027202 */ /* 0x000fe20000000f00 */
[----:B------:R-:W0:Y:S05]  /*89d0*/  LDGDEPBAR ;  /* 0x00000000000079af */ /* 0x000e2a0000000000 */
[----:B------:R-:W2:Y:S01]  /*89e0*/  @P0 LDG.E.LTC128B.64 R2, desc[UR6][R8.64] ;  /* 0x0000000608020981 */ /* 0x000ea2000c1e1b20 */
[----:B------:R-:W-:-:S04]  /*89f0*/  ISETP.GT.U32.AND P0, PT, R6, 0x8, PT ;  /* 0x000000080600780c */ /* 0x000fc80003f04070 */
[----:B------:R-:W-:Y:S02]  /*8a00*/  ISETP.GT.AND.EX P0, PT, R0, RZ, PT, P0 ;  /* 0x000000ff0000720c */ /* 0x000fe40003f04300 */
[----:B------:R-:W-:-:S11]  /*8a10*/  CS2R R4, SRZ ;  /* 0x0000000000047805 */ /* 0x000fd6000001ff00 */
[----:B------:R-:W-:Y:S02]  /*8a20*/  @P0 R2UR UR6, R18 ;  /* 0x00000000120602ca */ /* 0x000fe400000e0000 */
[----:B------:R-:W-:-:S13]  /*8a30*/  @P0 R2UR UR7, R19 ;  /* 0x00000000130702ca */ /* 0x000fda00000e0000 */
[----:B------:R-:W3:Y:S01]  /*8a40*/  @P0 LDG.E.LTC128B.64 R4, desc[UR6][R8.64+0x20] ;  /* 0x0000200608040981 */ /* 0x000ee2000c1e1b20 */
        /* <DEDUP_REMOVED lines=8> */
[----:B------:R-:W4:Y:S06]  /*8ad0*/  @P1 LDG.E.LTC128B.64 R6, desc[UR12][R8.64+0x40] ;  /* 0x0000400c08061981 */ /* 0x000f2c000c1e1b20 */
[----:B------:R1:W4:Y:S01]  /*8ae0*/  @P0 LDG.E.LTC128B.64 R26, desc[UR6][R8.64+0x60] ;  /* 0x00006006081a0981 */ /* 0x000322000c1e1b20 */
[----:B------:R-:W-:-:S04]  /*8af0*/  ULOP3.LUT UR7, UR38, 0xff, URZ, 0xc0, !UPT ;  /* 0x000000ff26077892 */ /* 0x000fc8000f8ec0ff */
[----:B------:R-:W-:-:S06]  /*8b00*/  ULOP3.LUT UP0, UR6, UR7, 0x4, URZ, 0xc0, !UPT ;  /* 0x0000000407067892 */ /* 0x000fcc000f80c0ff */
[----:B------:R-:W-:Y:S01]  /*8b10*/  PLOP3.LUT P0, PT, PT, PT, UP0, 0x80, 0x8 ;  /* 0x000000000008781c */ /* 0x000fe20003f0f008 */
        /* <DEDUP_REMOVED lines=81> */
[----:B------:R-:W-:Y:S01]  /*9030*/  F2FP.F16.F32.PACK_AB R10, R10, R12 ;  /* 0x0000000c0a0a723e */ /* 0x000fe200000000ff */
        /* <DEDUP_REMOVED lines=8> */
[----:B------:R-:W-:Y:S01]  /*90c0*/  F2FP.F16.F32.PACK_AB R9, R9, R11 ;  /* 0x0000000b0909723e */ /* 0x000fe200000000ff */
[----:B------:R-:W-:Y:S01]  /*90d0*/  FADD R11, -R4, R76 ;  /* 0x0000004c040b7221 */ /* 0x000fe20000000100 */
[----:B------:R-:W-:Y:S01]  /*90e0*/  LEA R2, R2, R3, 0x4 ;  /* 0x0000000302027211 */ /* 0x000fe200078e20ff */
[----:B-1----:R-:W-:Y:S01]  /*90f0*/  FMUL R3, R13, R14 ;  /* 0x0000000e0d037220 */ /* 0x002fe20000400000 */
[----:B------:R-:W-:Y:S01]  /*9100*/  LEA R0, R0, UR12, 0x2 ;  /* 0x0000000c00007c11 */ /* 0x000fe2000f8e10ff */
[----:B------:R-:W-:Y:S01]  /*9110*/  FADD R13, R15, -12583039 ;  /* 0xcb40007f0f0d7421 */ /* 0x000fe20000000000 */
[----:B------:R-:W-:Y:S02]  /*9120*/  FFMA.SAT R16, R11, R72, 0.5 ;  /* 0x3f0000000b107423 */ /* 0x000fe40000002048 */
[----:B------:R-:W-:Y:S01]  /*9130*/  F2FP.F16.F32.PACK_AB R3, R3, R17 ;  /* 0x000000110303723e */ /* 0x000fe200000000ff */
[----:B------:R1:W-:Y:S01]  /*9140*/  STS [R0+0x1980], R9 ;  /* 0x0019800900007388 */ /* 0x0003e20000000800 */
[----:B------:R-:W-:Y:S01]  /*9150*/  FFMA R17, R12, 1.4426950216293334961, -R13 ;  /* 0x3fb8aa3b0c117823 */ /* 0x000fe2000000080d */
[----:B------:R-:W-:-:S03]  /*9160*/  FFMA.RM R13, R16, R123, 12582913 ;  /* 0x4b400001100d7423 */ /* 0x000fc6000000407b */
[----:B------:R-:W-:Y:S01]  /*9170*/  FFMA R17, R12, 1.925963033500011079e-08, R17 ;  /* 0x32a570600c117823 */ /* 0x000fe20000000011 */
[----:B------:R-:W-:Y:S01]  /*9180*/  FADD R12, R13, -12583039 ;  /* 0xcb40007f0d0c7421 */ /* 0x000fe20000000000 */
[----:B------:R2:W-:Y:S03]  /*9190*/  STS [R0+0x1100], R10 ;  /* 0x0011000a00007388 */ /* 0x0005e60000000800 */
[----:B------:R-:W-:Y:S01]  /*91a0*/  FFMA R12, R11, 1.4426950216293334961, -R12 ;  /* 0x3fb8aa3b0b0c7823 */ /* 0x000fe2000000080c */
[----:B------:R-:W-:Y:S01]  /*91b0*/  F2FP.F16.F32.PACK_AB R8, R20, R21 ;  /* 0x000000151408723e */ /* 0x000fe200000000ff */
        /* <DEDUP_REMOVED lines=77> */
[----:B------:R-:W-:Y:S01]  /*9690*/  F2FP.F16.F32.PACK_AB R8, R20, R21 ;  /* 0x000000151408723e */ /* 0x000fe200000000ff */
[----:B------:R-:W-:Y:S01]  /*96a0*/  FFMA.RM R13, R13, R123, 12582913 ;  /* 0x4b4000010d0d7423 */ /* 0x000fe2000000407b */
[----:B------:R-:W-:Y:S01]  /*96b0*/  FFMA.SAT R12, R3, R72, 0.5 ;  /* 0x3f000000030c7423 */ /* 0x000fe20000002048 */
[----:B------:R-:W-:-:S02]  /*96c0*/  F2FP.F16.F32.PACK_AB R5, R16, R17 ;  /* 0x000000111005723e */ /* 0x000fc400000000ff */
[----:B------:R-:W-:Y:S01]  /*96d0*/  F2FP.F16.F32.PACK_AB R10, R10, R11 ;  /* 0x0000000b0a0a723e */ /* 0x000fe200000000ff */
[----:B------:R-:W-:Y:S01]  /*96e0*/  FADD R11, R13, -12583039 ;  /* 0xcb40007f0d0b7421 */ /* 0x000fe20000000000 */
[----:B------:R1:W-:Y:S01]  /*96f0*/  STS [R0+0x10], R8 ;  /* 0x0000100800007388 */ /* 0x0003e20000000800 */
[----:B------:R-:W-:Y:S01]  /*9700*/  FFMA.RM R12, R12, R123, 12582913 ;  /* 0x4b4000010c0c7423 */ /* 0x000fe2000000407b */
[----:B------:R-:W-:Y:S02]  /*9710*/  F2FP.F16.F32.PACK_AB R9, R9, R15 ;  /* 0x0000000f0909723e */ /* 0x000fe400000000ff */
        /* <DEDUP_REMOVED lines=121> */
[----:B------:R-:W-:-:S05]  /*9eb0*/  F2FP.F16.F32.PACK_AB R6, R28, R32 ;  /* 0x000000201c06723e */ /* 0x000fca00000000ff */
[----:B------:R4:W3:Y:S01]  /*9ec0*/  MUFU.EX2 R20, R4 ;  /* 0x0000000400147308 */ /* 0x0008e20000000800 */
[----:B--2---:R-:W-:-:S07]  /*9ed0*/  FMUL R15, R15, R30 ;  /* 0x0000001e0f0f7220 */ /* 0x004fce0000400000 */
[----:B------:R2:W3:Y:S01]  /*9ee0*/  MUFU.EX2 R14, R3 ;  /* 0x00000003000e7308 */ /* 0x0004e20000000800 */
[----:B-1----:R-:W-:Y:S01]  /*9ef0*/  F2FP.F16.F32.PACK_AB R7, R34, R35 ;  /* 0x000000232207723e */ /* 0x002fe200000000ff */
[----:B------:R1:W-:Y:S01]  /*9f00*/  STS [R0+0x8a0], R6 ;  /* 0x0008a00600007388 */ /* 0x0003e20000000800 */
[----:B------:R-:W-:Y:S02]  /*9f10*/  F2FP.F16.F32.PACK_AB R5, R18, R22 ;  /* 0x000000161205723e */ /* 0x000fe400000000ff */
[----:B------:R-:W-:Y:S02]  /*9f20*/  SHF.L.U32 R13, R13, 0x17, RZ ;  /* 0x000000170d0d7819 */ /* 0x000fe400000006ff */
[----:B------:R-:W-:Y:S02]  /*9f30*/  SHF.L.U32 R12, R12, 0x17, RZ ;  /* 0x000000170c0c7819 */ /* 0x000fe400000006ff */
[----:B----4-:R-:W-:Y:S02]  /*9f40*/  F2FP.F16.F32.PACK_AB R4, R15, R17 ;  /* 0x000000110f04723e */ /* 0x010fe400000000ff */
        /* <DEDUP_REMOVED lines=17> */
[----:B------:R-:W-:-:S02]  /*a060*/  F2FP.F16.F32.PACK_AB R6, R6, R7 ;  /* 0x000000070606723e */ /* 0x000fc400000000ff */
[----:B------:R-:W-:Y:S02]  /*a070*/  F2FP.F16.F32.PACK_AB R5, R5, R13 ;  /* 0x0000000d0505723e */ /* 0x000fe400000000ff */
[----:B------:R-:W-:Y:S02]  /*a080*/  F2FP.F16.F32.PACK_AB R4, R4, R11 ;  /* 0x0000000b0404723e */ /* 0x000fe400000000ff */
[----:B------:R-:W-:Y:S01]  /*a090*/  F2FP.F16.F32.PACK_AB R3, R3, R9 ;  /* 0x000000090303723e */ /* 0x000fe200000000ff */
[----:B------:R-:W-:Y:S04]  /*a0a0*/  STS [R0+0x30], R6 ;  /* 0x0000300600007388 */ /* 0x000fe80000000800 */
[----:B------:R-:W-:Y:S04]  /*a0b0*/  STS [R0+0x8b0], R5 ;  /* 0x0008b00500007388 */ /* 0x000fe80000000800 */
[----:B------:R1:W-:Y:S04]  /*a0c0*/  STS [R0+0x1130], R4 ;  /* 0x0011300400007388 */ /* 0x0003e80000000800 */
[----:B------:R2:W-:Y:S01]  /*a0d0*/  STS [R0+0x19b0], R3 ;  /* 0x0019b00300007388 */ /* 0x0005e20000000800 */
[----:B------:R-:W3:Y:S01]  /*a0e0*/  S2R R75, SR_TID.X ;  /* 0x00000000004b7919 */ /* 0x000ee20000002100 */
[----:B------:R-:W-:-:S02]  /*a0f0*/  USHF.L.U32 UR11, UR7, 0x9, URZ ;  /* 0x00000009070b7899 */ /* 0x000fc400080006ff */
[----:B------:R-:W-:Y:S02]  /*a100*/  USHF.L.U32 UR12, UR7, 0x4, URZ ;  /* 0x00000004070c7899 */ /* 0x000fe400080006ff */
[----:B------:R-:W-:-:S04]  /*a110*/  ULOP3.LUT UR11, UR11, 0x1e000, URZ, 0xc0, !UPT ;  /* 0x0001e0000b0b7892 */ /* 0x000fc8000f8ec0ff */
[----:B------:R-:W-:Y:S01]  /*a120*/  ULOP3.LUT UR11, UR11, 0x80, UR12, 0xf8, !UPT ;  /* 0x000000800b0b7892 */ /* 0x000fe2000f8ef80c */
[----:B------:R-:W-:Y:S08]  /*a130*/  BAR.SYNC.DEFER_BLOCKING 0x0 ;  /* 0x0000000000007b1d */ /* 0x000ff00000010000 */
[----:B------:R-:W-:Y:S01]  /*a140*/  BAR.SYNC.DEFER_BLOCKING 0x0 ;  /* 0x0000000000007b1d */ /* 0x000fe20000010000 */
[----:B---3--:R-:W-:-:S05]  /*a150*/  LOP3.LUT R38, R75, 0x1f, RZ, 0xc0, !PT ;  /* 0x0000001f4b267812 */ /* 0x008fca00078ec0ff */
[----:B------:R-:W-:-:S04]  /*a160*/  DEPBAR.LE SB0, 0x1 ;  /* 0x000080400000791a */ /* 0x000fc80000000000 */
[----:B------:R-:W-:Y:S01]  /*a170*/  BAR.SYNC.DEFER_BLOCKING 0x0 ;  /* 0x0000000000007b1d */ /* 0x000fe20000010000 */
[----:B------:R-:W-:Y:S01]  /*a180*/  SHF.R.U32.HI R38, RZ, 0x3, R38 ;  /* 0x00000003ff267819 */ /* 0x000fe20000011626 */
[----:B------:R-:W-:-:S03]  /*a190*/  USHF.L.U32 UR12, UR7, 0x1, URZ ;  /* 0x00000001070c7899 */ /* 0x000fc600080006ff */
[----:B------:R-:W-:Y:S02]  /*a1a0*/  LOP3.LUT R38, R38, 0x3, R75, 0x78, !PT ;  /* 0x0000000326267812 */ /* 0x000fe400078e784b */
[----:B------:R-:W-:Y:S02]  /*a1b0*/  LOP3.LUT R75, R75, 0x1f, RZ, 0xc0, !PT ;  /* 0x0000001f4b4b7812 */ /* 0x000fe400078ec0ff */
[----:B------:R-:W-:Y:S02]  /*a1c0*/  SHF.L.U32 R38, R38, 0x3, RZ ;  /* 0x0000000326267819 */ /* 0x000fe400000006ff */
[----:B-1----:R-:W-:Y:S02]  /*a1d0*/  LOP3.LUT R4, R74, UR12, RZ, 0x3c, !PT ;  /* 0x0000000c4a047c12 */ /* 0x002fe4000f8e3cff */
[----:B------:R-:W-:Y:S01]  /*a1e0*/  SHF.R.U32.HI R75, RZ, 0x3, R75 ;  /* 0x00000003ff4b7819 */ /* 0x000fe2000001164b */
[----:B------:R1:W3:Y:S01]  /*a1f0*/  LDSM.16.MT88.4 R16, [R2+UR11] ;  /* 0x0000000b0210783b */ /* 0x0002e20008004200 */
[----:B------:R-:W-:Y:S01]  /*a200*/  USHF.L.U32 UR11, UR7, 0x6, URZ ;  /* 0x00000006070b7899 */ /* 0x000fe200080006ff */
[----:B--2---:R-:W-:-:S02]  /*a210*/  MOV R3, UR12 ;  /* 0x0000000c00037c02 */ /* 0x004fc40008000f00 */
[----:B------:R1:W2:Y:S03]  /*a220*/  LDSM.16.M88.4 R8, [R37] ;  /* 0x000000002508783b */ /* 0x0002a60000000200 */
[----:B------:R-:W-:Y:S01]  /*a230*/  MOV R0, UR11 ;  /* 0x0000000b00007c02 */ /* 0x000fe20008000f00 */
[----:B------:R-:W-:Y:S01]  /*a240*/  USHF.L.U32 UR11, UR7, 0x5, URZ ;  /* 0x00000005070b7899 */ /* 0x000fe200080006ff */
[----:B------:R-:W-:Y:S02]  /*a250*/  SHF.L.U32 R4, R4, 0x3, RZ ;  /* 0x0000000304047819 */ /* 0x000fe400000006ff */
[----:B------:R-:W-:Y:S01]  /*a260*/  LOP3.LUT R0, R38, 0x40, R0, 0xf8, !PT ;  /* 0x0000004026007812 */ /* 0x000fe200078ef800 */
[----:B------:R-:W-:Y:S01]  /*a270*/  ULOP3.LUT UR11, UR11, 0x1fe0, URZ, 0xc0, !UPT ;  /* 0x00001fe00b0b7892 */ /* 0x000fe2000f8ec0ff */
[----:B------:R-:W-:Y:S02]  /*a280*/  LOP3.LUT R3, R75, 0x1fc, R3, 0xf8, !PT ;  /* 0x000001fc4b037812 */ /* 0x000fe400078ef803 */
[----:B------:R-:W-:-:S04]  /*a290*/  LOP3.LUT R0, R0, 0x20, R4, 0xf8, !PT ;  /* 0x0000002000007812 */ /* 0x000fc800078ef804 */
[----:B------:R-:W-:Y:S02]  /*a2a0*/  LEA R0, R3, R0, 0x7 ;  /* 0x0000000003007211 */ /* 0x000fe400078e38ff */
[----:B------:R-:W-:Y:S02]  /*a2b0*/  MOV R3, UR11 ;  /* 0x0000000b00037c02 */ /* 0x000fe40008000f00 */
[----:B------:R-:W-:Y:S02]  /*a2c0*/  LEA R12, R0, UR4, 0x1 ;  /* 0x00000004000c7c11 */ /* 0x000fe4000f8e08ff */
[----:B------:R-:W-:-:S03]  /*a2d0*/  LOP3.LUT R6, R3, 0x1f, R74, 0xf8, !PT ;  /* 0x0000001f03067812 */ /* 0x000fc600078ef84a */
[----:B------:R1:W-:Y:S04]  /*a2e0*/  STL [R1+0x24], R12 ;  /* 0x0000240c01007387 */ /* 0x0003e80000100800 */
[----:B------:R1:W-:Y:S01]  /*a2f0*/  STL [R1+0x2c], R6 ;  /* 0x00002c0601007387 */ /* 0x0003e20000100800 */
[----:B------:R-:W-:Y:S02]  /*a300*/  UISETP.GE.AND UP0, UPT, UR46, 0x1, UPT ;  /* 0x000000012e00788c */ /* 0x000fe4000bf06270 */
[----:B------:R-:W-:Y:S02]  /*a310*/  ULOP3.LUT UR50, UR7, 0xff, URZ, 0xc0, !UPT ;  /* 0x000000ff07327892 */ /* 0x000fe4000f8ec0ff */
[----:B------:R-:W-:-:S05]  /*a320*/  USHF.R.U32.HI UR7, URZ, 0x2, UR7 ;  /* 0x00000002ff077899 */ /* 0x000fca0008011607 */
[----:B---3--:R-:W-:Y:S07]  /*a330*/  BRA.U !UP0, `(.L_x_290) ;  /* 0x0000000908187547 */ /* 0x008fee000b800000 */
        /* <DEDUP_REMOVED lines=16> */
[----:B------:R-:W-:Y:S02]  /*a440*/  USHF.L.U32 UR9, UR7, 0x5, URZ ;  /* 0x0000000507097899 */ /* 0x000fe400080006ff */
[C---:B-1----:R-:W-:Y:S01]  /*a450*/  IMAD.WIDE.U32 R6, R0.reuse, UR5, R4 ;  /* 0x0000000500067c25 */ /* 0x042fe2000f8e0004 */
[C---:B------:R-:W-:Y:S01]  /*a460*/  ISETP.LT.AND P2, PT, R0.reuse, UR51, !P1 ;  /* 0x0000003300007c0c */ /* 0x040fe2000cf41270 */
[----:B------:R-:W-:Y:S02]  /*a470*/  ULOP3.LUT UR9, UR9, 0x780, URZ, 0xc0, !UPT ;  /* 0x0000078009097892 */ /* 0x000fe4000f8ec0ff */
[----:B------:R-:W-:Y:S01]  /*a480*/  IMAD R3, R0, UR10, RZ ;  /* 0x0000000a00037c24 */ /* 0x000fe2000f8e02ff */
[----:B------:R-:W-:Y:S01]  /*a490*/  USHF.L.U32 UR10, UR7, 0xb, URZ ;  /* 0x0000000b070a7899 */ /* 0x000fe200080006ff */
[C---:B------:R-:W-:Y:S01]  /*a4a0*/  IMAD.SHL.U32 R4, R6.reuse, 0x2, RZ ;  /* 0x0000000206047824 */ /* 0x040fe200078e00ff */
[----:B------:R-:W-:Y:S01]  /*a4b0*/  UIMAD UR9, UR8, 0x1100, UR9 ;  /* 0x00001100080978a4 */ /* 0x000fe2000f8e0209 */
[----:B------:R-:W-:Y:S01]  /*a4c0*/  SEL R0, RZ, 0x1, P1 ;  /* 0x00000001ff007807 */ /* 0x000fe20000800000 */
[----:B------:R-:W-:Y:S01]  /*a4d0*/  ULOP3.LUT UR10, UR10, 0x1e000, URZ, 0xc0, !UPT ;  /* 0x0001e0000a0a7892 */ /* 0x000fe2000f8ec0ff */
[----:B------:R-:W-:Y:S01]  /*a4e0*/  IADD3 R3, PT, PT, R7, R3, RZ ;  /* 0x0000000307037210 */ /* 0x000fe20007ffe0ff */
[----:B--2---:R-:W-:Y:S01]  /*a4f0*/  IMAD.MOV.U32 R7, RZ, RZ, R11 ;  /* 0x000000ffff077224 */ /* 0x004fe200078e000b */
[----:B------:R-:W-:Y:S01]  /*a500*/  SEL R25, RZ, 0x1, !P2 ;  /* 0x00000001ff197807 */ /* 0x000fe20005000000 */
[----:B------:R-:W-:Y:S01]  /*a510*/  IMAD.MOV.U32 R11, RZ, RZ, R19 ;  /* 0x000000ffff0b7224 */ /* 0x000fe200078e0013 */
[----:B------:R-:W-:Y:S01]  /*a520*/  SHF.L.U64.HI R5, R6, 0x1, R3 ;  /* 0x0000000106057819 */ /* 0x000fe20000010203 */
[----:B------:R-:W-:Y:S01]  /*a530*/  IMAD.MOV.U32 R6, RZ, RZ, 0x110 ;  /* 0x00000110ff067424 */ /* 0x000fe200078e00ff */
[----:B------:R-:W-:Y:S01]  /*a540*/  MOV R3, UR5 ;  /* 0x0000000500037c02 */ /* 0x000fe20008000f00 */
[----:B------:R-:W1:Y:S01]  /*a550*/  LDCU UR5, c[0x0][0x434] ;  /* 0x00008680ff0577ac */ /* 0x000e620008000800 */
[----:B------:R-:W-:Y:S01]  /*a560*/  PLOP3.LUT P1, PT, PT, PT, UP1, 0x80, 0x8 ;  /* 0x000000000008781c */ /* 0x000fe20003f2f018 */
[----:B------:R-:W-:-:S02]  /*a570*/  IMAD R6, R73, R6, UR4 ;  /* 0x0000000449067e24 */ /* 0x000fc4000f8e0206 */
[----:B------:R-:W-:Y:S01]  /*a580*/  IMAD.WIDE R4, R3, 0x80, R4 ;  /* 0x0000008003047825 */ /* 0x000fe200078e0204 */
[----:B------:R-:W-:-:S03]  /*a590*/  USHF.L.U32 UR4, UR7, 0x6, URZ ;  /* 0x0000000607047899 */ /* 0x000fc600080006ff */
[----:B------:R-:W-:Y:S01]  /*a5a0*/  IMAD.U32 R3, RZ, RZ, UR9 ;  /* 0x00000009ff037e24 */ /* 0x000fe2000f8e00ff */
[----:B------:R-:W-:Y:S01]  /*a5b0*/  IADD3 R14, P0, PT, R80, R4, RZ ;  /* 0x00000004500e7210 */ /* 0x000fe20007f1e0ff */
[----:B------:R-:W-:Y:S01]  /*a5c0*/  ULEA.HI.SX32 UR9, UR47, 0xfffffffe, 0x1b ;  /* 0xfffffffe2f097891 */ /* 0x000fe2000f8fdaff */
[----:B------:R-:W-:Y:S01]  /*a5d0*/  IMAD.MOV.U32 R4, RZ, RZ, R8 ;  /* 0x000000ffff047224 */ /* 0x000fe200078e0008 */
[----:B------:R-:W-:Y:S01]  /*a5e0*/  ULOP3.LUT UR4, UR10, 0x80, UR4, 0xf8, !UPT ;  /* 0x000000800a047892 */ /* 0x000fe2000f8ef804 */
[----:B------:R-:W-:Y:S01]  /*a5f0*/  IADD3.X R15, PT, PT, R81, R5, RZ, P0, !PT ;  /* 0x00000005510f7210 */ /* 0x000fe200007fe4ff */
[----:B------:R-:W-:Y:S01]  /*a600*/  IMAD R3, R3, 0x2, R6 ;  /* 0x0000000203037824 */ /* 0x000fe200078e0206 */
[----:B------:R-:W-:Y:S01]  /*a610*/  PLOP3.LUT P0, PT, PT, PT, UP0, 0x80, 0x8 ;  /* 0x000000000008781c */ /* 0x000fe20003f0f008 */
[----:B------:R-:W-:Y:S01]  /*a620*/  IMAD.MOV.U32 R5, RZ, RZ, R9 ;  /* 0x000000ffff057224 */ /* 0x000fe200078e0009 */
[----:B------:R-:W-:Y:S01]  /*a630*/  MOV R6, R10 ;  /* 0x0000000a00067202 */ /* 0x000fe20000000f00 */
[----:B------:R-:W-:Y:S01]  /*a640*/  IMAD.MOV.U32 R8, RZ, RZ, R16 ;  /* 0x000000ffff087224 */ /* 0x000fe200078e0010 */
[----:B------:R-:W-:Y:S01]  /*a650*/  SEL R24, R0, R25, P0 ;  /* 0x0000001900187207 */ /* 0x000fe20000000000 */
[----:B------:R-:W-:Y:S01]  /*a660*/  VIADD R0, R3, 0x6200 ;  /* 0x0000620003007836 */ /* 0x000fe20000000000 */
[----:B------:R-:W-:Y:S01]  /*a670*/  MOV R9, R17 ;  /* 0x0000001100097202 */ /* 0x000fe20000000f00 */
[----:B------:R-:W-:Y:S01]  /*a680*/  IMAD.MOV.U32 R10, RZ, RZ, R18 ;  /* 0x000000ffff0a7224 */ /* 0x000fe200078e0012 */
[----:B------:R-:W-:Y:S01]  /*a690*/  SEL R24, R24, RZ, P1 ;  /* 0x000000ff18187207 */ /* 0x000fe20000800000 */
[----:B------:R-:W-:Y:S01]  /*a6a0*/  UMOV UR10, 0xffffc000 ;  /* 0xffffc000000a7882 */ /* 0x000fe20000000000 */
[----:B-1----:R-:W-:-:S07]  /*a6b0*/  MOV R3, UR9 ;  /* 0x0000000900037c02 */ /* 0x002fce0008000f00 */
.L_x_291:
[C---:B---3--:R-:W-:Y:S01]  /*a6c0*/  HMMA.1688.F32 R40, R4.reuse, R8, R40 ;  /* 0x000000080428723c */ /* 0x048fe20000001028 */
[----:B------:R-:W-:Y:S01]  /*a6d0*/  LDSM.16.M88.4 R16, [R0+0x10] ;  /* 0x000010000010783b */ /* 0x000fe20000000200 */
[----:B------:R-:W1:Y:S01]  /*a6e0*/  LDC.64 R28, c[0x0][0x358] ;  /* 0x0000d600ff1c7b82 */ /* 0x000e620000000a00 */
[----:B------:R-:W-:Y:S01]  /*a6f0*/  UISETP.NE.AND UP0, UPT, UR11, 0x2, UPT ;  /* 0x000000020b00788c */ /* 0x000fe2000bf05270 */
[C---:B------:R-:W-:Y:S01]  /*a700*/  ISETP.NE.AND P0, PT, R3.reuse, -0x1, PT ;  /* 0xffffffff0300780c */ /* 0x040fe20003f05270 */
[----:B------:R-:W-:Y:S01]  /*a710*/  VIADD R12, R2, UR4 ;  /* 0x00000004020c7c36 */ /* 0x000fe20008000000 */
[----:B------:R-:W-:Y:S01]  /*a720*/  UISETP.NE.AND UP1, UPT, UR13, 0x2, UPT ;  /* 0x000000020d00788c */ /* 0x000fe2000bf25270 */
[----:B------:R-:W-:Y:S01]  /*a730*/  IMAD.U32 R13, RZ, RZ, UR5 ;  /* 0x00000005ff0d7e24 */ /* 0x000fe2000f8e00ff */
[C---:B------:R-:W-:Y:S01]  /*a740*/  HMMA.1688.F32 R44, R4.reuse, R9, R44 ;  /* 0x00000009042c723c */ /* 0x040fe2000000102c */
[----:B------:R-:W2:Y:S01]  /*a750*/  LDSM.16.MT88.4 R20, [R2+UR4+0x800] ;  /* 0x000800040214783b */ /* 0x000ea20008004200 */
[----:B------:R-:W-:Y:S01]  /*a760*/  USEL UR9, UR10, 0x2000, !UP0 ;  /* 0x000020000a097887 */ /* 0x000fe2000c000000 */
[C---:B------:R-:W-:Y:S01]  /*a770*/  ISETP.NE.AND P3, PT, R3.reuse, 0x2, PT ;  /* 0x000000020300780c */ /* 0x040fe20003f65270 */
[----:B------:R-:W-:Y:S01]  /*a780*/  UIADD3 UR12, UPT, UPT, UR14, -0x4000, URZ ;  /* 0xffffc0000e0c7890 */ /* 0x000fe2000fffe0ff */
[----:B------:R-:W-:Y:S01]  /*a790*/  ISETP.NE.AND P2, PT, R3, 0x1, PT ;  /* 0x000000010300780c */ /* 0x000fe20003f45270 */
[----:B------:R-:W-:Y:S02]  /*a7a0*/  UIADD3 UR13, UPT, UPT, UR13, 0x1, URZ ;  /* 0x000000010d0d7890 */ /* 0x000fe4000fffe0ff */
[C---:B------:R-:W-:Y:S01]  /*a7b0*/  HMMA.1688.F32 R48, R4.reuse, R10, R48 ;  /* 0x0000000a0430723c */ /* 0x040fe20000001030 */
[----:B------:R-:W-:Y:S02]  /*a7c0*/  @UP1 UIADD3 UR12, UPT, UPT, UR14, 0x2000, URZ ;  /* 0x000020000e0c1890 */ /* 0x000fe4000fffe0ff */
[----:B------:R-:W-:Y:S02]  /*a7d0*/  UIADD3 UR11, UPT, UPT, UR11, 0x1, URZ ;  /* 0x000000010b0b7890 */ /* 0x000fe4000fffe0ff */
[----:B------:R-:W-:Y:S02]  /*a7e0*/  USEL UR13, UR13, URZ, UP1 ;  /* 0x000000ff0d0d7287 */ /* 0x000fe40008800000 */
[----:B------:R-:W-:Y:S01]  /*a7f0*/  USEL UR11, UR11, URZ, UP0 ;  /* 0x000000ff0b0b7287 */ /* 0x000fe20008000000 */
[-C--:B------:R-:W-:Y:S02]  /*a800*/  HMMA.1688.F32 R52, R4, R11.reuse, R52 ;  /* 0x0000000b0434723c */ /* 0x080fe40000001034 */
[----:B-1----:R-:W-:Y:S01]  /*a810*/  R2UR UR16, R28 ;  /* 0x000000001c1072ca */ /* 0x002fe200000e0000 */
[----:B------:R-:W-:Y:S01]  /*a820*/  IMAD.SHL.U32 R4, R24, 0x10, RZ ;  /* 0x0000001018047824 */ /* 0x000fe200078e00ff */
[----:B------:R-:W-:Y:S04]  /*a830*/  R2UR UR17, R29 ;  /* 0x000000001d1172ca */ /* 0x000fe800000e0000 */
[C---:B------:R-:W-:Y:S03]  /*a840*/  HMMA.1688.F32 R56, R6.reuse, R11, R56 ;  /* 0x0000000b0638723c */ /* 0x040fe60000001038 */
[----:B------:R-:W-:Y:S01]  /*a850*/  LOP3.LUT P1, RZ, R4, 0x10, RZ, 0xc0, !PT ;  /* 0x0000001004ff7812 */ /* 0x000fe2000782c0ff */
[----:B------:R-:W-:Y:S01]  /*a860*/  VIADD R4, R26, UR14 ;  /* 0x0000000e1a047c36 */ /* 0x000fe20008000000 */
[----:B------:R-:W-:Y:S03]  /*a870*/  UMOV UR14, UR12 ;  /* 0x0000000c000e7c82 */ /* 0x000fe60008000000 */
[C---:B------:R-:W-:Y:S08]  /*a880*/  HMMA.1688.F32 R60, R6.reuse, R10, R60 ;  /* 0x0000000a063c723c */ /* 0x040ff0000000103c */
[C---:B------:R-:W-:Y:S01]  /*a890*/  HMMA.1688.F32 R64, R6.reuse, R9, R64 ;  /* 0x000000090640723c */ /* 0x040fe20000001040 */
[----:B------:R-:W-:Y:S01]  /*a8a0*/  @!PT LDS RZ, [RZ] ;  /* 0x00000000fffff984 */ /* 0x000fe20000000800 */
[----:B------:R-:W-:Y:S01]  /*a8b0*/  @!PT LDS RZ, [RZ] ;  /* 0x00000000fffff984 */ /* 0x000fe20000000800 */
[----:B------:R-:W-:Y:S01]  /*a8c0*/  @!PT LDS RZ, [RZ] ;  /* 0x00000000fffff984 */ /* 0x000fe20000000800 */
[----:B------:R1:W-:Y:S07]  /*a8d0*/  LDGSTS.E.BYPASS.LTC128B.128 [R4], desc[UR16][R14.64], P1 ;  /* 0x000000000e047fae */ /* 0x0003ee0008981a10 */
[----:B------:R-:W-:Y:S01]  /*a8e0*/  HMMA.1688.F32 R68, R6, R8, R68 ;  /* 0x000000080644723c */ /* 0x000fe20000001044 */
[----:B------:R-:W-:-:S07]  /*a8f0*/  LDSM.16.MT88.4 R8, [R2+UR4+0x1000] ;  /* 0x001000040208783b */ /* 0x000fce0008004200 */
[C---:B--2---:R-:W-:Y:S01]  /*a900*/  HMMA.1688.F32 R40, R16.reuse, R20, R40 ;  /* 0x000000141028723c */ /* 0x044fe20000001028 */
[----:B------:R-:W0:Y:S07]  /*a910*/  LDGDEPBAR ;  /* 0x00000000000079af */ /* 0x000e2e0000000000 */
[C---:B------:R-:W-:Y:S01]  /*a920*/  HMMA.1688.F32 R44, R16.reuse, R21, R44 ;  /* 0x00000015102c723c */ /* 0x040fe2000000102c */
[----:B-1----:R-:W1:Y:S07]  /*a930*/  LDSM.16.M88.4 R4, [R0+0x20] ;  /* 0x000020000004783b */ /* 0x002e6e0000000200 */
[C---:B------:R-:W-:Y:S08]  /*a940*/  HMMA.1688.F32 R48, R16.reuse, R22, R48 ;  /* 0x000000161030723c */ /* 0x040ff00000001030 */
[-C--:B------:R-:W-:Y:S08]  /*a950*/  HMMA.1688.F32 R52, R16, R23.reuse, R52 ;  /* 0x000000171034723c */ /* 0x080ff00000001034 */
[C---:B------:R-:W-:Y:S08]  /*a960*/  HMMA.1688.F32 R56, R18.reuse, R23, R56 ;  /* 0x000000171238723c */ /* 0x040ff00000001038 */
[C---:B------:R-:W-:Y:S08]  /*a970*/  HMMA.1688.F32 R60, R18.reuse, R22, R60 ;  /* 0x00000016123c723c */ /* 0x040ff0000000103c */
[C---:B------:R-:W-:Y:S08]  /*a980*/  HMMA.1688.F32 R64, R18.reuse, R21, R64 ;  /* 0x000000151240723c */ /* 0x040ff00000001040 */
[----:B------:R-:W-:Y:S01]  /*a990*/  HMMA.1688.F32 R68, R18, R20, R68 ;  /* 0x000000141244723c */ /* 0x000fe20000001044 */
[----:B------:R2:W-:-:S07]  /*a9a0*/  LDSM.16.M88.4 R16, [R0+0x30] ;  /* 0x000030000010783b */ /* 0x0005ce0000000200 */
[C---:B-1----:R-:W-:Y:S01]  /*a9b0*/  HMMA.1688.F32 R40, R4.reuse, R8, R40 ;  /* 0x000000080428723c */ /* 0x042fe20000001028 */
[----:B------:R-:W1:Y:S01]  /*a9c0*/  LDSM.16.MT88.4 R20, [R2+UR4+0x1800] ;  /* 0x001800040214783b */ /* 0x000e620008004200 */
[----:B------:R-:W-:Y:S04]  /*a9d0*/  DEPBAR.LE SB0, 0x1 ;  /* 0x000080400000791a */ /* 0x000fe80000000000 */
[----:B------:R-:W-:Y:S02]  /*a9e0*/  UIADD3 UR4, UPT, UPT, UR9, UR4, URZ ;  /* 0x0000000409047290 */ /* 0x000fe4000fffe0ff */
[C---:B------:R-:W-:Y:S01]  /*a9f0*/  HMMA.1688.F32 R44, R4.reuse, R9, R44 ;  /* 0x00000009042c723c */ /* 0x040fe2000000102c */
[----:B------:R-:W-:Y:S07]  /*aa00*/  BAR.SYNC.DEFER_BLOCKING 0x0 ;  /* 0x0000000000007b1d */ /* 0x000fee0000010000 */
[C---:B------:R-:W-:Y:S03]  /*aa10*/  HMMA.1688.F32 R48, R4.reuse, R10, R48 ;  /* 0x0000000a0430723c */ /* 0x040fe60000001030 */
[----:B--2-4-:R-:W-:Y:S05]  /*aa20*/  VIADD R0, R0, 0x40 ;  /* 0x0000004000007836 */ /* 0x014fea0000000000 */
[-C--:B------:R-:W-:Y:S08]  /*aa30*/  HMMA.1688.F32 R52, R4, R11.reuse, R52 ;  /* 0x0000000b0434723c */ /* 0x080ff00000001034 */
[C---:B------:R-:W-:Y:S08]  /*aa40*/  HMMA.1688.F32 R56, R6.reuse, R11, R56 ;  /* 0x0000000b0638723c */ /* 0x040ff00000001038 */
[C---:B------:R-:W-:Y:S08]  /*aa50*/  HMMA.1688.F32 R60, R6.reuse, R10, R60 ;  /* 0x0000000a063c723c */ /* 0x040ff0000000103c */
[C---:B------:R-:W-:Y:S08]  /*aa60*/  HMMA.1688.F32 R64, R6.reuse, R9, R64 ;  /* 0x000000090640723c */ /* 0x040ff00000001040 */
[----:B------:R-:W-:Y:S01]  /*aa70*/  HMMA.1688.F32 R68, R6, R8, R68 ;  /* 0x000000080644723c */ /* 0x000fe20000001044 */
[----:B------:R2:W3:-:S07]  /*aa80*/  @P0 LDSM.16.MT88.4 R8, [R12+UR9] ;  /* 0x000000090c08083b */ /* 0x0004ce0008004200 */
[C---:B-1----:R-:W-:Y:S01]  /*aa90*/  HMMA.1688.F32 R40, R16.reuse, R20, R40 ;  /* 0x000000141028723c */ /* 0x042fe20000001028 */
[----:B------:R4:W3:Y:S07]  /*aaa0*/  @P0 LDSM.16.M88.4 R4, [R0] ;  /* 0x000000000004083b */ /* 0x0008ee0000000200 */
[C---:B------:R-:W-:Y:S08]  /*aab0*/  HMMA.1688.F32 R44, R16.reuse, R21, R44 ;  /* 0x00000015102c723c */ /* 0x040ff0000000102c */
[C---:B------:R-:W-:Y:S01]  /*aac0*/  HMMA.1688.F32 R48, R16.reuse, R22, R48 ;  /* 0x000000161030723c */ /* 0x040fe20000001030 */
[----:B--2---:R-:W-:Y:S05]  /*aad0*/  IMAD.U32 R12, RZ, RZ, UR5 ;  /* 0x00000005ff0c7e24 */ /* 0x004fea000f8e00ff */
[----:B------:R-:W-:Y:S02]  /*aae0*/  LEA R14, P0, R12, R14, 0x6 ;  /* 0x0000000e0c0e7211 */ /* 0x000fe400078030ff */
[-C--:B------:R-:W-:Y:S02]  /*aaf0*/  HMMA.1688.F32 R52, R16, R23.reuse, R52 ;  /* 0x000000171034723c */ /* 0x080fe40000001034 */
[----:B------:R-:W-:Y:S02]  /*ab00*/  LEA.HI.X.SX32 R15, R13, R15, 0x6, P0 ;  /* 0x0000000f0d0f7211 */ /* 0x000fe400000f36ff */
[C---:B------:R-:W-:Y:S01]  /*ab10*/  ISETP.GT.AND P0, PT, R3.reuse, -0x1, PT ;  /* 0xffffffff0300780c */ /* 0x040fe20003f04270 */
[----:B------:R-:W-:Y:S01]  /*ab20*/  VIADD R3, R3, 0xffffffff ;  /* 0xffffffff03037836 */ /* 0x000fe20000000000 */
[----:B------:R-:W-:Y:S02]  /*ab30*/  SEL R12, R25, R24, !P3 ;  /* 0x00000018190c7207 */ /* 0x000fe40005800000 */
[C---:B------:R-:W-:Y:S03]  /*ab40*/  HMMA.1688.F32 R56, R18.reuse, R23, R56 ;  /* 0x000000171238723c */ /* 0x040fe60000001038 */
[----:B------:R-:W-:Y:S05]  /*ab50*/  SEL R24, R12, RZ, P2 ;  /* 0x000000ff0c187207 */ /* 0x000fea0001000000 */
[C---:B------:R-:W-:Y:S08]  /*ab60*/  HMMA.1688.F32 R60, R18.reuse, R22, R60 ;  /* 0x00000016123c723c */ /* 0x040ff0000000103c */
[C---:B------:R-:W-:Y:S08]  /*ab70*/  HMMA.1688.F32 R64, R18.reuse, R21, R64 ;  /* 0x000000151240723c */ /* 0x040ff00000001040 */
[----:B------:R-:W-:Y:S01]  /*ab80*/  HMMA.1688.F32 R68, R18, R20, R68 ;  /* 0x000000141244723c */ /* 0x000fe20000001044 */
[----:B------:R-:W-:Y:S07]  /*ab90*/  @P0 BRA `(.L_x_291) ;  /* 0xfffffff800c80947 */ /* 0x000fee000383ffff */
.L_x_290:
[----:B------:R-:W-:Y:S01]  /*aba0*/  BAR.SYNC.DEFER_BLOCKING 0x0 ;  /* 0x0000000000007b1d */ /* 0x000fe20000010000 */
[----:B------:R-:W-:Y:S01]  /*abb0*/  USHF.L.U32 UR9, UR7, 0x1, URZ ;  /* 0x0000000107097899 */ /* 0x000fe200080006ff */
[----:B------:R-:W-:Y:S01]  /*abc0*/  CS2R R26, SRZ ;  /* 0x00000000001a7805 */ /* 0x000fe2000001ff00 */
[----:B------:R-:W-:Y:S01]  /*abd0*/  ULOP3.LUT UR4, UR7, 0x3, URZ, 0xc0, !UPT ;  /* 0x0000000307047892 */ /* 0x000fe2000f8ec0ff */
[----:B------:R-:W-:Y:S01]  /*abe0*/  CS2R R24, SRZ ;  /* 0x0000000000187805 */ /* 0x000fe2000001ff00 */
[----:B------:R-:W-:-:S03]  /*abf0*/  ULOP3.LUT UR9, UR9, 0x78, URZ, 0xc0, !UPT ;  /* 0x0000007809097892 */ /* 0x000fc6000f8ec0ff */
[----:B------:R-:W5:Y:S01]  /*ac00*/  S2UR UR11, SR_CgaCtaId ;  /* 0x00000000000b79c3 */ /* 0x000f620000008800 */
[----:B------:R-:W-:Y:S01]  /*ac10*/  UMOV UR10, 0x400 ;  /* 0x00000400000a7882 */ /* 0x000fe20000000000 */
[----:B------:R-:W4:Y:S01]  /*ac20*/  S2R R80, SR_TID.X ;  /* 0x0000000000507919 */ /* 0x000f220000002100 */
[----:B------:R-:W-:Y:S01]  /*ac30*/  UIMAD UR14, UR8, 0x180, UR9 ;  /* 0x00000180080e78a4 */ /* 0x000fe2000f8e0209 */
[----:B------:R-:W-:Y:S01]  /*ac40*/  CS2R R22, SRZ ;  /* 0x0000000000167805 */ /* 0x000fe2000001ff00 */
[----:B------:R-:W-:Y:S01]  /*ac50*/  UIMAD UR4, UR4, 0x180, UR9 ;  /* 0x00000180040478a4 */ /* 0x000fe2000f8e0209 */
[----:B------:R-:W-:Y:S01]  /*ac60*/  CS2R R20, SRZ ;  /* 0x0000000000147805 */ /* 0x000fe2000001ff00 */
[----:B------:R-:W-:Y:S01]  /*ac70*/  USHF.L.U32 UR9, UR7, 0x4, URZ ;  /* 0x0000000407097899 */ /* 0x000fe200080006ff */
[----:B------:R-:W4:Y:S01]  /*ac80*/  LDC R82, c[0x0][0x410] ;  /* 0x00010400ff527b82 */ /* 0x000f220000000800 */
[----:B------:R-:W-:Y:S02]  /*ac90*/  CS2R R30, SRZ ;  /* 0x00000000001e7805 */ /* 0x000fe4000001ff00 */
[----:B------:R-:W-:Y:S01]  /*aca0*/  CS2R R28, SRZ ;  /* 0x00000000001c7805 */ /* 0x000fe2000001ff00 */
[----:B------:R-:W-:Y:S01]  /*acb0*/  ULOP3.LUT UR9, UR9, 0x30, URZ, 0xc0, !UPT ;  /* 0x0000003009097892 */ /* 0x000fe2000f8ec0ff */
[----:B------:R-:W-:-:S02]  /*acc0*/  CS2R R18, SRZ ;  /* 0x0000000000127805 */ /* 0x000fc4000001ff00 */
[----:B------:R-:W-:Y:S02]  /*acd0*/  CS2R R16, SRZ ;  /* 0x0000000000107805 */ /* 0x000fe4000001ff00 */
[----:B------:R-:W-:Y:S02]  /*ace0*/  CS2R R34, SRZ ;  /* 0x0000000000227805 */ /* 0x000fe4000001ff00 */
[----:B------:R-:W-:Y:S02]  /*acf0*/  CS2R R32, SRZ ;  /* 0x0000000000207805 */ /* 0x000fe4000001ff00 */
[----:B--23--:R-:W-:Y:S02]  /*ad00*/  CS2R R10, SRZ ;  /* 0x00000000000a7805 */ /* 0x00cfe4000001ff00 */
        /* <DEDUP_REMOVED lines=9> */
[----:B----4-:R-:W-:Y:S01]  /*ada0*/  ISETP.GE.AND P0, PT, R82, 0x1, PT ;  /* 0x000000015200780c */ /* 0x010fe20003f06270 */
        /* <DEDUP_REMOVED lines=89> */
.L_x_293:
[C---:B---3--:R-:W-:Y:S01]  /*b340*/  HMMA.1688.F32 R4, R72.reuse, R76, R4 ;  /* 0x0000004c4804723c */ /* 0x048fe20000001004 */
[----:B--2---:R-:W2:Y:S03]  /*b350*/  LDL.LU R116, [R1+0x18] ;  /* 0x0000180001747983 */ /* 0x004ea60000300800 */
[----:B------:R-:W-:Y:S01]  /*b360*/  IMAD.IADD R80, R15, 0x1, R0 ;  /* 0x000000010f507824 */ /* 0x000fe200078e0200 */
[----:B------:R-:W3:Y:S01]  /*b370*/  LDL.LU R83, [R1+0x10] ;  /* 0x0000100001537983 */ /* 0x000ee20000300800 */
[C---:B------:R-:W-:Y:S02]  /*b380*/  ISETP.NE.AND P2, PT, R125.reuse, 0x2, PT ;  /* 0x000000027d00780c */ /* 0x040fe40003f45270 */
[C---:B------:R-:W-:Y:S01]  /*b390*/  HMMA.1688.F32 R8, R72.reuse, R77, R8 ;  /* 0x0000004d4808723c */ /* 0x040fe20000001008 */
[----:B------:R-:W4:Y:S04]  /*b3a0*/  LDL.LU R82, [R1+0x14] ;  /* 0x0000140001527983 */ /* 0x000f280000300800 */
[----:B------:R-:W2:Y:S03]  /*b3b0*/  LDL.LU R81, [R1+0xc] ;  /* 0x00000c0001517983 */ /* 0x000ea60000300800 */
[C---:B------:R-:W-:Y:S01]  /*b3c0*/  HMMA.1688.F32 R16, R72.reuse, R78, R16 ;  /* 0x0000004e4810723c */ /* 0x040fe20000001010 */
[----:B-1---5:R1:W-:Y:S02]  /*b3d0*/  STL [R1+0xb4], R45 ;  /* 0x0000b42d01007387 */ /* 0x0223e40000100800 */
[----:B------:R-:W-:Y:S01]  /*b3e0*/  @P2 IADD3 R125, PT, PT, R125, 0x1, RZ ;  /* 0x000000017d7d2810 */ /* 0x000fe20007ffe0ff */
[----:B------:R-:W-:Y:S01]  /*b3f0*/  @!P2 IMAD.MOV.U32 R125, RZ, RZ, RZ ;  /* 0x000000ffff7da224 */ /* 0x000fe200078e00ff */
[----:B------:R1:W-:Y:S03]  /*b400*/  STL [R1+0xb0], R44 ;  /* 0x0000b02c01007387 */ /* 0x0003e60000100800 */
[-C--:B------:R-:W-:Y:S01]  /*b410*/  HMMA.1688.F32 R20, R72, R79.reuse, R20 ;  /* 0x0000004f4814723c */ /* 0x080fe20000001014 */
[----:B------:R1:W-:Y:S04]  /*b420*/  STL [R1+0xac], R43 ;  /* 0x0000ac2b01007387 */ /* 0x0003e80000100800 */
[----:B------:R1:W-:Y:S03]  /*b430*/  STL [R1+0xa8], R42 ;  /* 0x0000a82a01007387 */ /* 0x0003e60000100800 */
[C---:B------:R-:W-:Y:S01]  /*b440*/  HMMA.1688.F32 R24, R74.reuse, R79, R24 ;  /* 0x0000004f4a18723c */ /* 0x040fe20000001018 */
[----:B------:R1:W-:Y:S04]  /*b450*/  STL [R1+0xa4], R41 ;  /* 0x0000a42901007387 */ /* 0x0003e80000100800 */
[----:B------:R3:W-:Y:S03]  /*b460*/  STL [R1+0xa0], R40 ;  /* 0x0000a02801007387 */ /* 0x0007e60000100800 */
[C---:B------:R-:W-:Y:S01]  /*b470*/  HMMA.1688.F32 R28, R74.reuse, R78, R28 ;  /* 0x0000004e4a1c723c */ /* 0x040fe2000000101c */
[----:B------:R-:W3:Y:S02]  /*b480*/  LDC.64 R78, c[0x0][0x358] ;  /* 0x0000d600ff4e7b82 */ /* 0x000ee40000000a00 */
[----:B-1----:R-:W-:Y:S01]  /*b490*/  MOV R45, R0 ;  /* 0x00000000002d7202 */ /* 0x002fe20000000f00 */
[----:B------:R-:W-:Y:S04]  /*b4a0*/  IMAD.MOV.U32 R44, RZ, RZ, R2 ;  /* 0x000000ffff2c7224 */ /* 0x000fe800078e0002 */
[C---:B------:R-:W-:Y:S02]  /*b4b0*/  HMMA.1688.F32 R32, R74.reuse, R77, R32 ;  /* 0x0000004d4a20723c */ /* 0x040fe40000001020 */
[----:B------:R-:W-:Y:S01]  /*b4c0*/  IMAD.MOV.U32 R43, RZ, RZ, R12 ;  /* 0x000000ffff2b7224 */ /* 0x000fe200078e000c */
[----:B------:R-:W-:Y:S05]  /*b4d0*/  MOV R42, R14 ;  /* 0x0000000e002a7202 */ /* 0x000fea0000000f00 */
[----:B------:R-:W-:Y:S01]  /*b4e0*/  HMMA.1688.F32 R36, R74, R76, R36 ;  /* 0x0000004c4a24723c */ /* 0x000fe20000001024 */
        /* <DEDUP_REMOVED lines=19> */
[C---:B-1----:R-:W-:Y:S08]  /*b620*/  HMMA.1688.F32 R4, R80.reuse, R116, R4 ;  /* 0x000000745004723c */ /* 0x042ff00000001004 */
[C---:B------:R-:W-:Y:S08]  /*b630*/  HMMA.1688.F32 R8, R80.reuse, R117, R8 ;  /* 0x000000755008723c */ /* 0x040ff00000001008 */
[C---:B------:R-:W-:Y:S08]  /*b640*/  HMMA.1688.F32 R16, R80.reuse, R118, R16 ;  /* 0x000000765010723c */ /* 0x040ff00000001010 */
[-C--:B------:R-:W-:Y:S02]  /*b650*/  HMMA.1688.F32 R20, R80, R119.reuse, R20 ;  /* 0x000000775014723c */ /* 0x080fe40000001014 */
[C---:B------:R-:W-:Y:S06]  /*b660*/  IMAD.IADD R80, R3.reuse, 0x1, R0 ;  /* 0x0000000103507824 */ /* 0x040fec00078e0200 */
[C---:B------:R-:W-:Y:S08]  /*b670*/  HMMA.1688.F32 R24, R82.reuse, R119, R24 ;  /* 0x000000775218723c */ /* 0x040ff00000001018 */
[C---:B------:R-:W-:Y:S08]  /*b680*/  HMMA.1688.F32 R28, R82.reuse, R118, R28 ;  /* 0x00000076521c723c */ /* 0x040ff0000000101c */
[C---:B------:R-:W-:Y:S08]  /*b690*/  HMMA.1688.F32 R32, R82.reuse, R117, R32 ;  /* 0x000000755220723c */ /* 0x040ff00000001020 */
[----:B------:R-:W-:Y:S03]  /*b6a0*/  HMMA.1688.F32 R36, R82, R116, R36 ;  /* 0x000000745224723c */ /* 0x000fe60000001024 */
        /* <DEDUP_REMOVED lines=39> */
[C---:B--2---:R-:W-:Y:S08]  /*b920*/  HMMA.1688.F32 R4, R72.reuse, R76, R4 ;  /* 0x0000004c4804723c */ /* 0x044ff00000001004 */
[C---:B------:R-:W-:Y:S08]  /*b930*/  HMMA.1688.F32 R8, R72.reuse, R77, R8 ;  /* 0x0000004d4808723c */ /* 0x040ff00000001008 */
[C---:B------:R-:W-:Y:S08]  /*b940*/  HMMA.1688.F32 R16, R72.reuse, R78, R16 ;  /* 0x0000004e4810723c */ /* 0x040ff00000001010 */
[-C--:B------:R-:W-:Y:S08]  /*b950*/  HMMA.1688.F32 R20, R72, R79.reuse, R20 ;  /* 0x0000004f4814723c */ /* 0x080ff00000001014 */
[C---:B------:R-:W-:Y:S01]  /*b960*/  HMMA.1688.F32 R24, R74.reuse, R79, R24 ;  /* 0x0000004f4a18723c */ /* 0x040fe20000001018 */
[----:B------:R-:W-:Y:S04]  /*b970*/  DEPBAR.LE SB0, 0x1 ;  /* 0x000080400000791a */ /* 0x000fe80000000000 */
[----:B------:R-:W-:Y:S03]  /*b980*/  BAR.SYNC.DEFER_BLOCKING 0x0 ;  /* 0x0000000000007b1d */ /* 0x000fe60000010000 */
[C---:B------:R-:W-:Y:S08]  /*b990*/  HMMA.1688.F32 R28, R74.reuse, R78, R28 ;  /* 0x0000004e4a1c723c */ /* 0x040ff0000000101c */
[C---:B------:R-:W-:Y:S08]  /*b9a0*/  HMMA.1688.F32 R32, R74.reuse, R77, R32 ;  /* 0x0000004d4a20723c */ /* 0x040ff00000001020 */
[----:B------:R-:W-:-:S08]  /*b9b0*/  HMMA.1688.F32 R36, R74, R76, R36 ;  /* 0x0000004c4a24723c */ /* 0x000fd00000001024 */
[C---:B------:R-:W-:Y:S08]  /*b9c0*/  HMMA.1688.F32 R4, R80.reuse, R116, R4 ;  /* 0x000000745004723c */ /* 0x040ff00000001004 */
[C---:B------:R-:W-:Y:S08]  /*b9d0*/  HMMA.1688.F32 R8, R80.reuse, R117, R8 ;  /* 0x000000755008723c */ /* 0x040ff00000001008 */
[C---:B------:R-:W-:Y:S08]  /*b9e0*/  HMMA.1688.F32 R16, R80.reuse, R118, R16 ;  /* 0x000000765010723c */ /* 0x040ff00000001010 */
[-C--:B------:R-:W-:Y:S08]  /*b9f0*/  HMMA.1688.F32 R20, R80, R119.reuse, R20 ;  /* 0x000000775014723c */ /* 0x080ff00000001014 */
[C---:B------:R-:W-:Y:S08]  /*ba00*/  HMMA.1688.F32 R24, R82.reuse, R119, R24 ;  /* 0x000000775218723c */ /* 0x040ff00000001018 */
[C---:B------:R-:W-:Y:S08]  /*ba10*/  HMMA.1688.F32 R28, R82.reuse, R118, R28 ;  /* 0x00000076521c723c */ /* 0x040ff0000000101c */
[C---:B------:R-:W-:Y:S08]  /*ba20*/  HMMA.1688.F32 R32, R82.reuse, R117, R32 ;  /* 0x000000755220723c */ /* 0x040ff00000001020 */
[----:B------:R-:W-:Y:S03]  /*ba30*/  HMMA.1688.F32 R36, R82, R116, R36 ;  /* 0x000000745224723c */ /* 0x000fe60000001024 */
        /* <DEDUP_REMOVED lines=16> */
.L_x_292:
[----:B-1----:R-:W4:Y:S04]  /*bb40*/  LDL R0, [R1+0x2c] ;  /* 0x00002c0001007983 */ /* 0x002f280000100800 */
[----:B------:R-:W4:Y:S04]  /*bb50*/  LDL R3, [R1+0x28] ;  /* 0x0000280001037983 */ /* 0x000f280000100800 */
[----:B------:R-:W4:Y:S01]  /*bb60*/  LDL.64 R14, [R1+0x48] ;  /* 0x00004800010e7983 */ /* 0x000f220000100a00 */
[----:B------:R-:W1:Y:S01]  /*bb70*/  S2R R2, SR_TID.X ;  /* 0x0000000000027919 */ /* 0x000e620000002100 */
[----:B------:R-:W-:-:S02]  /*bb80*/  USHF.R.S32.HI UR10, URZ, 0x1f, UR40 ;  /* 0x0000001fff0a7899 */ /* 0x000fc40008011428 */
[----:B------:R-:W-:Y:S01]  /*bb90*/  USHF.L.U32 UR4, UR50, 0x6, URZ ;  /* 0x0000000632047899 */ /* 0x000fe200080006ff */
[----:B--23--:R-:W-:Y:S01]  /*bba0*/  MOV R73, RZ ;  /* 0x000000ff00497202 */ /* 0x00cfe20000000f00 */
[----:B------:R-:W-:Y:S02]  /*bbb0*/  ULEA.HI UR10, UR10, UR40, URZ, 0x5 ;  /* 0x000000280a0a7291 */ /* 0x000fe4000f8f28ff */
[----:B------:R-:W-:Y:S01]  /*bbc0*/  UIADD3 UR11, UPT, UPT, UR40, 0x1f, URZ ;  /* 0x0000001f280b7890 */ /* 0x000fe2000fffe0ff */
[----:B------:R-:W2:Y:S01]  /*bbd0*/  LDC.64 R78, c[0x0][0x358] ;  /* 0x0000d600ff4e7b82 */ /* 0x000ea20000000a00 */
[----:B------:R-:W-:Y:S02]  /*bbe0*/  ULOP3.LUT UR4, UR4, 0x40, URZ, 0xc0, !UPT ;  /* 0x0000004004047892 */ /* 0x000fe4000f8ec0ff */
[----:B------:R-:W-:-:S04]  /*bbf0*/  ULOP3.LUT UR10, UR10, 0xffffffe0, URZ, 0xc0, !UPT ;  /* 0xffffffe00a0a7892 */ /* 0x000fc8000f8ec0ff */
[----:B------:R-:W-:Y:S01]  /*bc00*/  UIADD3 UR10, UPT, UPT, UR40, -UR10, URZ ;  /* 0x8000000a280a7290 */ /* 0x000fe2000fffe0ff */
[----:B------:R-:W3:Y:S03]  /*bc10*/  LDC R74, c[0x0][0x424] ;  /* 0x00010900ff4a7b82 */ /* 0x000ee60000000800 */
[----:B------:R-:W-:-:S04]  /*bc20*/  UISETP.NE.AND UP0, UPT, UR10, URZ, UPT ;  /* 0x000000ff0a00728c */ /* 0x000fc8000bf05270 */
[----:B------:R-:W-:Y:S01]  /*bc30*/  USEL UR10, UR10, 0x20, UP0 ;  /* 0x000000200a0a7887 */ /* 0x000fe20008000000 */
[C---:B-1----:R-:W-:Y:S01]  /*bc40*/  LOP3.LUT R76, R2.reuse, 0x1f, RZ, 0xc0, !PT ;  /* 0x0000001f024c7812 */ /* 0x042fe200078ec0ff */
[----:B------:R-:W-:Y:S02]  /*bc50*/  IMAD.SHL.U32 R12, R2, 0x8, RZ ;  /* 0x00000008020c7824 */ /* 0x000fe400078e00ff */
[----:B------:R-:W-:Y:S01]  /*bc60*/  IMAD.U32 R2, RZ, RZ, UR4 ;  /* 0x00000004ff027e24 */ /* 0x000fe2000f8e00ff */
[----:B------:R-:W-:-:S04]  /*bc70*/  USHF.R.S32.HI UR4, URZ, 0x1f, UR45 ;  /* 0x0000001fff047899 */ /* 0x000fc8000801142d */
[----:B------:R-:W-:Y:S01]  /*bc80*/  LOP3.LUT R72, R2, 0x38, R12, 0xf8, !PT ;  /* 0x0000003802487812 */ /* 0x000fe200078ef80c */
[----:B------:R-:W-:Y:S01]  /*bc90*/  BAR.SYNC.DEFER_BLOCKING 0x0 ;  /* 0x0000000000007b1d */ /* 0x000fe20000010000 */
[----:B----4-:R-:W-:Y:S01]  /*bca0*/  SHF.R.U32.HI R0, RZ, 0x4, R0 ;  /* 0x00000004ff007819 */ /* 0x010fe20000011600 */
[----:B------:R-:W-:-:S04]  /*bcb0*/  IMAD R12, R3, UR45, RZ ;  /* 0x0000002d030c7c24 */ /* 0x000fc8000f8e02ff */
[----:B------:R1:W-:Y:S01]  /*bcc0*/  STL [R1], R0 ;  /* 0x0000000001007387 */ /* 0x0003e20000100800 */
[----:B------:R-:W-:Y:S01]  /*bcd0*/  UISETP.LT.AND UP0, UPT, UR40, UR10, UPT ;  /* 0x0000000a2800728c */ /* 0x000fe2000bf01270 */
[----:B------:R-:W-:Y:S02]  /*bce0*/  IMAD.WIDE R12, R12, 0x2, R14 ;  /* 0x000000020c0c7825 */ /* 0x000fe400078e020e */
[----:B------:R-:W4:Y:S04]  /*bcf0*/  LDL R80, [R1+0x44] ;  /* 0x0000440001507983 */ /* 0x000f280000100800 */
[----:B------:R-:W4:Y:S04]  /*bd00*/  LDL R77, [R1+0x50] ;  /* 0x00005000014d7983 */ /* 0x000f280000100800 */
[----:B------:R-:W4:Y:S01]  /*bd10*/  LDL.LU R75, [R1+0x24] ;  /* 0x00002400014b7983 */ /* 0x000f220000300800 */
[----:B-1----:R-:W-:-:S04]  /*bd20*/  LOP3.LUT R0, R0, 0x1fc, RZ, 0xc0, !PT ;  /* 0x000001fc00007812 */ /* 0x002fc800078ec0ff */
[----:B------:R-:W-:Y:S01]  /*bd30*/  LEA.HI R0, R76, R0, RZ, 0x1d ;  /* 0x000000004c007211 */ /* 0x000fe200078fe8ff */
[----:B------:R-:W-:-:S04]  /*bd40*/  USEL UR10, UR40, UR10, UP0 ;  /* 0x0000000a280a7287 */ /* 0x000fc80008000000 */
[C---:B------:R-:W-:Y:S02]  /*bd50*/  IMAD R14, R0.reuse, UR4, RZ ;  /* 0x00000004000e7c24 */ /* 0x040fe4000f8e02ff */
[----:B------:R-:W-:Y:S01]  /*bd60*/  IMAD.WIDE.U32 R2, R0, UR45, R72 ;  /* 0x0000002d00027c25 */ /* 0x000fe2000f8e0048 */
[----:B------:R-:W-:Y:S01]  /*bd70*/  UIADD3 UR4, UPT, UPT, UR40, -0x1, URZ ;  /* 0xffffffff28047890 */ /* 0x000fe2000fffe0ff */
[----:B------:R-:W-:Y:S02]  /*bd80*/  ISETP.GE.AND P2, PT, R72, UR44, PT ;  /* 0x0000002c48007c0c */ /* 0x000fe4000bf46270 */
[----:B------:R-:W-:Y:S01]  /*bd90*/  IMAD.IADD R14, R3, 0x1, R14 ;  /* 0x00000001030e7824 */ /* 0x000fe200078e020e */
[----:B------:R-:W-:Y:S01]  /*bda0*/  LEA R12, P0, R2, R12, 0x1 ;  /* 0x0000000c020c7211 */ /* 0x000fe200078008ff */
[----:B------:R-:W-:Y:S02]  /*bdb0*/  UISETP.GE.U32.AND UP1, UPT, UR4, 0x20, UPT ;  /* 0x000000200400788c */ /* 0x000fe4000bf26070 */
[----:B------:R-:W-:-:S02]  /*bdc0*/  USHF.R.S32.HI UR5, URZ, 0x1f, UR11 ;  /* 0x0000001fff057899 */ /* 0x000fc4000801140b */
[----:B------:R-:W-:Y:S01]  /*bdd0*/  UIADD3 UR4, UPT, UPT, UR40, 0x3e, URZ ;  /* 0x0000003e28047890 */ /* 0x000fe2000fffe0ff */
[----:B------:R-:W-:Y:S01]  /*bde0*/  LEA.HI.X R13, R2, R13, R14, 0x1, P0 ;  /* 0x0000000d020d7211 */ /* 0x000fe200000f0c0e */
[----:B------:R-:W-:Y:S01]  /*bdf0*/  ULEA.HI UR5, UR5, UR11, URZ, 0x5 ;  /* 0x0000000b05057291 */ /* 0x000fe2000f8f28ff */
[----:B------:R-:W-:Y:S01]  /*be00*/  ISETP.LT.AND P0, PT, R0, UR10, !P2 ;  /* 0x0000000a00007c0c */ /* 0x000fe2000d701270 */
[----:B------:R-:W-:Y:S01]  /*be10*/  UISETP.GE.U32.AND UP0, UPT, UR4, 0x3f, UPT ;  /* 0x0000003f0400788c */ /* 0x000fe2000bf06070 */
[----:B------:R-:W-:Y:S01]  /*be20*/  PLOP3.LUT P1, PT, PT, PT, UP1, 0x80, 0x8 ;  /* 0x000000000008781c */ /* 0x000fe20003f2f018 */
[----:B------:R-:W-:Y:S01]  /*be30*/  ULEA.HI.SX32 UR4, UR5, 0xffffffff, 0x1b ;  /* 0xffffffff05047891 */ /* 0x000fe2000f8fdaff */
[----:B------:R-:W-:Y:S02]  /*be40*/  SEL R14, RZ, 0x1, P2 ;  /* 0x00000001ff0e7807 */ /* 0x000fe40001000000 */
        /* <DEDUP_REMOVED lines=11> */
[----:B--2---:R-:W-:Y:S02]  /*bf00*/  R2UR UR12, R78 ;  /* 0x000000004e0c72ca */ /* 0x004fe400000e0000 */
[----:B------:R-:W-:-:S02]  /*bf10*/  R2UR UR13, R79 ;  /* 0x000000004f0d72ca */ /* 0x000fc400000e0000 */
[----:B------:R-:W-:-:S04]  /*bf20*/  SEL R3, R3, RZ, P0 ;  /* 0x000000ff03037207 */ /* 0x000fc80000000000 */
[----:B------:R-:W-:Y:S01]  /*bf30*/  ISETP.NE.U32.AND P0, PT, R3, RZ, PT ;  /* 0x000000ff0300720c */ /* 0x000fe20003f05070 */
[----:B------:R-:W-:Y:S01]  /*bf40*/  IMAD.U32 R2, RZ, RZ, UR45 ;  /* 0x0000002dff027e24 */ /* 0x000fe2000f8e00ff */
[----:B---3--:R-:W-:Y:S02]  /*bf50*/  SHF.R.S32.HI R15, RZ, 0x1f, R74 ;  /* 0x0000001fff0f7819 */ /* 0x008fe4000001144a */
[----:B------:R-:W-:-:S03]  /*bf60*/  ISETP.LT.AND P2, PT, R0, UR51, !P2 ;  /* 0x0000003300007c0c */ /* 0x000fc6000d741270 */
[----:B------:R-:W-:Y:S01]  /*bf70*/  IMAD R15, R15, R0, RZ ;  /* 0x000000000f0f7224 */ /* 0x000fe200078e02ff */
[----:B------:R-:W-:Y:S02]  /*bf80*/  UIADD3 UR11, UPT, UPT, UR46, -0x1, URZ ;  /* 0xffffffff2e0b7890 */ /* 0x000fe4000fffe0ff */
[----:B------:R-:W-:Y:S02]  /*bf90*/  UIADD3 UR4, UPT, UPT, UR46, 0x3e, URZ ;  /* 0x0000003e2e047890 */ /* 0x000fe4000fffe0ff */
[----:B------:R-:W-:Y:S02]  /*bfa0*/  UISETP.GE.U32.AND UP0, UPT, UR11, 0x20, UPT ;  /* 0x000000200b00788c */ /* 0x000fe4000bf06070 */
[----:B------:R-:W-:Y:S02]  /*bfb0*/  ULEA.HI.SX32 UR11, UR47, 0xffffffff, 0x1b ;  /* 0xffffffff2f0b7891 */ /* 0x000fe4000f8fdaff */
[----:B------:R-:W-:Y:S02]  /*bfc0*/  UISETP.GE.U32.AND UP1, UPT, UR4, 0x3f, UPT ;  /* 0x0000003f0400788c */ /* 0x000fe4000bf26070 */
[----:B------:R-:W-:-:S02]  /*bfd0*/  UISETP.NE.AND UP2, UPT, UR11, 0x1, UPT ;  /* 0x000000010b00788c */ /* 0x000fc4000bf45270 */
[----:B------:R-:W-:-:S04]  /*bfe0*/  USHF.L.U32 UR4, UR7, 0x5, URZ ;  /* 0x0000000507047899 */ /* 0x000fc800080006ff */
[----:B------:R-:W-:Y:S01]  /*bff0*/  ULOP3.LUT UR4, UR4, 0x60, URZ, 0xc0, !UPT ;  /* 0x0000006004047892 */ /* 0x000fe2000f8ec0ff */
[----:B------:R-:W-:Y:S02]  /*c000*/  SHF.R.U32.HI R76, RZ, 0x2, R76 ;  /* 0x00000002ff4c7819 */ /* 0x000fe4000001164c */
[----:B------:R-:W-:Y:S02]  /*c010*/  R2UR UR14, R78 ;  /* 0x000000004e0e72ca */ /* 0x000fe400000e0000 */
[----:B------:R-:W-:Y:S02]  /*c020*/  R2UR UR15, R79 ;  /* 0x000000004f0f72ca */ /* 0x000fe400000e0000 */
[----:B------:R-:W-:Y:S01]  /*c030*/  CS2R R124, SRZ ;  /* 0x00000000007c7805 */ /* 0x000fe2000001ff00 */
[----:B------:R-:W-:Y:S01]  /*c040*/  @!PT LDS RZ, [RZ] ;  /* 0x00000000fffff984 */ /* 0x000fe20000000800 */
[----:B------:R-:W-:Y:S01]  /*c050*/  @!PT LDS RZ, [RZ] ;  /* 0x00000000fffff984 */ /* 0x000fe20000000800 */
[----:B------:R-:W-:Y:S01]  /*c060*/  @!PT LDS RZ, [RZ] ;  /* 0x00000000fffff984 */ /* 0x000fe20000000800 */
[----:B----4-:R1:W-:Y:S04]  /*c070*/  LDGSTS.E.BYPASS.LTC128B.128 [R75+0x14a00], desc[UR12][R12.64], P1 ;  /* 0x14a000000c4b7fae */ /* 0x0103e80008981a0c */
[----:B------:R-:W0:Y:S01]  /*c080*/  LDGDEPBAR ;  /* 0x00000000000079af */ /* 0x000e220000000000 */
[----:B-1----:R-:W-:-:S04]  /*c090*/  IMAD.WIDE R12, R2, 0x40, R12 ;  /* 0x00000040020c7825 */ /* 0x002fc800078e020c */
[----:B------:R-:W-:Y:S01]  /*c0a0*/  IMAD.WIDE.U32 R2, R0, R74, R72 ;  /* 0x0000004a00027225 */ /* 0x000fe200078e0048 */
[----:B------:R1:W-:Y:S03]  /*c0b0*/  LDGSTS.E.BYPASS.LTC128B.128 [R75+0x16a00], desc[UR12][R12.64], P0 ;  /* 0x16a000000c4b7fae */ /* 0x0003e60008181a0c */
[----:B------:R-:W-:Y:S01]  /*c0c0*/  IMAD R0, R74, UR41, RZ ;  /* 0x000000294a007c24 */ /* 0x000fe2000f8e02ff */
[----:B------:R-:W-:Y:S01]  /*c0d0*/  PLOP3.LUT P1, PT, PT, PT, UP1, 0x80, 0x8 ;  /* 0x000000000008781c */ /* 0x000fe20003f2f018 */
[----:B------:R-:W0:Y:S01]  /*c0e0*/  LDGDEPBAR ;  /* 0x00000000000079af */ /* 0x000e220000000000 */
[----:B-1----:R-:W-:Y:S01]  /*c0f0*/  MOV R12, R77 ;  /* 0x0000004d000c7202 */ /* 0x002fe20000000f00 */
[----:B------:R-:W-:-:S04]  /*c100*/  IMAD.MOV.U32 R13, RZ, RZ, R80 ;  /* 0x000000ffff0d7224 */ /* 0x000fc800078e0050 */
[----:B------:R-:W-:Y:S01]  /*c110*/  IMAD.WIDE R12, R0, 0x2, R12 ;  /* 0x00000002000c7825 */ /* 0x000fe200078e020c */
[----:B------:R-:W-:Y:S02]  /*c120*/  IADD3 R0, PT, PT, R3, R15, RZ ;  /* 0x0000000f03007210 */ /* 0x000fe40007ffe0ff */
[----:B------:R-:W1:Y:S01]  /*c130*/  S2R R15, SR_TID.X ;  /* 0x00000000000f7919 */ /* 0x000e620000002100 */
[----:B------:R-:W-:-:S04]  /*c140*/  LEA R12, P0, R2, R12, 0x1 ;  /* 0x0000000c020c7211 */ /* 0x000fc800078008ff */
[----:B------:R-:W-:Y:S02]  /*c150*/  LEA.HI.X R13, R2, R13, R0, 0x1, P0 ;  /* 0x0000000d020d7211 */ /* 0x000fe400000f0c00 */
[----:B------:R-:W-:Y:S02]  /*c160*/  PLOP3.LUT P0, PT, PT, PT, UP0, 0x80, 0x8 ;  /* 0x000000000008781c */ /* 0x000fe40003f0f008 */
[----:B------:R-:W-:-:S04]  /*c170*/  SEL R2, RZ, 0x1, !P2 ;  /* 0x00000001ff027807 */ /* 0x000fc80005000000 */
[----:B------:R-:W-:Y:S02]  /*c180*/  SEL R0, R2, R14, !P0 ;  /* 0x0000000e02007207 */ /* 0x000fe40004000000 */
[----:B------:R-:W-:Y:S02]  /*c190*/  PLOP3.LUT P0, PT, PT, PT, UP2, 0x80, 0x8 ;  /* 0x000000000008781c */ /* 0x000fe40003f0f028 */
[----:B------:R-:W-:-:S04]  /*c1a0*/  SEL R0, R0, RZ, P1 ;  /* 0x000000ff00007207 */ /* 0x000fc80000800000 */
[----:B------:R-:W-:Y:S02]  /*c1b0*/  SEL R2, R2, R0, !P0 ;  /* 0x0000000002027207 */ /* 0x000fe40004000000 */
[----:B------:R-:W-:-:S03]  /*c1c0*/  ISETP.NE.AND P0, PT, RZ, UR11, PT ;  /* 0x0000000bff007c0c */ /* 0x000fc6000bf05270 */
[----:B------:R-:W-:Y:S01]  /*c1d0*/  IMAD.SHL.U32 R2, R2, 0x10, RZ ;  /* 0x0000001002027824 */ /* 0x000fe200078e00ff */
[----:B------:R-:W-:-:S04]  /*c1e0*/  SHF.L.U32 R3, R0, 0x4, RZ ;  /* 0x0000000400037819 */ /* 0x000fc800000006ff */
[----:B------:R-:W-:Y:S02]  /*c1f0*/  SEL R0, R2, RZ, P0 ;  /* 0x000000ff02007207 */ /* 0x000fe40000000000 */
[----:B------:R-:W-:Y:S02]  /*c200*/  MOV R2, UR4 ;  /* 0x0000000400027c02 */ /* 0x000fe40008000f00 */
[----:B------:R-:W-:Y:S01]  /*c210*/  ISETP.NE.U32.AND P0, PT, R0, RZ, PT ;  /* 0x000000ff0000720c */ /* 0x000fe20003f05070 */
[----:B-1----:R-:W-:Y:S01]  /*c220*/  IMAD.SHL.U32 R0, R15, 0x2, RZ ;  /* 0x000000020f007824 */ /* 0x002fe200078e00ff */
[----:B------:R-:W1:Y:S04]  /*c230*/  S2UR UR4, SR_CgaCtaId ;  /* 0x00000000000479c3 */ /* 0x000e680000008800 */
[----:B------:R-:W-:Y:S01]  /*c240*/  LOP3.LUT R2, R2, 0x6, R0, 0xf8, !PT ;  /* 0x0000000602027812 */ /* 0x000fe200078ef800 */
[----:B------:R-:W-:-:S03]  /*c250*/  IMAD.U32 R0, RZ, RZ, UR8 ;  /* 0x00000008ff007e24 */ /* 0x000fc6000f8e00ff */
[----:B------:R-:W-:Y:S02]  /*c260*/  ISETP.GE.AND P3, PT, R2, UR40, PT ;  /* 0x0000002802007c0c */ /* 0x000fe4000bf66270 */
[----:B------:R-:W-:-:S04]  /*c270*/  LEA R0, R0, R76, 0x5 ;  /* 0x0000004c00007211 */ /* 0x000fc800078e28ff */
[----:B------:R-:W-:Y:S02]  /*c280*/  ISETP.GE.OR P2, PT, R0, UR46, P3 ;  /* 0x0000002e00007c0c */ /* 0x000fe40009f46670 */
[----:B------:R-:W-:Y:S01]  /*c290*/  ISETP.NE.U32.AND P1, PT, R3, RZ, PT ;  /* 0x000000ff0300720c */ /* 0x000fe20003f25070 */
[----:B------:R-:W-:Y:S02]  /*c2a0*/  UMOV UR11, 0x400 ;  /* 0x00000400000b7882 */ /* 0x000fe40000000000 */
[----:B-1----:R-:W-:-:S08]  /*c2b0*/  ULEA UR4, UR4, UR11, 0x18 ;  /* 0x0000000b04047291 */ /* 0x002fd0000f8ec0ff */
[----:B------:R-:W-:Y:S02]  /*c2c0*/  @!P2 IMAD R3, R2, 0x88, R0 ;  /* 0x000000880203a824 */ /* 0x000fe400078e0200 */
[----:B------:R1:W-:Y:S01]  /*c2d0*/  LDGSTS.E.BYPASS.LTC128B.128 [R75+0xea00], desc[UR14][R12.64], P1 ;  /* 0x0ea000000c4b7fae */ /* 0x0003e20008981a0e */
[----:B------:R-:W-:Y:S02]  /*c2e0*/  LEA R14, R0, UR4, 0x2 ;  /* 0x00000004000e7c11 */ /* 0x000fe4000f8e10ff */
[----:B------:R-:W-:Y:S01]  /*c2f0*/  @!P2 LEA R3, R3, UR4, 0x1 ;  /* 0x000000040303ac11 */ /* 0x000fe2000f8e08ff */
[----:B------:R-:W0:Y:S01]  /*c300*/  LDGDEPBAR ;  /* 0x00000000000079af */ /* 0x000e220000000000 */
[----:B-1----:R-:W-:-:S05]  /*c310*/  IMAD.WIDE R12, R74, 0x40, R12 ;  /* 0x000000404a0c7825 */ /* 0x002fca00078e020c */
[----:B------:R1:W-:Y:S01]  /*c320*/  LDGSTS.E.BYPASS.LTC128B.128 [R75+0x10a00], desc[UR12][R12.64], P0 ;  /* 0x10a000000c4b7fae */ /* 0x0003e20008181a0c */
        /* <DEDUP_REMOVED lines=8> */
[----:B------:R-:W0:Y:S04]  /*c3b0*/  LDGDEPBAR ;  /* 0x00000000000079af */ /* 0x000e280000000000 */
[----:B-1----:R-:W1:Y:S04]  /*c3c0*/  @!P2 LDS.U16 R12, [R3+0x6200] ;  /* 0x00620000030ca984 */ /* 0x002e680000000400 */
[----:B------:R-:W2:Y:S01]  /*c3d0*/  LDS R3, [R14] ;  /* 0x000000000e037984 */ /* 0x000ea20000000800 */
[----:B------:R-:W-:-:S05]  /*c3e0*/  VIADD R13, R2, 0x1 ;  /* 0x00000001020d7836 */ /* 0x000fca0000000000 */
[----:B------:R-:W-:-:S04]  /*c3f0*/  ISETP.GE.AND P3, PT, R13, UR40, PT ;  /* 0x000000280d007c0c */ /* 0x000fc8000bf66270 */
[----:B------:R-:W-:Y:S01]  /*c400*/  ISETP.GE.OR P0, PT, R0, UR46, P3 ;  /* 0x0000002e00007c0c */ /* 0x000fe20009f06670 */
[----:B-1----:R-:W-:Y:S02]  /*c410*/  @!P2 HADD2.F32 R12, -RZ, R12.H0_H0 ;  /* 0x2000000cff0ca230 */ /* 0x002fe40000004100 */
[----:B--2---:R-:W-:-:S04]  /*c420*/  @!P2 FADD R4, -R3, R4 ;  /* 0x000000040304a221 */ /* 0x004fc80000000100 */
[----:B------:R-:W-:-:S06]  /*c430*/  @!P2 FMUL R124, R12, R4 ;  /* 0x000000040c7ca220 */ /* 0x000fcc0000400000 */
[----:B------:R-:W-:-:S05]  /*c440*/  @!P0 IMAD R4, R2, 0x88, R0 ;  /* 0x0000008802048824 */ /* 0x000fca00078e0200 */
[----:B------:R-:W-:-:S06]  /*c450*/  @!P0 LEA R4, R4, UR4, 0x1 ;  /* 0x0000000404048c11 */ /* 0x000fcc000f8e08ff */
[----:B------:R-:W1:Y:S01]  /*c460*/  @!P0 LDS.U16 R4, [R4+0x6310] ;  /* 0x0063100004048984 */ /* 0x000e620000000400 */
[----:B------:R-:W-:Y:S01]  /*c470*/  IADD3 R12, PT, PT, R2, 0x8, RZ ;  /* 0x00000008020c7810 */ /* 0x000fe20007ffe0ff */
[----:B------:R-:W-:-:S03]  /*c480*/  @!P0 FADD R5, -R3, R5 ;  /* 0x0000000503058221 */ /* 0x000fc60000000100 */
[----:B------:R-:W-:Y:S01]  /*c490*/  ISETP.GE.AND P1, PT, R12, UR40, PT ;  /* 0x000000280c007c0c */ /* 0x000fe2000bf26270 */
[----:B-1----:R-:W-:-:S05]  /*c4a0*/  @!P0 HADD2.F32 R4, -RZ, R4.H0_H0 ;  /* 0x20000004ff048230 */ /* 0x002fca0000004100 */
[----:B------:R-:W-:Y:S01]  /*c4b0*/  @!P0 FMUL R125, R4, R5 ;  /* 0x00000005047d8220 */ /* 0x000fe20000400000 */
[----:B------:R-:W-:-:S13]  /*c4c0*/  ISETP.GE.OR P0, PT, R0, UR46, P1 ;  /* 0x0000002e00007c0c */ /* 0x000fda0008f06670 */
[----:B------:R-:W-:-:S05]  /*c4d0*/  @!P0 IMAD R4, R2, 0x88, R0 ;  /* 0x0000008802048824 */ /* 0x000fca00078e0200 */
[----:B------:R-:W-:-:S06]  /*c4e0*/  @!P0 LEA R4, R4, UR4, 0x1 ;  /* 0x0000000404048c11 */ /* 0x000fcc000f8e08ff */
[----:B------:R-:W1:Y:S01]  /*c4f0*/  @!P0 LDS.U16 R4, [R4+0x6a80] ;  /* 0x006a800004048984 */ /* 0x000e620000000400 */
[----:B------:R-:W-:Y:S01]  /*c500*/  @!P0 FADD R8, -R3, R8 ;  /* 0x0000000803088221 */ /* 0x000fe20000000100 */
[----:B-1----:R-:W-:-:S05]  /*c510*/  @!P0 HADD2.F32 R4, -RZ, R4.H0_H0 ;  /* 0x20000004ff048230 */ /* 0x002fca0000004100 */
[----:B------:R-:W-:Y:S01]  /*c520*/  @!P0 FMUL R122, R4, R8 ;  /* 0x00000008047a8220 */ /* 0x000fe20000400000 */
[C---:B------:R-:W-:Y:S01]  /*c530*/  VIADD R4, R2.reuse, 0x9 ;  /* 0x0000000902047836 */ /* 0x040fe20000000000 */
[----:B------:R-:W-:Y:S02]  /*c540*/  ISETP.GE.AND P1, PT, R2, UR40, PT ;  /* 0x0000002802007c0c */ /* 0x000fe4000bf26270 */
[----:B------:R-:W-:Y:S01]  /*c550*/  CS2R R74, SRZ ;  /* 0x00000000004a7805 */ /* 0x000fe2000001ff00 */
[----:B------:R-:W2:Y:S01]  /*c560*/  LDL R8, [R1+0x74] ;  /* 0x0000740001087983 */ /* 0x000ea20000100800 */
[----:B------:R-:W-:-:S04]  /*c570*/  ISETP.GE.AND P6, PT, R4, UR40, PT ;  /* 0x0000002804007c0c */ /* 0x000fc8000bfc6270 */
[----:B------:R-:W-:-:S13]  /*c580*/  ISETP.GE.OR P0, PT, R0, UR46, P6 ;  /* 0x0000002e00007c0c */ /* 0x000fda000b706670 */
[----:B------:R-:W-:-:S05]  /*c590*/  @!P0 IMAD R4, R2, 0x88, R0 ;  /* 0x0000008802048824 */ /* 0x000fca00078e0200 */
[----:B------:R-:W-:-:S06]  /*c5a0*/  @!P0 LEA R4, R4, UR4, 0x1 ;  /* 0x0000000404048c11 */ /* 0x000fcc000f8e08ff */
[----:B------:R-:W1:Y:S01]  /*c5b0*/  @!P0 LDS.U16 R4, [R4+0x6b90] ;  /* 0x006b900004048984 */ /* 0x000e620000000400 */
[----:B------:R-:W-:Y:S01]  /*c5c0*/  @!P0 FADD R9, -R3, R9 ;  /* 0x0000000903098221 */ /* 0x000fe20000000100 */
[----:B-1----:R-:W-:-:S05]  /*c5d0*/  @!P0 HADD2.F32 R4, -RZ, R4.H0_H0 ;  /* 0x20000004ff048230 */ /* 0x002fca0000004100 */
[----:B------:R-:W-:Y:S01]  /*c5e0*/  @!P0 FMUL R123, R4, R9 ;  /* 0x00000009047b8220 */ /* 0x000fe20000400000 */
[----:B------:R-:W-:-:S04]  /*c5f0*/  IADD3 R4, PT, PT, R2, 0x10, RZ ;  /* 0x0000001002047810 */ /* 0x000fc80007ffe0ff */
        /* <DEDUP_REMOVED lines=8> */
[----:B------:R-:W-:-:S05]  /*c680*/  VIADD R4, R2, 0x11 ;  /* 0x0000001102047836 */ /* 0x000fca0000000000 */
        /* <DEDUP_REMOVED lines=8> */
[----:B------:R-:W-:Y:S01]  /*c710*/  IADD3 R4, PT, PT, R2, 0x18, RZ ;  /* 0x0000001802047810 */ /* 0x000fe20007ffe0ff */
[----:B------:R-:W3:Y:S03]  /*c720*/  LDL R17, [R1+0x5c] ;  /* 0x00005c0001117983 */ /* 0x000ee60000100800 */
        /* <DEDUP_REMOVED lines=18> */
[----:B------:R-:W-:-:S13]  /*c850*/  ISETP.GE.OR P0, PT, R3, UR46, P1 ;  /* 0x0000002e03007c0c */ /* 0x000fda0008f06670 */
[----:B------:R-:W-:-:S05]  /*c860*/  @!P0 IMAD R4, R2, 0x88, R0 ;  /* 0x0000008802048824 */ /* 0x000fca00078e0200 */
[----:B------:R-:W-:-:S05]  /*c870*/  @!P0 LEA R4, R4, UR4, 0x1 ;  /* 0x0000000404048c11 */ /* 0x000fca000f8e08ff */
[----:B------:R-:W1:Y:S04]  /*c880*/  @!P0 LDS.U16 R5, [R4+0x6210] ;  /* 0x0062100004058984 */ /* 0x000e680000000400 */
[----:B------:R-:W4:Y:S01]  /*c890*/  LDS R4, [R14+0x20] ;  /* 0x000020000e047984 */ /* 0x000f220000000800 */
[----:B-1----:R-:W-:Y:S02]  /*c8a0*/  @!P0 HADD2.F32 R5, -RZ, R5.H0_H0 ;  /* 0x20000005ff058230 */ /* 0x002fe40000004100 */
[----:B----4-:R-:W-:-:S04]  /*c8b0*/  @!P0 FADD R6, -R4, R6 ;  /* 0x0000000604068221 */ /* 0x010fc80000000100 */
[----:B------:R-:W-:Y:S01]  /*c8c0*/  @!P0 FMUL R116, R5, R6 ;  /* 0x0000000605748220 */ /* 0x000fe20000400000 */
        /* <DEDUP_REMOVED lines=42> */
[----:B------:R-:W-:Y:S01]  /*cb70*/  VIADD R6, R0, 0x10 ;  /* 0x0000001000067836 */ /* 0x000fe20000000000 */
[----:B------:R-:W-:Y:S01]  /*cb80*/  CS2R R20, SRZ ;  /* 0x0000000000147805 */ /* 0x000fe2000001ff00 */
[----:B-1----:R-:W-:-:S05]  /*cb90*/  @!P0 HADD2.F32 R5, -RZ, R5.H0_H0 ;  /* 0x20000005ff058230 */ /* 0x002fca0000004100 */
[----:B------:R-:W-:Y:S01]  /*cba0*/  @!P0 FMUL R20, R5, R22 ;  /* 0x0000001605148220 */ /* 0x000fe20000400000 */
[----:B------:R-:W-:Y:S01]  /*cbb0*/  ISETP.GE.OR P0, PT, R6, UR46, P1 ;  /* 0x0000002e06007c0c */ /* 0x000fe20008f06670 */
[----:B------:R-:W1:Y:S01]  /*cbc0*/  LDS R5, [R14+0x40] ;  /* 0x000040000e057984 */ /* 0x000e620000000800 */
[----:B------:R-:W-:-:S11]  /*cbd0*/  ISETP.GE.OR P1, PT, R3, UR46, P2 ;  /* 0x0000002e03007c0c */ /* 0x000fd60009726670 */
[----:B------:R-:W-:-:S05]  /*cbe0*/  @!P0 IMAD R3, R2, 0x88, R0 ;  /* 0x0000008802038824 */ /* 0x000fca00078e0200 */
[----:B------:R-:W-:-:S06]  /*cbf0*/  @!P0 LEA R3, R3, UR4, 0x1 ;  /* 0x0000000403038c11 */ /* 0x000fcc000f8e08ff */
[----:B------:R-:W4:Y:S01]  /*cc00*/  @!P0 LDS.U16 R3, [R3+0x6220] ;  /* 0x0062200003038984 */ /* 0x000f220000000400 */
[----:B-1----:R-:W-:Y:S01]  /*cc10*/  @!P0 FADD R36, -R5, R36 ;  /* 0x0000002405248221 */ /* 0x002fe20000000100 */
[----:B----4-:R-:W-:-:S05]  /*cc20*/  @!P0 HADD2.F32 R3, -RZ, R3.H0_H0 ;  /* 0x20000003ff038230 */ /* 0x010fca0000004100 */
        /* <DEDUP_REMOVED lines=43> */
[----:B------:R-:W-:Y:S01]  /*cee0*/  CS2R R18, SRZ ;  /* 0x0000000000127805 */ /* 0x000fe2000001ff00 */
[----:B------:R-:W-:Y:S01]  /*cef0*/  @!P1 FADD R23, -R4, R23 ;  /* 0x0000001704179221 */ /* 0x000fe20000000100 */
[----:B------:R-:W-:Y:S01]  /*cf00*/  IADD3 R4, PT, PT, R0, 0x18, RZ ;  /* 0x0000001800047810 */ /* 0x000fe20007ffe0ff */
[----:B-1----:R-:W-:-:S05]  /*cf10*/  @!P0 HADD2.F32 R3, -RZ, R3.H0_H0 ;  /* 0x20000003ff038230 */ /* 0x002fca0000004100 */
[----:B------:R-:W-:Y:S01]  /*cf20*/  @!P0 FMUL R18, R3, R24 ;  /* 0x0000001803128220 */ /* 0x000fe20000400000 */
[----:B------:R-:W-:-:S04]  /*cf30*/  ISETP.GE.AND P0, PT, R2, UR40, PT ;  /* 0x0000002802007c0c */ /* 0x000fc8000bf06270 */
[----:B------:R-:W-:-:S13]  /*cf40*/  ISETP.GE.OR P0, PT, R4, UR46, P0 ;  /* 0x0000002e04007c0c */ /* 0x000fda0008706670 */
[----:B------:R-:W-:-:S05]  /*cf50*/  @!P0 IMAD R3, R2, 0x88, R0 ;  /* 0x0000008802038824 */ /* 0x000fca00078e0200 */
[----:B------:R-:W-:Y:S02]  /*cf60*/  @!P0 LEA R7, R3, UR4, 0x1 ;  /* 0x0000000403078c11 */ /* 0x000fe4000f8e08ff */
[----:B------:R-:W1:Y:S04]  /*cf70*/  LDS R3, [R14+0x60] ;  /* 0x000060000e037984 */ /* 0x000e680000000800 */
[----:B------:R-:W4:Y:S01]  /*cf80*/  @!P0 LDS.U16 R7, [R7+0x6230] ;  /* 0x0062300007078984 */ /* 0x000f220000000400 */
[----:B------:R-:W-:Y:S01]  /*cf90*/  CS2R R36, SRZ ;  /* 0x0000000000247805 */ /* 0x000fe2000001ff00 */
        /* <DEDUP_REMOVED lines=17> */
[----:B------:R-:W-:Y:S02]  /*d0b0*/  CS2R R32, SRZ ;  /* 0x0000000000207805 */ /* 0x000fe4000001ff00 */
[----:B------:R-:W-:Y:S01]  /*d0c0*/  ISETP.GE.OR P6, PT, R4, UR46, P6 ;  /* 0x0000002e04007c0c */ /* 0x000fe2000b7c6670 */
[----:B-1----:R-:W-:-:S05]  /*d0d0*/  @!P0 HADD2.F32 R7, -RZ, R7.H0_H0 ;  /* 0x20000007ff078230 */ /* 0x002fca0000004100 */
[----:B------:R-:W-:Y:S01]  /*d0e0*/  @!P0 FMUL R32, R7, R34 ;  /* 0x0000002207208220 */ /* 0x000fe20000400000 */
[----:B------:R-:W-:-:S13]  /*d0f0*/  ISETP.GE.OR P0, PT, R6, UR46, P2 ;  /* 0x0000002e06007c0c */ /* 0x000fda0009706670 */
[----:B------:R-:W-:Y:S01]  /*d100*/  @!P0 FADD R25, -R5, R25 ;  /* 0x0000001905198221 */ /* 0x000fe20000000100 */
[----:B------:R-:W-:-:S05]  /*d110*/  @!P6 IMAD R5, R2, 0x88, R0 ;  /* 0x000000880205e824 */ /* 0x000fca00078e0200 */
[----:B------:R-:W-:-:S06]  /*d120*/  @!P6 LEA R5, R5, UR4, 0x1 ;  /* 0x000000040505ec11 */ /* 0x000fcc000f8e08ff */
[----:B------:R-:W1:Y:S01]  /*d130*/  @!P6 LDS.U16 R5, [R5+0x6bc0] ;  /* 0x006bc0000505e984 */ /* 0x000e620000000400 */
[----:B------:R-:W-:Y:S01]  /*d140*/  ISETP.GE.OR P5, PT, R4, UR46, P5 ;  /* 0x0000002e04007c0c */ /* 0x000fe2000afa6670 */
[----:B------:R-:W-:Y:S01]  /*d150*/  @!P6 FADD R35, -R3, R35 ;  /* 0x000000230323e221 */ /* 0x000fe20000000100 */
[----:B-1----:R-:W-:-:S05]  /*d160*/  @!P6 HADD2.F32 R5, -RZ, R5.H0_H0 ;  /* 0x20000005ff05e230 */ /* 0x002fca0000004100 */
[----:B------:R-:W-:-:S06]  /*d170*/  @!P6 FMUL R33, R5, R35 ;  /* 0x000000230521e220 */ /* 0x000fcc0000400000 */
[----:B------:R-:W-:-:S05]  /*d180*/  @!P5 IMAD R5, R2, 0x88, R0 ;  /* 0x000000880205d824 */ /* 0x000fca00078e0200 */
[----:B------:R-:W-:-:S06]  /*d190*/  @!P5 LEA R5, R5, UR4, 0x1 ;  /* 0x000000040505dc11 */ /* 0x000fcc000f8e08ff */
[----:B------:R-:W1:Y:S01]  /*d1a0*/  @!P5 LDS.U16 R5, [R5+0x7330] ;  /* 0x007330000505d984 */ /* 0x000e620000000400 */
[----:B------:R-:W-:Y:S01]  /*d1b0*/  ISETP.GE.OR P4, PT, R4, UR46, P4 ;  /* 0x0000002e04007c0c */ /* 0x000fe2000a786670 */
[----:B------:R-:W-:Y:S01]  /*d1c0*/  @!P5 FADD R30, -R3, R30 ;  /* 0x0000001e031ed221 */ /* 0x000fe20000000100 */
[----:B------:R-:W-:Y:S01]  /*d1d0*/  CS2R R28, SRZ ;  /* 0x00000000001c7805 */ /* 0x000fe2000001ff00 */
[----:B-1----:R-:W-:-:S05]  /*d1e0*/  @!P5 HADD2.F32 R5, -RZ, R5.H0_H0 ;  /* 0x20000005ff05d230 */ /* 0x002fca0000004100 */
[----:B------:R-:W-:-:S05]  /*d1f0*/  @!P5 FMUL R28, R5, R30 ;  /* 0x0000001e051cd220 */ /* 0x000fca0000400000 */
        /* <DEDUP_REMOVED lines=12> */
[----:B------:R-:W-:Y:S02]  /*d2c0*/  @!P1 IMAD R4, R2, 0x88, R0 ;  /* 0x0000008802049824 */ /* 0x000fe400078e0200 */
[----:B------:R-:W-:Y:S02]  /*d2d0*/  IMAD.MOV.U32 R22, RZ, RZ, RZ ;  /* 0x000000ffff167224 */ /* 0x000fe400078e00ff */
[----:B-1----:R-:W-:-:S05]  /*d2e0*/  @!P3 HADD2.F32 R5, -RZ, R5.H0_H0 ;  /* 0x20000005ff05b230 */ /* 0x002fca0000004100 */
[----:B------:R-:W-:Y:S01]  /*d2f0*/  @!P3 FMUL R22, R5, R26 ;  /* 0x0000001a0516b220 */ /* 0x000fe20000400000 */
[----:B------:R-:W-:Y:S01]  /*d300*/  @!P1 LEA R5, R4, UR4, 0x1 ;  /* 0x0000000404059c11 */ /* 0x000fe2000f8e08ff */
[----:B------:R-:W-:-:S05]  /*d310*/  @!P0 IMAD R4, R2, 0x88, R0 ;  /* 0x0000008802048824 */ /* 0x000fca00078e0200 */
[----:B------:R-:W1:Y:S01]  /*d320*/  @!P1 LDS.U16 R5, [R5+0x7ca0] ;  /* 0x007ca00005059984 */ /* 0x000e620000000400 */
[----:B------:R-:W-:-:S06]  /*d330*/  @!P0 LEA R4, R4, UR4, 0x1 ;  /* 0x0000000404048c11 */ /* 0x000fcc000f8e08ff */
[----:B------:R-:W4:Y:S01]  /*d340*/  @!P0 LDS.U16 R4, [R4+0x7cb0] ;  /* 0x007cb00004048984 */ /* 0x000f220000000400 */
[----:B------:R-:W-:-:S05]  /*d350*/  @!P2 IMAD R0, R2, 0x88, R0 ;  /* 0x000000880200a824 */ /* 0x000fca00078e0200 */
[----:B------:R-:W-:-:S05]  /*d360*/  @!P2 LEA R0, R0, UR4, 0x1 ;  /* 0x000000040000ac11 */ /* 0x000fca000f8e08ff */
[----:B------:R1:W2:Y:S01]  /*d370*/  @!P2 LDS.U16 R2, [R0+0x7cc0] ;  /* 0x007cc0000002a984 */ /* 0x0002a20000000400 */
[----:B------:R-:W2:Y:S01]  /*d380*/  S2R R9, SR_TID.X ;  /* 0x0000000000097919 */ /* 0x000ea20000002100 */
[----:B------:R-:W2:Y:S01]  /*d390*/  S2R R24, SR_TID.X ;  /* 0x0000000000187919 */ /* 0x000ea20000002100 */
[----:B-1----:R-:W-:-:S05]  /*d3a0*/  @!P1 HADD2.F32 R0, -RZ, R5.H0_H0 ;  /* 0x20000005ff009230 */ /* 0x002fca0000004100 */
[----:B------:R-:W-:Y:S01]  /*d3b0*/  @!P1 FMUL R21, R0, R23 ;  /* 0x0000001700159220 */ /* 0x000fe20000400000 */
[----:B----4-:R-:W-:-:S05]  /*d3c0*/  @!P0 HADD2.F32 R0, -RZ, R4.H0_H0 ;  /* 0x20000004ff008230 */ /* 0x010fca0000004100 */
[----:B------:R-:W-:Y:S01]  /*d3d0*/  @!P0 FMUL R19, R0, R25 ;  /* 0x0000001900138220 */ /* 0x000fe20000400000 */
[----:B---3--:R-:W-:-:S04]  /*d3e0*/  ISETP.NE.U32.AND P0, PT, R17, RZ, PT ;  /* 0x000000ff1100720c */ /* 0x008fc80003f05070 */
[----:B--2---:R-:W-:Y:S01]  /*d3f0*/  ISETP.NE.AND.EX P0, PT, R8, RZ, PT, P0 ;  /* 0x000000ff0800720c */ /* 0x004fe20003f05300 */
[----:B------:R-:W-:Y:S02]  /*d400*/  @!P2 HADD2.F32 R0, -RZ, R2.H0_H0 ;  /* 0x20000002ff00a230 */ /* 0x000fe40000004100 */
[----:B------:R-:W-:Y:S01]  /*d410*/  @!P2 FADD R3, -R3, R27 ;  /* 0x0000001b0303a221 */ /* 0x000fe20000000100 */
[----:B------:R-:W-:Y:S02]  /*d420*/  LOP3.LUT R9, R9, 0x1f, RZ, 0xc0, !PT ;  /* 0x0000001f09097812 */ /* 0x000fe400078ec0ff */
[----:B------:R-:W-:Y:S01]  /*d430*/  MOV R23, RZ ;  /* 0x000000ff00177202 */ /* 0x000fe20000000f00 */
[----:B------:R-:W-:Y:S01]  /*d440*/  @!P2 FMUL R23, R0, R3 ;  /* 0x000000030017a220 */ /* 0x000fe20000400000 */
[----:B------:R-:W-:Y:S02]  /*d450*/  LOP3.LUT R38, R15, 0x1f, RZ, 0xc0, !PT ;  /* 0x0000001f0f267812 */ /* 0x000fe400078ec0ff */
[----:B------:R-:W-:-:S03]  /*d460*/  SHF.R.U32.HI R39, RZ, 0x2, R9 ;  /* 0x00000002ff277819 */ /* 0x000fc60000011609 */
[----:B------:R-:W-:Y:S05]  /*d470*/  @!P0 BRA `(.L_x_294) ;  /* 0x0000000800188947 */ /* 0x000fea0003800000 */
[----:B------:R-:W2:Y:S01]  /*d480*/  LDL.LU R11, [R1+0x2c] ;  /* 0x00002c00010b7983 */ /* 0x000ea20000300800 */
[----:B------:R-:W1:Y:S03]  /*d490*/  LDC R16, c[0x0][0x438] ;  /* 0x00010e00ff107b82 */ /* 0x000e660000000800 */
[----:B------:R-:W3:Y:S04]  /*d4a0*/  LDL R9, [R1+0x28] ;  /* 0x0000280001097983 */ /* 0x000ee80000100800 */
[----:B------:R-:W4:Y:S01]  /*d4b0*/  LDL.LU R10, [R1] ;  /* 0x00000000010a7983 */ /* 0x000f220000300800 */
[----:B------:R-:W-:Y:S01]  /*d4c0*/  SHF.R.U32.HI R2, RZ, 0x4, R38 ;  /* 0x00000004ff027819 */ /* 0x000fe20000011626 */
[----:B------:R-:W-:Y:S01]  /*d4d0*/  USHF.L.U32 UR13, UR50, 0x1, URZ ;  /* 0x00000001320d7899 */ /* 0x000fe200080006ff */
[----:B------:R-:W-:Y:S01]  /*d4e0*/  ISETP.NE.AND P1, PT, RZ, UR6, PT ;  /* 0x00000006ff007c0c */ /* 0x000fe2000bf25270 */
[----:B------:R-:W-:Y:S01]  /*d4f0*/  ULOP3.LUT UR12, UR8, 0x3c, UR7, 0xf8, !UPT ;  /* 0x0000003c080c7892 */ /* 0x000fe2000f8ef807 */
[----:B------:R-:W-:Y:S01]  /*d500*/  IMAD.SHL.U32 R15, R15, 0x8, RZ ;  /* 0x000000080f0f7824 */ /* 0x000fe200078e00ff */
[----:B------:R-:W-:Y:S01]  /*d510*/  ULOP3.LUT UR13, UR13, 0x6, URZ, 0xc0, !UPT ;  /* 0x000000060d0d7892 */ /* 0x000fe2000f8ec0ff */
[----:B------:R-:W4:Y:S01]  /*d520*/  LDC.64 R34, c[0x0][0x358] ;  /* 0x0000d600ff227b82 */ /* 0x000f220000000a00 */
[----:B------:R-:W-:-:S02]  /*d530*/  UIMAD UR12, UR12, 0x220, UR9 ;  /* 0x000002200c0c78a4 */ /* 0x000fc4000f8e0209 */
[----:B------:R-:W-:Y:S02]  /*d540*/  ULOP3.LUT UR7, UR7, 0x1, URZ, 0xc0, !UPT ;  /* 0x0000000107077892 */ /* 0x000fe4000f8ec0ff */
[----:B------:R-:W-:Y:S02]  /*d550*/  UIADD3 UR11, UPT, UPT, UR4, 0x1aa00, URZ ;  /* 0x0001aa00040b7890 */ /* 0x000fe4000fffe0ff */
[----:B------:R-:W-:Y:S01]  /*d560*/  UISETP.NE.U32.AND UP0, UPT, UR7, 0x1, UPT ;  /* 0x000000010700788c */ /* 0x000fe2000bf05070 */
[----:B------:R-:W-:Y:S01]  /*d570*/  BAR.SYNC.DEFER_BLOCKING 0x0 ;  /* 0x0000000000007b1d */ /* 0x000fe20000010000 */
[----:B--2---:R-:W-:-:S04]  /*d580*/  SHF.R.U32.HI R0, RZ, 0x2, R11 ;  /* 0x00000002ff007819 */ /* 0x004fc8000001160b */
[--C-:B------:R-:W-:Y:S01]  /*d590*/  LOP3.LUT R3, R2, 0x780, R0.reuse, 0xf8, !PT ;  /* 0x0000078002037812 */ /* 0x100fe200078ef800 */
[----:B---3--:R-:W-:Y:S02]  /*d5a0*/  IMAD.MOV.U32 R14, RZ, RZ, R9 ;  /* 0x000000ffff0e7224 */ /* 0x008fe400078e0009 */
[----:B------:R-:W-:Y:S01]  /*d5b0*/  IMAD.SHL.U32 R9, R24, 0x10, RZ ;  /* 0x0000001018097824 */ /* 0x000fe200078e00ff */
[----:B------:R-:W-:Y:S02]  /*d5c0*/  LOP3.LUT R3, R3, 0x60, R0, 0xf8, !PT ;  /* 0x0000006003037812 */ /* 0x000fe400078ef800 */
[----:B-1----:R-:W-:Y:S02]  /*d5d0*/  SHF.R.S32.HI R0, RZ, 0x1f, R16 ;  /* 0x0000001fff007819 */ /* 0x002fe40000011410 */
[----:B------:R-:W-:Y:S02]  /*d5e0*/  LOP3.LUT R3, R3, UR13, RZ, 0xfc, !PT ;  /* 0x0000000d03037c12 */ /* 0x000fe4000f8efcff */
[----:B------:R-:W-:-:S03]  /*d5f0*/  LOP3.LUT R9, R9, 0xf0, RZ, 0xc0, !PT ;  /* 0x000000f009097812 */ /* 0x000fc600078ec0ff */
[----:B------:R-:W-:Y:S02]  /*d600*/  IMAD R0, R0, R3, RZ ;  /* 0x0000000300007224 */ /* 0x000fe400078e02ff */
[----:B------:R-:W-:-:S04]  /*d610*/  IMAD.WIDE.U32 R4, R3, R16, RZ ;  /* 0x0000001003047225 */ /* 0x000fc800078e00ff */
[----:B------:R-:W-:Y:S01]  /*d620*/  IMAD.IADD R0, R5, 0x1, R0 ;  /* 0x0000000105007824 */ /* 0x000fe200078e0200 */
[----:B------:R-:W-:-:S04]  /*d630*/  LEA R9, P0, R4, R9, 0x1 ;  /* 0x0000000904097211 */ /* 0x000fc800078008ff */
[----:B------:R-:W-:Y:S02]  /*d640*/  LEA.HI.X R11, R4, RZ, R0, 0x1, P0 ;  /* 0x000000ff040b7211 */ /* 0x000fe400000f0c00 */
[--C-:B----4-:R-:W-:Y:S01]  /*d650*/  LOP3.LUT R0, R2, 0x1e0, R10.reuse, 0xf8, !PT ;  /* 0x000001e002007812 */ /* 0x110fe200078ef80a */
[----:B------:R-:W-:Y:S01]  /*d660*/  IMAD R2, R39, 0x44, RZ ;  /* 0x0000004427027824 */ /* 0x000fe200078e02ff */
[----:B------:R-:W-:Y:S02]  /*d670*/  PLOP3.LUT P0, PT, PT, PT, UP0, 0x80, 0x8 ;  /* 0x000000000008781c */ /* 0x000fe40003f0f008 */
[----:B------:R-:W-:Y:S02]  /*d680*/  LOP3.LUT R10, R0, 0x18, R10, 0xf8, !PT ;  /* 0x00000018000a7812 */ /* 0x000fe400078ef80a */
[----:B------:R-:W-:-:S04]  /*d690*/  LOP3.LUT R0, R24, 0x2, RZ, 0xc, !PT ;  /* 0x0000000218007812 */ /* 0x000fc800078e0cff */
[----:B------:R-:W-:-:S04]  /*d6a0*/  LOP3.LUT R0, R0, 0x1, R24, 0xf8, !PT ;  /* 0x0000000100007812 */ /* 0x000fc800078ef818 */
[C---:B------:R-:W-:Y:S02]  /*d6b0*/  LOP3.LUT R0, R2.reuse, R0, RZ, 0xfc, !PT ;  /* 0x0000000002007212 */ /* 0x040fe400078efcff */
[----:B------:R-:W-:-:S03]  /*d6c0*/  LOP3.LUT R2, R2, 0x3, R24, 0xf8, !PT ;  /* 0x0000000302027812 */ /* 0x000fc600078ef818 */
[----:B------:R-:W-:Y:S02]  /*d6d0*/  VIADD R4, R0, UR12 ;  /* 0x0000000c00047c36 */ /* 0x000fe40008000000 */
[----:B------:R-:W-:Y:S02]  /*d6e0*/  VIADD R2, R2, UR12 ;  /* 0x0000000c02027c36 */ /* 0x000fe40008000000 */
[----:B------:R-:W-:Y:S01]  /*d6f0*/  IMAD R0, R16, UR41, RZ ;  /* 0x0000002910007c24 */ /* 0x000fe2000f8e02ff */
[----:B------:R-:W-:Y:S02]  /*d700*/  LEA R4, R4, UR11, 0x3 ;  /* 0x0000000b04047c11 */ /* 0x000fe4000f8e18ff */
[----:B------:R-:W-:Y:S02]  /*d710*/  LEA R5, R2, UR11, 0x3 ;  /* 0x0000000b02057c11 */ /* 0x000fe4000f8e18ff */
[----:B------:R-:W-:Y:S02]  /*d720*/  SHF.R.S32.HI R7, RZ, 0x1f, R0 ;  /* 0x0000001fff077819 */ /* 0x000fe40000011400 */
[----:B------:R-:W-:-:S02]  /*d730*/  IADD3 R6, P2, PT, R0, R14, RZ ;  /* 0x0000000e00067210 */ /* 0x000fc40007f5e0ff */
[----:B------:R-:W-:Y:S02]  /*d740*/  SEL R2, R4, R5, !P0 ;  /* 0x0000000504027207 */ /* 0x000fe40004000000 */
[----:B------:R-:W-:Y:S02]  /*d750*/  SEL R0, R5, R4, !P1 ;  /* 0x0000000405007207 */ /* 0x000fe40004800000 */
[----:B------:R-:W-:Y:S01]  /*d760*/  LEA.HI.X.SX32 R4, R14, R7, 0x1, P2 ;  /* 0x000000070e047211 */ /* 0x000fe200010f0eff */
[----:B------:R-:W-:Y:S01]  /*d770*/  STS.64 [R2], R124 ;  /* 0x0000007c02007388 */ /* 0x000fe20000000a00 */
[C---:B------:R-:W-:Y:S02]  /*d780*/  LEA R7, P0, R6.reuse, R17, 0x1 ;  /* 0x0000001106077211 */ /* 0x040fe400078008ff */
[----:B------:R-:W-:Y:S01]  /*d790*/  LOP3.LUT R5, R15, 0x78, RZ, 0xc0, !PT ;  /* 0x000000780f057812 */ /* 0x000fe200078ec0ff */
[----:B------:R-:W-:Y:S01]  /*d7a0*/  STS.64 [R2+0x20], R122 ;  /* 0x0000207a02007388 */ /* 0x000fe20000000a00 */
[----:B------:R-:W-:-:S02]  /*d7b0*/  LEA.HI.X R8, R6, R8, R4, 0x1, P0 ;  /* 0x0000000806087211 */ /* 0x000fc400000f0c04 */
[----:B------:R-:W-:Y:S01]  /*d7c0*/  SHF.R.U32.HI R6, RZ, 0x2, R24 ;  /* 0x00000002ff067819 */ /* 0x000fe20000011618 */
[----:B------:R-:W-:Y:S01]  /*d7d0*/  STS.64 [R2+0x40], R120 ;  /* 0x0000407802007388 */ /* 0x000fe20000000a00 */
[----:B------:R-:W-:Y:S02]  /*d7e0*/  ISETP.GE.AND P0, PT, R5, UR40, PT ;  /* 0x0000002805007c0c */ /* 0x000fe4000bf06270 */
[----:B------:R-:W-:Y:S01]  /*d7f0*/  SHF.R.U32.HI R5, RZ, 0x2, R5 ;  /* 0x00000002ff057819 */ /* 0x000fe20000011605 */
[----:B------:R-:W-:Y:S01]  /*d800*/  STS.64 [R2+0x60], R118 ;  /* 0x0000607602007388 */ /* 0x000fe20000000a00 */
[----:B------:R-:W-:Y:S01]  /*d810*/  LOP3.LUT R6, R6, 0x1, RZ, 0xc0, !PT ;  /* 0x0000000106067812 */ /* 0x000fe200078ec0ff */
[----:B------:R-:W-:Y:S01]  /*d820*/  BAR.SYNC.DEFER_BLOCKING 0x0 ;  /* 0x0000000000007b1d */ /* 0x000fe20000010000 */
[----:B------:R-:W-:Y:S02]  /*d830*/  IADD3 R4, P1, PT, R9, R7, RZ ;  /* 0x0000000709047210 */ /* 0x000fe40007f3e0ff */
[----:B------:R-:W-:-:S02]  /*d840*/  LOP3.LUT R7, R5, R6, RZ, 0xfc, !PT ;  /* 0x0000000605077212 */ /* 0x000fc400078efcff */
[----:B------:R-:W-:Y:S02]  /*d850*/  LOP3.LUT R6, R5, 0x1, R6, 0xf6, !PT ;  /* 0x0000000105067812 */ /* 0x000fe400078ef606 */
[----:B------:R-:W-:-:S05]  /*d860*/  LOP3.LUT R5, R10, UR13, RZ, 0xfc, !PT ;  /* 0x0000000d0a057c12 */ /* 0x000fca000f8efcff */
[C---:B------:R-:W-:Y:S02]  /*d870*/  IMAD R7, R5.reuse, 0x22, R7 ;  /* 0x0000002205077824 */ /* 0x040fe400078e0207 */
[----:B------:R-:W-:Y:S02]  /*d880*/  IMAD R6, R5, 0x22, R6 ;  /* 0x0000002205067824 */ /* 0x000fe400078e0206 */
[----:B------:R-:W-:Y:S01]  /*d890*/  IMAD.X R5, R11, 0x1, R8, P1 ;  /* 0x000000010b057824 */ /* 0x000fe200008e0608 */
[----:B------:R-:W-:Y:S02]  /*d8a0*/  LEA R8, R7, UR4, 0x4 ;  /* 0x0000000407087c11 */ /* 0x000fe4000f8e20ff */
[----:B------:R-:W-:Y:S02]  /*d8b0*/  ISETP.LT.AND P1, PT, R3, UR46, !P0 ;  /* 0x0000002e03007c0c */ /* 0x000fe4000c721270 */
[----:B------:R-:W-:Y:S02]  /*d8c0*/  LEA R7, R7, UR11, 0x4 ;  /* 0x0000000b07077c11 */ /* 0x000fe4000f8e20ff */
[----:B------:R-:W1:Y:S09]  /*d8d0*/  LDS.128 R8, [R8+0x1aa00] ;  /* 0x01aa000008087984 */ /* 0x000e720000000c00 */
[----:B------:R-:W-:-:S02]  /*d8e0*/  @P1 R2UR UR6, R34 ;  /* 0x00000000220612ca */ /* 0x000fc400000e0000 */
[----:B------:R-:W-:Y:S02]  /*d8f0*/  @P1 R2UR UR7, R35 ;  /* 0x00000000230712ca */ /* 0x000fe400000e0000 */
[----:B-1----:R-:W-:Y:S02]  /*d900*/  F2FP.F16.F32.PACK_AB R8, R9, R8 ;  /* 0x000000080908723e */ /* 0x002fe400000000ff */
[----:B------:R-:W-:Y:S02]  /*d910*/  F2FP.F16.F32.PACK_AB R9, R11, R10 ;  /* 0x0000000a0b09723e */ /* 0x000fe400000000ff */
[C---:B------:R-:W-:Y:S02]  /*d920*/  LEA R10, R6.reuse, UR4, 0x4 ;  /* 0x00000004060a7c11 */ /* 0x040fe4000f8e20ff */
[----:B------:R-:W-:-:S03]  /*d930*/  LEA R6, R6, UR11, 0x4 ;  /* 0x0000000b06067c11 */ /* 0x000fc6000f8e20ff */
[----:B------:R-:W1:Y:S02]  /*d940*/  LDS.128 R12, [R10+0x1aa00] ;  /* 0x01aa00000a0c7984 */ /* 0x000e640000000c00 */
[----:B-1----:R-:W-:Y:S02]  /*d950*/  F2FP.F16.F32.PACK_AB R10, R13, R12 ;  /* 0x0000000c0d0a723e */ /* 0x002fe400000000ff */
[----:B------:R-:W-:-:S05]  /*d960*/  F2FP.F16.F32.PACK_AB R11, R15, R14 ;  /* 0x0000000e0f0b723e */ /* 0x000fca00000000ff */
[----:B------:R1:W-:Y:S01]  /*d970*/  @P1 STG.E.128 desc[UR6][R4.64], R8 ;  /* 0x0000000804001986 */ /* 0x0003e2000c101d06 */
[----:B------:R-:W-:Y:S06]  /*d980*/  BAR.SYNC.DEFER_BLOCKING 0x0 ;  /* 0x0000000000007b1d */ /* 0x000fec0000010000 */
[----:B------:R-:W-:Y:S04]  /*d990*/  STS.64 [R0], R116 ;  /* 0x0000007400007388 */ /* 0x000fe80000000a00 */
[----:B------:R-:W-:Y:S01]  /*d9a0*/  STS.64 [R0+0x20], R82 ;  /* 0x0000205200007388 */ /* 0x000fe20000000a00 */
[----:B-1----:R-:W-:Y:S01]  /*d9b0*/  LOP3.LUT R8, R3, 0x8, RZ, 0xfc, !PT ;  /* 0x0000000803087812 */ /* 0x002fe200078efcff */
[----:B------:R-:W-:-:S02]  /*d9c0*/  IMAD.WIDE R4, R16, 0x10, R4 ;  /* 0x0000001010047825 */ /* 0x000fc400078e0204 */
[----:B------:R-:W-:Y:S01]  /*d9d0*/  STS.64 [R0+0x40], R80 ;  /* 0x0000405000007388 */ /* 0x000fe20000000a00 */
[----:B------:R-:W-:-:S03]  /*d9e0*/  ISETP.LT.AND P1, PT, R8, UR46, !P0 ;  /* 0x0000002e08007c0c */ /* 0x000fc6000c721270 */
[----:B------:R-:W-:Y:S01]  /*d9f0*/  STS.64 [R0+0x60], R20 ;  /* 0x0000601400007388 */ /* 0x000fe20000000a00 */
[----:B------:R-:W-:Y:S09]  /*da00*/  BAR.SYNC.DEFER_BLOCKING 0x0 ;  /* 0x0000000000007b1d */ /* 0x000ff20000010000 */
[----:B------:R-:W-:-:S02]  /*da10*/  @P1 R2UR UR6, R34 ;  /* 0x00000000220612ca */ /* 0x000fc400000e0000 */
[----:B------:R-:W-:Y:S01]  /*da20*/  @P1 R2UR UR7, R35 ;  /* 0x00000000230712ca */ /* 0x000fe200000e0000 */
[----:B------:R-:W1:Y:S04]  /*da30*/  LDS.128 R12, [R7] ;  /* 0x00000000070c7984 */ /* 0x000e680000000c00 */
[----:B------:R-:W2:Y:S01]  /*da40*/  LDS.128 R8, [R6] ;  /* 0x0000000006087984 */ /* 0x000ea20000000c00 */
[----:B-1----:R-:W-:Y:S02]  /*da50*/  F2FP.F16.F32.PACK_AB R12, R13, R12 ;  /* 0x0000000c0d0c723e */ /* 0x002fe400000000ff */
[----:B------:R-:W-:Y:S02]  /*da60*/  F2FP.F16.F32.PACK_AB R13, R15, R14 ;  /* 0x0000000e0f0d723e */ /* 0x000fe400000000ff */
[----:B--2---:R-:W-:-:S02]  /*da70*/  F2FP.F16.F32.PACK_AB R14, R9, R8 ;  /* 0x00000008090e723e */ /* 0x004fc400000000ff */
[----:B------:R-:W-:-:S05]  /*da80*/  F2FP.F16.F32.PACK_AB R15, R11, R10 ;  /* 0x0000000a0b0f723e */ /* 0x000fca00000000ff */
[----:B------:R1:W-:Y:S01]  /*da90*/  @P1 STG.E.128 desc[UR6][R4.64], R12 ;  /* 0x0000000c04001986 */ /* 0x0003e2000c101d06 */
[----:B------:R-:W-:Y:S06]  /*daa0*/  BAR.SYNC.DEFER_BLOCKING 0x0 ;  /* 0x0000000000007b1d */ /* 0x000fec0000010000 */
[----:B------:R-:W-:Y:S04]  /*dab0*/  STS.64 [R2], R78 ;  /* 0x0000004e02007388 */ /* 0x000fe80000000a00 */
[----:B------:R-:W-:Y:S01]  /*dac0*/  STS.64 [R2+0x20], R76 ;  /* 0x0000204c02007388 */ /* 0x000fe20000000a00 */
[----:B-1----:R-:W-:-:S03]  /*dad0*/  IMAD.WIDE R4, R16, 0x10, R4 ;  /* 0x0000001010047825 */ /* 0x002fc600078e0204 */
[----:B------:R-:W-:Y:S04]  /*dae0*/  STS.64 [R2+0x40], R74 ;  /* 0x0000404a02007388 */ /* 0x000fe80000000a00 */
[----:B------:R1:W-:Y:S01]  /*daf0*/  STS.64 [R2+0x60], R18 ;  /* 0x0000601202007388 */ /* 0x0003e20000000a00 */
[----:B------:R-:W-:Y:S01]  /*db00*/  BAR.SYNC.DEFER_BLOCKING 0x0 ;  /* 0x0000000000007b1d */ /* 0x000fe20000010000 */
[----:B-1----:R-:W-:-:S05]  /*db10*/  LOP3.LUT R2, R3, 0x10, RZ, 0xfc, !PT ;  /* 0x0000001003027812 */ /* 0x002fca00078efcff */
[----:B------:R-:W1:Y:S01]  /*db20*/  LDS.128 R8, [R7] ;  /* 0x0000000007087984 */ /* 0x000e620000000c00 */
[----:B------:R-:W-:Y:S02]  /*db30*/  LOP3.LUT R3, R3, 0x18, RZ, 0xfc, !PT ;  /* 0x0000001803037812 */ /* 0x000fe400078efcff */
[----:B------:R-:W-:Y:S01]  /*db40*/  ISETP.LT.AND P1, PT, R2, UR46, !P0 ;  /* 0x0000002e02007c0c */ /* 0x000fe2000c721270 */
[----:B------:R-:W2:Y:S01]  /*db50*/  LDS.128 R12, [R6] ;  /* 0x00000000060c7984 */ /* 0x000ea20000000c00 */
[----:B------:R-:W-:Y:S01]  /*db60*/  ISETP.LT.AND P0, PT, R3, UR46, !P0 ;  /* 0x0000002e03007c0c */ /* 0x000fe2000c701270 */
[----:B------:R-:W-:-:S10]  /*db70*/  IMAD.WIDE R2, R16, 0x10, R4 ;  /* 0x0000001010027825 */ /* 0x000fd400078e0204 */
[----:B------:R-:W-:Y:S02]  /*db80*/  @P1 R2UR UR6, R34 ;  /* 0x00000000220612ca */ /* 0x000fe400000e0000 */
[----:B------:R-:W-:Y:S02]  /*db90*/  @P1 R2UR UR7, R35 ;  /* 0x00000000230712ca */ /* 0x000fe400000e0000 */
[----:B-1----:R-:W-:Y:S02]  /*dba0*/  F2FP.F16.F32.PACK_AB R8, R9, R8 ;  /* 0x000000080908723e */ /* 0x002fe400000000ff */
[----:B------:R-:W-:Y:S02]  /*dbb0*/  F2FP.F16.F32.PACK_AB R9, R11, R10 ;  /* 0x0000000a0b09723e */ /* 0x000fe400000000ff */
[----:B--2---:R-:W-:Y:S02]  /*dbc0*/  F2FP.F16.F32.PACK_AB R10, R13, R12 ;  /* 0x0000000c0d0a723e */ /* 0x004fe400000000ff */
[----:B------:R-:W-:-:S05]  /*dbd0*/  F2FP.F16.F32.PACK_AB R11, R15, R14 ;  /* 0x0000000e0f0b723e */ /* 0x000fca00000000ff */
        /* <DEDUP_REMOVED lines=9> */
[----:B------:R-:W1:Y:S04]  /*dc70*/  LDS.128 R8, [R7] ;  /* 0x0000000007087984 */ /* 0x000e680000000c00 */
[----:B------:R-:W2:Y:S01]  /*dc80*/  LDS.128 R12, [R6] ;  /* 0x00000000060c7984 */ /* 0x000ea20000000c00 */
[----:B-1----:R-:W-:-:S02]  /*dc90*/  F2FP.F16.F32.PACK_AB R4, R9, R8 ;  /* 0x000000080904723e */ /* 0x002fc400000000ff */
[----:B------:R-:W-:Y:S02]  /*dca0*/  F2FP.F16.F32.PACK_AB R5, R11, R10 ;  /* 0x0000000a0b05723e */ /* 0x000fe400000000ff */
[----:B--2---:R-:W-:Y:S02]  /*dcb0*/  F2FP.F16.F32.PACK_AB R6, R13, R12 ;  /* 0x0000000c0d06723e */ /* 0x004fe400000000ff */
[----:B------:R-:W-:-:S05]  /*dcc0*/  F2FP.F16.F32.PACK_AB R7, R15, R14 ;  /* 0x0000000e0f07723e */ /* 0x000fca00000000ff */
[----:B------:R1:W-:Y:S02]  /*dcd0*/  @P0 STG.E.128 desc[UR6][R2.64], R4 ;  /* 0x0000000402000986 */ /* 0x0003e4000c101d06 */
.L_x_294:
[----:B------:R-:W2:Y:S01]  /*dce0*/  LDCU UR6, c[0x0][0x408] ;  /* 0x00008100ff0677ac */ /* 0x000ea20008000800 */
[----:B------:R-:W-:Y:S02]  /*dcf0*/  UIMAD UR8, UR8, 0x880, UR9 ;  /* 0x00000880080878a4 */ /* 0x000fe4000f8e0209 */
[----:B------:R-:W-:Y:S02]  /*dd00*/  USHF.L.U32 UR7, UR50, 0x5, URZ ;  /* 0x0000000532077899 */ /* 0x000fe400080006ff */
[----:B------:R-:W-:Y:S02]  /*dd10*/  USHF.R.S32.HI UR52, URZ, 0x1f, UR41 ;  /* 0x0000001fff347899 */ /* 0x000fe40008011429 */
[----:B------:R-:W-:Y:S02]  /*dd20*/  ULOP3.LUT UR7, UR7, 0x1fe0, URZ, 0xc0, !UPT ;  /* 0x00001fe007077892 */ /* 0x000fe4000f8ec0ff */
[----:B------:R-:W-:Y:S02]  /*dd30*/  ULEA.HI UR52, UR52, UR41, URZ, 0x7 ;  /* 0x0000002934347291 */ /* 0x000fe4000f8f38ff */
[----:B------:R-:W-:-:S02]  /*dd40*/  ULOP3.LUT UR55, UR50, 0xff, URZ, 0xc0, !UPT ;  /* 0x000000ff32377892 */ /* 0x000fc4000f8ec0ff */
[----:B------:R-:W-:Y:S01]  /*dd50*/  ULOP3.LUT UR54, UR50, 0x3, URZ, 0xc0, !UPT ;  /* 0x0000000332367892 */ /* 0x000fe2000f8ec0ff */
[----:B--2---:R-:W-:Y:S01]  /*dd60*/  FMUL R0, R124, UR6 ;  /* 0x000000067c007c20 */ /* 0x004fe20008400000 */
[----:B------:R-:W-:Y:S01]  /*dd70*/  FMUL R17, R125, UR6 ;  /* 0x000000067d117c20 */ /* 0x000fe20008400000 */
[----:B------:R-:W-:Y:S01]  /*dd80*/  FMUL R15, R121, UR6 ;  /* 0x00000006790f7c20 */ /* 0x000fe20008400000 */
[----:B-1----:R-:W-:Y:S01]  /*dd90*/  FMUL R2, R122, UR6 ;  /* 0x000000067a027c20 */ /* 0x002fe20008400000 */
[----:B------:R-:W-:Y:S01]  /*dda0*/  FMUL R16, R123, UR6 ;  /* 0x000000067b107c20 */ /* 0x000fe20008400000 */
[----:B------:R-:W-:Y:S01]  /*ddb0*/  FMUL R12, R83, UR6 ;  /* 0x00000006530c7c20 */ /* 0x000fe20008400000 */
[----:B------:R-:W-:Y:S01]  /*ddc0*/  F2FP.F16.F32.PACK_AB R17, R17, R0 ;  /* 0x000000001111723e */ /* 0x000fe200000000ff */
        /* <DEDUP_REMOVED lines=14> */
[----:B------:R-:W-:Y:S01]  /*deb0*/  LOP3.LUT R21, R24, 0x3, RZ, 0xc0, !PT ;  /* 0x0000000318157812 */ /* 0x000fe200078ec0ff */
[----:B------:R-:W-:Y:S01]  /*dec0*/  FMUL R8, R77, UR6 ;  /* 0x000000064d087c20 */ /* 0x000fe20008400000 */
[----:B------:R-:W-:Y:S01]  /*ded0*/  F2FP.F16.F32.PACK_AB R11, R11, R2 ;  /* 0x000000020b0b723e */ /* 0x000fe200000000ff */
[----:B------:R-:W-:Y:S01]  /*dee0*/  FMUL R2, R76, UR6 ;  /* 0x000000064c027c20 */ /* 0x000fe20008400000 */
[----:B------:R-:W-:Y:S01]  /*def0*/  F2FP.F16.F32.PACK_AB R9, R9, R0 ;  /* 0x000000000909723e */ /* 0x000fe200000000ff */
[----:B------:R-:W-:Y:S01]  /*df00*/  FMUL R0, R18, UR6 ;  /* 0x0000000612007c20 */ /* 0x000fe20008400000 */
[----:B------:R-:W-:Y:S01]  /*df10*/  FMUL R5, R37, UR6 ;  /* 0x0000000625057c20 */ /* 0x000fe20008400000 */
[----:B------:R-:W-:-:S02]  /*df20*/  IMAD R21, R39, 0x44, R21 ;  /* 0x0000004427157824 */ /* 0x000fc400078e0215 */
[----:B------:R-:W-:Y:S01]  /*df30*/  FMUL R3, R116, UR6 ;  /* 0x0000000674037c20 */ /* 0x000fe20008400000 */
[----:B------:R-:W-:Y:S01]  /*df40*/  FMUL R13, R117, UR6 ;  /* 0x00000006750d7c20 */ /* 0x000fe20008400000 */
[----:B------:R-:W-:Y:S01]  /*df50*/  F2FP.F16.F32.PACK_AB R6, R6, R0 ;  /* 0x000000000606723e */ /* 0x000fe200000000ff */
[----:B------:R-:W-:Y:S01]  /*df60*/  FMUL R0, R36, UR6 ;  /* 0x0000000624007c20 */ /* 0x000fe20008400000 */
[----:B------:R-:W-:Y:S01]  /*df70*/  F2FP.F16.F32.PACK_AB R8, R8, R2 ;  /* 0x000000020808723e */ /* 0x000fe200000000ff */
[----:B------:R-:W-:Y:S01]  /*df80*/  FMUL R4, R33, UR6 ;  /* 0x0000000621047c20 */ /* 0x000fe20008400000 */
[----:B------:R-:W-:Y:S01]  /*df90*/  MOV R2, UR44 ;  /* 0x0000002c00027c02 */ /* 0x000fe20008000f00 */
[----:B------:R-:W-:Y:S01]  /*dfa0*/  FMUL R7, R75, UR6 ;  /* 0x000000064b077c20 */ /* 0x000fe20008400000 */
[----:B------:R-:W-:Y:S01]  /*dfb0*/  F2FP.F16.F32.PACK_AB R5, R5, R0 ;  /* 0x000000000505723e */ /* 0x000fe200000000ff */
[----:B------:R-:W-:Y:S01]  /*dfc0*/  FMUL R0, R32, UR6 ;  /* 0x0000000620007c20 */ /* 0x000fe20008400000 */
[----:B------:R-:W-:Y:S01]  /*dfd0*/  IADD3 R21, PT, PT, R21, UR8, RZ ;  /* 0x0000000815157c10 */ /* 0x000fe2000fffe0ff */
[----:B------:R-:W-:Y:S01]  /*dfe0*/  FMUL R19, R22, UR6 ;  /* 0x0000000616137c20 */ /* 0x000fe20008400000 */
[----:B------:R-:W-:Y:S01]  /*dff0*/  F2FP.F16.F32.PACK_AB R13, R13, R3 ;  /* 0x000000030d0d723e */ /* 0x000fe200000000ff */
[----:B------:R-:W-:Y:S01]  /*e000*/  FMUL R3, R20, UR6 ;  /* 0x0000000614037c20 */ /* 0x000fe20008400000 */
[----:B------:R-:W-:Y:S01]  /*e010*/  F2FP.F16.F32.PACK_AB R4, R4, R0 ;  /* 0x000000000404723e */ /* 0x000fe200000000ff */
[----:B------:R1:W2:Y:S01]  /*e020*/  SHFL.IDX PT, R20, R2, RZ, 0x1f ;  /* 0x00001fff02147589 */ /* 0x0002a200000e0000 */
[----:B------:R-:W-:Y:S01]  /*e030*/  LEA R0, R21, UR4, 0x2 ;  /* 0x0000000415007c11 */ /* 0x000fe2000f8e10ff */
[----:B------:R-:W-:Y:S01]  /*e040*/  FMUL R18, R23, UR6 ;  /* 0x0000000617127c20 */ /* 0x000fe20008400000 */
[----:B------:R-:W-:Y:S01]  /*e050*/  F2FP.F16.F32.PACK_AB R10, R10, R3 ;  /* 0x000000030a0a723e */ /* 0x000fe200000000ff */
[----:B------:R-:W-:Y:S01]  /*e060*/  BAR.SYNC.DEFER_BLOCKING 0x0 ;  /* 0x0000000000007b1d */ /* 0x000fe20000010000 */
[----:B------:R-:W-:Y:S01]  /*e070*/  FMUL R3, R74, UR6 ;  /* 0x000000064a037c20 */ /* 0x000fe20008400000 */
[----:B------:R-:W-:Y:S01]  /*e080*/  USHF.L.U32 UR8, UR50, 0x1, URZ ;  /* 0x0000000132087899 */ /* 0x000fe200080006ff */
[----:B------:R-:W-:Y:S01]  /*e090*/  MOV R123, UR7 ;  /* 0x00000007007b7c02 */ /* 0x000fe20008000f00 */
[----:B------:R-:W-:-:S02]  /*e0a0*/  USHF.R.U32.HI UR53, URZ, 0x2, UR50 ;  /* 0x00000002ff357899 */ /* 0x000fc40008011632 */
[----:B------:R-:W-:Y:S01]  /*e0b0*/  F2FP.F16.F32.PACK_AB R7, R7, R3 ;  /* 0x000000030707723e */ /* 0x000fe200000000ff */
[----:B------:R-:W-:Y:S01]  /*e0c0*/  FMUL R3, R29, UR6 ;  /* 0x000000061d037c20 */ /* 0x000fe20008400000 */
[----:B------:R-:W-:Y:S01]  /*e0d0*/  ULOP3.LUT UR8, UR8, 0x1fc, URZ, 0xc0, !UPT ;  /* 0x000001fc08087892 */ /* 0x000fe2000f8ec0ff */
[----:B------:R-:W-:Y:S01]  /*e0e0*/  LOP3.LUT R123, R123, 0x1f, R24, 0xf8, !PT ;  /* 0x0000001f7b7b7812 */ /* 0x000fe200078ef818 */
[----:B------:R-:W-:Y:S01]  /*e0f0*/  USHF.R.S32.HI UR52, URZ, 0x7, UR52 ;  /* 0x00000007ff347899 */ /* 0x000fe20008011434 */
[----:B-1----:R-:W-:Y:S01]  /*e100*/  FMUL R2, R28, UR6 ;  /* 0x000000061c027c20 */ /* 0x002fe20008400000 */
[----:B------:R-:W1:Y:S01]  /*e110*/  LDCU UR6, c[0x0][0x370] ;  /* 0x00006e00ff0677ac */ /* 0x000e620008000800 */
[----:B--2---:R-:W-:Y:S01]  /*e120*/  R2UR UR44, R20 ;  /* 0x00000000142c72ca */ /* 0x004fe200000e0000 */
[----:B------:R2:W-:Y:S02]  /*e130*/  STS [R0+0x6220], R15 ;  /* 0x0062200f00007388 */ /* 0x0005e40000000800 */
[----:B------:R-:W-:-:S02]  /*e140*/  F2FP.F16.F32.PACK_AB R3, R3, R2 ;  /* 0x000000020303723e */ /* 0x000fc400000000ff */
[----:B------:R-:W-:Y:S01]  /*e150*/  F2FP.F16.F32.PACK_AB R2, R18, R19 ;  /* 0x000000131202723e */ /* 0x000fe200000000ff */
[----:B------:R-:W-:Y:S04]  /*e160*/  STS [R0+0x6aa0], R11 ;  /* 0x006aa00b00007388 */ /* 0x000fe80000000800 */
[----:B------:R-:W-:Y:S03]  /*e170*/  STS [R0+0x6200], R17 ;  /* 0x0062001100007388 */ /* 0x000fe60000000800 */
[----:B------:R-:W-:Y:S01]  /*e180*/  ISETP.GE.AND P0, PT, R72, UR44, PT ;  /* 0x0000002c48007c0c */ /* 0x000fe2000bf06270 */
        /* <DEDUP_REMOVED lines=35> */
.L_x_297:
[----:B------:R-:W-:Y:S01]  /*e3c0*/  MOV R2, RZ ;  /* 0x000000ff00027202 */ /* 0x000fe20000000f00 */
[----:B------:R-:W-:Y:S05]  /*e3d0*/  NANOSLEEP 0x28 ;  /* 0x000000280000795d */ /* 0x000fea0003800000 */
[----:B------:R-:W2:Y:S02]  /*e3e0*/  ATOM.E.CAS.STRONG.GPU PT, R0, [R4], R2, R3 ;  /* 0x000000020400738b */ /* 0x000ea400001ee103 */
[----:B--2---:R-:W-:-:S13]  /*e3f0*/  ISETP.NE.AND P0, PT, R0, R3, PT ;  /* 0x000000030000720c */ /* 0x004fda0003f05270 */
[----:B------:R-:W-:Y:S05]  /*e400*/  @P0 BRA `(.L_x_297) ;  /* 0xfffffffc00ec0947 */ /* 0x000fea000383ffff */
.L_x_296:
        /* <DEDUP_REMOVED lines=11> */
.L_x_295:
        /* <DEDUP_REMOVED lines=20> */
[----:B------:R-:W4:Y:S01]  /*e600*/  S2R R7, SR_TID.X ;  /* 0x0000000000077919 */ /* 0x000f220000002100 */
[----:B------:R-:W-:Y:S01]  /*e610*/  CS2R R36, SRZ ;  /* 0x0000000000247805 */ /* 0x000fe2000001ff00 */
        /* <DEDUP_REMOVED lines=16> */
[C---:B------:R-:W-:Y:S02]  /*e720*/  @!P0 R2UR UR15, R5.reuse ;  /* 0x00000000050f82ca */ /* 0x040fe400000e0000 */
[----:B------:R-:W-:Y:S02]  /*e730*/  @!P0 R2UR UR12, R4 ;  /* 0x00000000040c82ca */ /* 0x000fe400000e0000 */
[----:B------:R-:W-:-:S02]  /*e740*/  @!P0 R2UR UR13, R5 ;  /* 0x00000000050d82ca */ /* 0x000fc400000e0000 */
[C---:B------:R-:W-:Y:S02]  /*e750*/  @!P0 R2UR UR10, R4.reuse ;  /* 0x00000000040a82ca */ /* 0x040fe400000e0000 */
[C---:B------:R-:W-:Y:S02]  /*e760*/  @!P0 R2UR UR11, R5.reuse ;  /* 0x00000000050b82ca */ /* 0x040fe400000e0000 */
[C---:B------:R-:W-:Y:S02]  /*e770*/  @!P0 R2UR UR8, R4.reuse ;  /* 0x00000000040882ca */ /* 0x040fe400000e0000 */
[C---:B------:R-:W-:Y:S01]  /*e780*/  @!P0 R2UR UR9, R5.reuse ;  /* 0x00000000050982ca */ /* 0x040fe200000e0000 */
[----:B------:R-:W-:Y:S01]  /*e790*/  ULOP3.LUT UP0, URZ, UR50, 0x4, URZ, 0xc0, !UPT ;  /* 0x0000000432ff7892 */ /* 0x000fe2000f80c0ff */
[----:B------:R-:W-:Y:S01]  /*e7a0*/  @!P0 R2UR UR6, R4 ;  /* 0x00000000040682ca */ /* 0x000fe200000e0000 */
[----:B------:R-:W5:Y:S01]  /*e7b0*/  @!P0 LDG.E.LTC128B.128 R16, desc[UR20][R2.64] ;  /* 0x0000001402108981 */ /* 0x000f62000c1e1d20 */
[----:B------:R-:W-:-:S03]  /*e7c0*/  @!P0 R2UR UR7, R5 ;  /* 0x00000000050782ca */ /* 0x000fc600000e0000 */
[----:B------:R-:W5:Y:S04]  /*e7d0*/  @!P0 LDG.E.LTC128B.128 R80, desc[UR18][R2.64+0x2000] ;  /* 0x0020001202508981 */ /* 0x000f68000c1e1d20 */
[----:B------:R-:W5:Y:S04]  /*e7e0*/  @!P0 LDG.E.LTC128B.128 R24, desc[UR16][R2.64+0x4000] ;  /* 0x0040001002188981 */ /* 0x000f68000c1e1d20 */
[----:B------:R-:W5:Y:S04]  /*e7f0*/  @!P0 LDG.E.LTC128B.128 R76, desc[UR14][R2.64+0x6000] ;  /* 0x0060000e024c8981 */ /* 0x000f68000c1e1d20 */
[----:B------:R-:W5:Y:S04]  /*e800*/  @!P0 LDG.E.LTC128B.128 R28, desc[UR12][R2.64+0x8000] ;  /* 0x0080000c021c8981 */ /* 0x000f68000c1e1d20 */
[----:B------:R-:W5:Y:S04]  /*e810*/  @!P0 LDG.E.LTC128B.128 R72, desc[UR10][R2.64+0xa000] ;  /* 0x00a0000a02488981 */ /* 0x000f68000c1e1d20 */
[----:B------:R-:W5:Y:S04]  /*e820*/  @!P0 LDG.E.LTC128B.128 R32, desc[UR8][R2.64+0xc000] ;  /* 0x00c0000802208981 */ /* 0x000f68000c1e1d20 */
[----:B------:R2:W5:Y:S01]  /*e830*/  @!P0 LDG.E.LTC128B.128 R36, desc[UR6][R2.64+0xe000] ;  /* 0x00e0000602248981 */ /* 0x000562000c1e1d20 */
[----:B------:R-:W-:Y:S01]  /*e840*/  PLOP3.LUT P0, PT, PT, PT, UP0, 0x80, 0x8 ;  /* 0x000000000008781c */ /* 0x000fe20003f0f008 */
[----:B------:R-:W-:Y:S01]  /*e850*/  BAR.SYNC.DEFER_BLOCKING 0x0 ;  /* 0x0000000000007b1d */ /* 0x000fe20000010000 */
[----:B-1----:R-:W-:-:S02]  /*e860*/  LOP3.LUT R4, R0, 0x1f, RZ, 0xc0, !PT ;  /* 0x0000001f00047812 */ /* 0x002fc400078ec0ff */
[----:B----4-:R-:W-:Y:S02]  /*e870*/  LOP3.LUT R0, R7, 0x4, RZ, 0xc0, !PT ;  /* 0x0000000407007812 */ /* 0x010fe400078ec0ff */
[----:B------:R-:W-:-:S04]  /*e880*/  SHF.R.U32.HI R5, RZ, 0x3, R4 ;  /* 0x00000003ff057819 */ /* 0x000fc80000011604 */
[----:B------:R-:W-:-:S03]  /*e890*/  LOP3.LUT R6, R5, 0x3, R7, 0x78, !PT ;  /* 0x0000000305067812 */ /* 0x000fc600078e7807 */
[----:B------:R-:W-:Y:S01]  /*e8a0*/  @P0 LOP3.LUT R0, R0, 0x4, RZ, 0x3c, !PT ;  /* 0x0000000400000812 */ /* 0x000fe200078e3cff */
[----:B--2---:R-:W-:-:S03]  /*e8b0*/  IMAD.SHL.U32 R3, R7, 0x100, RZ ;  /* 0x0000010007037824 */ /* 0x004fc600078e00ff */
[----:B------:R-:W-:Y:S01]  /*e8c0*/  LOP3.LUT R2, R0, R6, RZ, 0xfc, !PT ;  /* 0x0000000600027212 */ /* 0x000fe200078efcff */
[----:B------:R-:W-:-:S04]  /*e8d0*/  DEPBAR.LE SB0, 0x1 ;  /* 0x000080400000791a */ /* 0x000fc80000000000 */
[----:B------:R-:W-:-:S05]  /*e8e0*/  LOP3.LUT R3, R3, 0x700, RZ, 0xc0, !PT ;  /* 0x0000070003037812 */ /* 0x000fca00078ec0ff */
[----:B------:R-:W-:Y:S02]  /*e8f0*/  IMAD R2, R2, 0x10, R3 ;  /* 0x0000001002027824 */ /* 0x000fe400078e0203 */
[----:B------:R-:W-:Y:S01]  /*e900*/  IMAD.MOV.U32 R3, RZ, RZ, 0x110 ;  /* 0x00000110ff037424 */ /* 0x000fe200078e00ff */
[----:B------:R-:W-:-:S03]  /*e910*/  USHF.L.U32 UR8, UR53, 0x5, URZ ;  /* 0x0000000535087899 */ /* 0x000fc600080006ff */
[----:B------:R-:W-:Y:S02]  /*e920*/  IMAD R3, R4, R3, UR4 ;  /* 0x0000000404037e24 */ /* 0x000fe4000f8e0203 */
[----:B------:R-:W1:Y:S01]  /*e930*/  S2R R4, SR_TID.X ;  /* 0x0000000000047919 */ /* 0x000e620000002100 */
[----:B------:R-:W-:-:S04]  /*e940*/  ULOP3.LUT UR8, UR8, 0x780, URZ, 0xc0, !UPT ;  /* 0x0000078008087892 */ /* 0x000fc8000f8ec0ff */
[----:B------:R-:W-:-:S06]  /*e950*/  UIMAD UR8, UR54, 0x1100, UR8 ;  /* 0x00001100360878a4 */ /* 0x000fcc000f8e0208 */
[----:B------:R-:W-:Y:S01]  /*e960*/  IMAD.U32 R14, RZ, RZ, UR8 ;  /* 0x00000008ff0e7e24 */ /* 0x000fe2000f8e00ff */
[----:B------:R-:W-:-:S03]  /*e970*/  USHF.L.U32 UR7, UR53, 0xb, URZ ;  /* 0x0000000b35077899 */ /* 0x000fc600080006ff */
[----:B------:R-:W-:Y:S01]  /*e980*/  IMAD R14, R14, 0x2, R3 ;  /* 0x000000020e0e7824 */ /* 0x000fe200078e0203 */
[----:B------:R-:W-:Y:S01]  /*e990*/  BAR.SYNC.DEFER_BLOCKING 0x0 ;  /* 0x0000000000007b1d */ /* 0x000fe20000010000 */
[----:B------:R-:W-:Y:S02]  /*e9a0*/  USHF.L.U32 UR9, UR55, 0x6, URZ ;  /* 0x0000000637097899 */ /* 0x000fe400080006ff */
[----:B------:R-:W-:Y:S02]  /*e9b0*/  USHF.L.U32 UR6, UR53, 0x6, URZ ;  /* 0x0000000635067899 */ /* 0x000fe400080006ff */
[----:B------:R-:W-:Y:S02]  /*e9c0*/  ULOP3.LUT UR7, UR7, 0x1e000, URZ, 0xc0, !UPT ;  /* 0x0001e00007077892 */ /* 0x000fe4000f8ec0ff */
[----:B------:R-:W-:Y:S02]  /*e9d0*/  ULOP3.LUT UR9, UR9, 0x40, URZ, 0xc0, !UPT ;  /* 0x0000004009097892 */ /* 0x000fe4000f8ec0ff */
[----:B------:R-:W-:-:S04]  /*e9e0*/  ULOP3.LUT UR6, UR7, 0x80, UR6, 0xf8, !UPT ;  /* 0x0000008007067892 */ /* 0x000fc8000f8ef806 */
[----:B------:R-:W-:Y:S01]  /*e9f0*/  IMAD.U32 R0, RZ, RZ, UR9 ;  /* 0x00000009ff007e24 */ /* 0x000fe2000f8e00ff */
[----:B------:R-:W2:Y:S01]  /*ea00*/  LDSM.16.M88.4 R8, [R14+0x6200] ;  /* 0x006200000e08783b */ /* 0x000ea20000000200 */
[----:B-1----:R-:W-:Y:S02]  /*ea10*/  IMAD.SHL.U32 R4, R4, 0x8, RZ ;  /* 0x0000000804047824 */ /* 0x002fe400078e00ff */
[----:B------:R-:W-:-:S03]  /*ea20*/  IMAD.U32 R3, RZ, RZ, UR6 ;  /* 0x00000006ff037e24 */ /* 0x000fc6000f8e00ff */
[----:B------:R-:W-:Y:S01]  /*ea30*/  LOP3.LUT R0, R0, 0x38, R4, 0xf8, !PT ;  /* 0x0000003800007812 */ /* 0x000fe200078ef804 */
[----:B------:R-:W-:Y:S01]  /*ea40*/  UISETP.GT.AND UP0, UPT, UR40, 0x40, UPT ;  /* 0x000000402800788c */ /* 0x000fe2000bf04270 */
[----:B------:R-:W-:Y:S02]  /*ea50*/  IADD3 R3, PT, PT, R3, UR4, R2 ;  /* 0x0000000403037c10 */ /* 0x000fe4000fffe002 */
[----:B------:R-:W-:-:S03]  /*ea60*/  ISETP.GE.AND P0, PT, R0, UR44, PT ;  /* 0x0000002c00007c0c */ /* 0x000fc6000bf06270 */
[----:B------:R1:W3:Y:S01]  /*ea70*/  LDSM.16.MT88.4 R20, [R3+0x14a00] ;  /* 0x014a00000314783b */ /* 0x0002e20000004200 */
[----:B------:R-:W-:Y:S02]  /*ea80*/  PLOP3.LUT P1, PT, PT, PT, UP1, 0x80, 0x8 ;  /* 0x000000000008781c */ /* 0x000fe40003f2f018 */
[----:B-1----:R-:W-:Y:S02]  /*ea90*/  SEL R3, RZ, 0x1, P0 ;  /* 0x00000001ff037807 */ /* 0x002fe40000000000 */
[----:B------:R-:W-:Y:S01]  /*eaa0*/  PLOP3.LUT P0, PT, PT, PT, UP0, 0x80, 0x8 ;  /* 0x000000000008781c */ /* 0x000fe20003f0f008 */
[----:B------:R-:W-:Y:S01]  /*eab0*/  UISETP.GE.AND UP0, UPT, UR40, 0x1, UPT ;  /* 0x000000012800788c */ /* 0x000fe2000bf06270 */
[----:B------:R-:W-:-:S04]  /*eac0*/  SEL R3, R3, R121, P1 ;  /* 0x0000007903037207 */ /* 0x000fc80000800000 */
[----:B------:R-:W-:-:S04]  /*ead0*/  SEL R120, R3, RZ, P0 ;  /* 0x000000ff03787207 */ /* 0x000fc80000000000 */
[----:B--2---:R-:W-:Y:S05]  /*eae0*/  BRA.U !UP0, `(.L_x_298) ;  /* 0x0000000508e07547 */ /* 0x004fea000b800000 */
[----:B------:R-:W2:Y:S01]  /*eaf0*/  LDL.64 R12, [R1+0x48] ;  /* 0x00004800010c7983 */ /* 0x000ea20000100a00 */
[----:B------:R-:W-:Y:S01]  /*eb00*/  SHF.R.U32.HI R4, RZ, 0x4, R123 ;  /* 0x00000004ff047819 */ /* 0x000fe2000001167b */
[----:B------:R-:W-:Y:S01]  /*eb10*/  USHF.R.S32.HI UR7, URZ, 0x1f, UR45 ;  /* 0x0000001fff077899 */ /* 0x000fe2000801142d */
[----:B------:R-:W-:Y:S01]  /*eb20*/  VIADD R2, R2, UR4 ;  /* 0x0000000402027c36 */ /* 0x000fe20008000000 */
[----:B------:R-:W-:Y:S01]  /*eb30*/  ULEA.HI.SX32 UR9, UR5, 0xfffffffe, 0x1b ;  /* 0xfffffffe05097891 */ /* 0x000fe2000f8fdaff */
[----:B------:R-:W-:Y:S01]  /*eb40*/  LOP3.LUT R3, R5, 0x1fc, R4, 0xf8, !PT ;  /* 0x000001fc05037812 */ /* 0x000fe200078ef804 */
[----:B------:R-:W-:Y:S01]  /*eb50*/  UMOV UR8, 0x2 ;  /* 0x0000000200087882 */ /* 0x000fe20000000000 */
[----:B------:R-:W-:Y:S01]  /*eb60*/  LOP3.LUT R4, R4, R7, RZ, 0x3c, !PT ;  /* 0x0000000704047212 */ /* 0x000fe200078e3cff */
[----:B------:R-:W-:Y:S01]  /*eb70*/  UMOV UR5, UR6 ;  /* 0x0000000600057c82 */ /* 0x000fe20008000000 */
[----:B------:R-:W-:Y:S01]  /*eb80*/  LOP3.LUT R5, R0, 0x40, RZ, 0xc0, !PT ;  /* 0x0000004000057812 */ /* 0x000fe200078ec0ff */
[----:B------:R-:W-:-:S02]  /*eb90*/  UMOV UR6, 0x4000 ;  /* 0x0000400000067882 */ /* 0x000fc40000000000 */
        /* <DEDUP_REMOVED lines=15> */
[----:B------:R-:W-:Y:S01]  /*ec90*/  IMAD.SHL.U32 R4, R4, 0x2, RZ ;  /* 0x0000000204047824 */ /* 0x000fe200078e00ff */
[----:B------:R-:W-:-:S03]  /*eca0*/  MOV R3, UR9 ;  /* 0x0000000900037c02 */ /* 0x000fc60008000f00 */
[----:B------:R-:W-:-:S04]  /*ecb0*/  IMAD.WIDE R6, R0, 0x80, R4 ;  /* 0x0000008000067825 */ /* 0x000fc800078e0204 */
[----:B------:R-:W-:-:S04]  /*ecc0*/  IMAD R0, R116, UR45, RZ ;  /* 0x0000002d74007c24 */ /* 0x000fc8000f8e02ff */
[----:B--2---:R-:W-:Y:S01]  /*ecd0*/  IMAD.WIDE R4, R0, 0x2, R12 ;  /* 0x0000000200047825 */ /* 0x004fe200078e020c */
[----:B------:R-:W-:Y:S02]  /*ece0*/  IADD3 R0, PT, PT, R14, 0x6200, RZ ;  /* 0x000062000e007810 */ /* 0x000fe40007ffe0ff */
[----:B------:R-:W-:Y:S02]  /*ecf0*/  IADD3 R12, P0, PT, R4, R6, RZ ;  /* 0x00000006040c7210 */ /* 0x000fe40007f1e0ff */
[----:B------:R-:W-:Y:S02]  /*ed00*/  MOV R4, R8 ;  /* 0x0000000800047202 */ /* 0x000fe40000000f00 */
        /* <DEDUP_REMOVED lines=8> */
.L_x_299:
[C---:B----45:R-:W-:Y:S01]  /*ed90*/  HMMA.1688.F32 R16, R4.reuse, R8, R16 ;  /* 0x000000080410723c */ /* 0x070fe20000001010 */
[----:B------:R-:W-:Y:S01]  /*eda0*/  LDSM.16.M88.4 R20, [R0+0x10] ;  /* 0x000010000014783b */ /* 0x000fe20000000200 */
[----:B-1----:R-:W1:Y:S01]  /*edb0*/  LDC.64 R124, c[0x0][0x358] ;  /* 0x0000d600ff7c7b82 */ /* 0x002e620000000a00 */
        /* <DEDUP_REMOVED lines=9> */
[----:B------:R-:W-:Y:S01]  /*ee50*/  UIADD3 UR8, UPT, UPT, UR8, 0x1, URZ ;  /* 0x0000000108087890 */ /* 0x000fe2000fffe0ff */
[----:B------:R-:W-:Y:S01]  /*ee60*/  ISETP.NE.AND P2, PT, R3, 0x1, PT ;  /* 0x000000010300780c */ /* 0x000fe20003f45270 */
[----:B------:R-:W-:Y:S02]  /*ee70*/  UIADD3 UR7, UPT, UPT, UR7, 0x1, URZ ;  /* 0x0000000107077890 */ /* 0x000fe4000fffe0ff */
[C---:B------:R-:W-:Y:S01]  /*ee80*/  HMMA.1688.F32 R28, R4.reuse, R10, R28 ;  /* 0x0000000a041c723c */ /* 0x040fe2000000101c */
[----:B------:R-:W-:Y:S02]  /*ee90*/  USEL UR8, UR8, URZ, UP1 ;  /* 0x000000ff08087287 */ /* 0x000fe40008800000 */
[----:B------:R-:W-:Y:S05]  /*eea0*/  USEL UR7, UR7, URZ, UP0 ;  /* 0x000000ff07077287 */ /* 0x000fea0008000000 */
[-C--:B------:R-:W-:Y:S02]  /*eeb0*/  HMMA.1688.F32 R32, R4, R11.reuse, R32 ;  /* 0x0000000b0420723c */ /* 0x080fe40000001020 */
[----:B-1----:R-:W-:Y:S01]  /*eec0*/  R2UR UR10, R124 ;  /* 0x000000007c0a72ca */ /* 0x002fe200000e0000 */
[----:B------:R-:W-:Y:S01]  /*eed0*/  IMAD.SHL.U32 R4, R120, 0x10, RZ ;  /* 0x0000001078047824 */ /* 0x000fe200078e00ff */
[----:B------:R-:W-:Y:S04]  /*eee0*/  R2UR UR11, R125 ;  /* 0x000000007d0b72ca */ /* 0x000fe800000e0000 */
[C---:B------:R-:W-:Y:S03]  /*eef0*/  HMMA.1688.F32 R36, R6.reuse, R11, R36 ;  /* 0x0000000b0624723c */ /* 0x040fe60000001024 */
[----:B------:R-:W-:Y:S01]  /*ef00*/  LOP3.LUT P1, RZ, R4, 0x10, RZ, 0xc0, !PT ;  /* 0x0000001004ff7812 */ /* 0x000fe2000782c0ff */
[----:B------:R-:W-:Y:S04]  /*ef10*/  VIADD R4, R122, UR6 ;  /* 0x000000067a047c36 */ /* 0x000fe80008000000 */
[C---:B------:R-:W-:Y:S08]  /*ef20*/  HMMA.1688.F32 R72, R6.reuse, R10, R72 ;  /* 0x0000000a0648723c */ /* 0x040ff00000001048 */
[C---:B------:R-:W-:Y:S01]  /*ef30*/  HMMA.1688.F32 R76, R6.reuse, R9, R76 ;  /* 0x00000009064c723c */ /* 0x040fe2000000104c */
[----:B------:R-:W-:Y:S01]  /*ef40*/  @!PT LDS RZ, [RZ] ;  /* 0x00000000fffff984 */ /* 0x000fe20000000800 */
[----:B------:R-:W-:Y:S01]  /*ef50*/  @!PT LDS RZ, [RZ] ;  /* 0x00000000fffff984 */ /* 0x000fe20000000800 */
[----:B------:R-:W-:Y:S01]  /*ef60*/  @!PT LDS RZ, [RZ] ;  /* 0x00000000fffff984 */ /* 0x000fe20000000800 */
[----:B------:R1:W-:Y:S01]  /*ef70*/  LDGSTS.E.BYPASS.LTC128B.128 [R4+0x14a00], desc[UR10][R12.64], P1 ;  /* 0x14a000000c047fae */ /* 0x0003e20008981a0a */
[----:B------:R-:W-:Y:S02]  /*ef80*/  UIADD3 UR10, UPT, UPT, UR6, -0x4000, URZ ;  /* 0xffffc000060a7890 */ /* 0x000fe4000fffe0ff */
[----:B------:R-:W-:Y:S04]  /*ef90*/  @UP1 UIADD3 UR10, UPT, UPT, UR6, 0x2000, URZ ;  /* 0x00002000060a1890 */ /* 0x000fe8000fffe0ff */
[----:B------:R-:W-:Y:S01]  /*efa0*/  HMMA.1688.F32 R80, R6, R8, R80 ;  /* 0x000000080650723c */ /* 0x000fe20000001050 */
[----:B------:R-:W-:Y:S02]  /*efb0*/  LDSM.16.MT88.4 R8, [R2+UR5+0x15a00] ;  /* 0x015a00050208783b */ /* 0x000fe40008004200 */
[----:B------:R-:W-:-:S05]  /*efc0*/  UMOV UR6, UR10 ;  /* 0x0000000a00067c82 */ /* 0x000fca0008000000 */
        /* <DEDUP_REMOVED lines=18> */
[----:B--2---:R-:W-:Y:S05]  /*f0f0*/  VIADD R0, R0, 0x40 ;  /* 0x0000004000007836 */ /* 0x004fea0000000000 */
[-C--:B------:R-:W-:Y:S08]  /*f100*/  HMMA.1688.F32 R32, R4, R11.reuse, R32 ;  /* 0x0000000b0420723c */ /* 0x080ff00000001020 */
[C---:B------:R-:W-:Y:S08]  /*f110*/  HMMA.1688.F32 R36, R6.reuse, R11, R36 ;  /* 0x0000000b0624723c */ /* 0x040ff00000001024 */
[C---:B------:R-:W-:Y:S08]  /*f120*/  HMMA.1688.F32 R72, R6.reuse, R10, R72 ;  /* 0x0000000a0648723c */ /* 0x040ff00000001048 */
[C---:B------:R-:W-:Y:S08]  /*f130*/  HMMA.1688.F32 R76, R6.reuse, R9, R76 ;  /* 0x00000009064c723c */ /* 0x040ff0000000104c */
[----:B------:R-:W-:Y:S01]  /*f140*/  HMMA.1688.F32 R80, R6, R8, R80 ;  /* 0x000000080650723c */ /* 0x000fe20000001050 */
[----:B------:R2:W4:-:S07]  /*f150*/  @P0 LDSM.16.MT88.4 R8, [R14+UR9+0x14a00] ;  /* 0x014a00090e08083b */ /* 0x00050e0008004200 */
[C---:B-1----:R-:W-:Y:S01]  /*f160*/  HMMA.1688.F32 R16, R20.reuse, R116, R16 ;  /* 0x000000741410723c */ /* 0x042fe20000001010 */
[----:B------:R1:W4:Y:S07]  /*f170*/  @P0 LDSM.16.M88.4 R4, [R0] ;  /* 0x000000000004083b */ /* 0x00032e0000000200 */
        /* <DEDUP_REMOVED lines=15> */
.L_x_298:
[----:B------:R-:W2:Y:S04]  /*f270*/  LDL R15, [R1+0x28] ;  /* 0x00002800010f7983 */ /* 0x000ea80000100800 */
[----:B------:R-:W4:Y:S01]  /*f280*/  LDL R14, [R1+0x30] ;  /* 0x00003000010e7983 */ /* 0x000f220000100800 */
[----:B-1----:R-:W1:Y:S01]  /*f290*/  LDC R0, c[0x0][0x370] ;  /* 0x0000dc00ff007b82 */ /* 0x002e620000000800 */
[----:B---3--:R-:W-:Y:S02]  /*f2a0*/  IMAD.MOV.U32 R22, RZ, RZ, 0x1 ;  /* 0x00000001ff167424 */ /* 0x008fe400078e00ff */
[----:B-1----:R-:W-:-:S05]  /*f2b0*/  IMAD.U32 R0, R0, 0x10000, RZ ;  /* 0x0001000000007824 */ /* 0x002fca00078e00ff */
[----:B------:R-:W-:Y:S01]  /*f2c0*/  BAR.SYNC.DEFER_BLOCKING 0x0 ;  /* 0x0000000000007b1d */ /* 0x000fe20000010000 */
[----:B--2---:R-:W-:-:S04]  /*f2d0*/  LEA.HI.SX32 R0, R0, R15, 0x17 ;  /* 0x0000000f00007211 */ /* 0x004fc800078fbaff */
[----:B----4-:R-:W-:-:S13]  /*f2e0*/  ISETP.GT.AND P0, PT, R14, R0, PT ;  /* 0x000000000e00720c */ /* 0x010fda0003f04270 */
        /* <DEDUP_REMOVED lines=13> */
.L_x_301:
[----:B------:R-:W-:-:S04]  /*f3c0*/  UISETP.GE.AND UP0, UPT, UR41, UR4, UPT ;  /* 0x000000042900728c */ /* 0x000fc8000bf06270 */
[----:B------:R-:W-:-:S06]  /*f3d0*/  USEL UR4, URZ, 0x1, UP0 ;  /* 0x00000001ff047887 */ /* 0x000fcc0008000000 */
[----:B------:R-:W-:-:S07]  /*f3e0*/  MOV R22, UR4 ;  /* 0x0000000400167c02 */ /* 0x000fce0008000f00 */
.L_x_300:
        /* <DEDUP_REMOVED lines=27> */
.L_x_304:
[----:B------:R-:W-:Y:S05]  /*f5a0*/  BSYNC.RECONVERGENT B0 ;  /* 0x0000000000007941 */ /* 0x000fea0003800200 */
.L_x_303:
        /* <DEDUP_REMOVED lines=11> */
.L_x_305:
[----:B------:R-:W2:Y:S02]  /*f660*/  LDL R3, [R1+0x34] ;  /* 0x0000340001037983 */ /* 0x000ea40000100800 */
[----:B--2---:R-:W-:-:S04]  /*f670*/  IADD3 R0, PT, PT, R14, UR41, -R3 ;  /* 0x000000290e007c10 */ /* 0x004fc8000fffe803 */
[----:B------:R-:W-:-:S07]  /*f680*/  VIADDMNMX R0, R0, 0x80, R14, PT ;  /* 0x0000008000007846 */ /* 0x000fce000380010e */
.L_x_306:
        /* <DEDUP_REMOVED lines=17> */
.L_x_307:
[----:B------:R-:W2:Y:S02]  /*f7a0*/  LDL R3, [R1+0x34] ;  /* 0x0000340001037983 */ /* 0x000ea40000100800 */
[----:B--2---:R-:W-:-:S04]  /*f7b0*/  IADD3 R0, PT, PT, R14, UR41, -R3 ;  /* 0x000000290e007c10 */ /* 0x004fc8000fffe803 */
[----:B------:R-:W-:-:S07]  /*f7c0*/  VIADDMNMX R0, R0, 0x80, R14, PT ;  /* 0x0000008000007846 */ /* 0x000fce000380010e */
.L_x_308:
        /* <DEDUP_REMOVED lines=27> */
.L_x_309:
[----:B------:R-:W-:Y:S05]  /*f980*/  BSYNC.RECONVERGENT B6 ;  /* 0x0000000000067941 */ /* 0x000fea0003800200 */
.L_x_302:
        /* <DEDUP_REMOVED lines=62> */
.L_x_311:
[----:B------:R-:W2:Y:S04]  /*fd70*/  LDL R116, [R1+0x58] ;  /* 0x0000580001747983 */ /* 0x000ea80000100800 */
[----:B------:R-:W3:Y:S01]  /*fd80*/  LDL R118, [R1+0x3c] ;  /* 0x00003c0001767983 */ /* 0x000ee20000100800 */
[--C-:B------:R-:W-:Y:S01]  /*fd90*/  SHF.R.U32.HI R0, RZ, 0x2, R123.reuse ;  /* 0x00000002ff007819 */ /* 0x100fe2000001167b */
[----:B------:R-:W-:Y:S01]  /*fda0*/  USHF.L.U32 UR4, UR53, 0x4, URZ ;  /* 0x0000000435047899 */ /* 0x000fe200080006ff */
[----:B------:R-:W-:Y:S01]  /*fdb0*/  SHF.R.U32.HI R123, RZ, 0x4, R123 ;  /* 0x00000004ff7b7819 */ /* 0x000fe2000001167b */
[----:B------:R-:W1:Y:S01]  /*fdc0*/  S2R R5, SR_TID.X ;  /* 0x0000000000057919 */ /* 0x000e620000002100 */
[----:B------:R-:W-:Y:S02]  /*fdd0*/  ULOP3.LUT UR5, UR54, 0x3c, UR53, 0xf8, !UPT ;  /* 0x0000003c36057892 */ /* 0x000fe4000f8ef835 */
[----:B------:R-:W-:Y:S01]  /*fde0*/  ULOP3.LUT UR4, UR4, 0x30, URZ, 0xc0, !UPT ;  /* 0x0000003004047892 */ /* 0x000fe2000f8ec0ff */
[C---:B-1----:R-:W-:Y:S01]  /*fdf0*/  LOP3.LUT R4, R5.reuse, 0x1f, RZ, 0xc0, !PT ;  /* 0x0000001f05047812 */ /* 0x042fe200078ec0ff */
[C---:B------:R-:W-:Y:S01]  /*fe00*/  IMAD.SHL.U32 R11, R5.reuse, 0x10, RZ ;  /* 0x00000010050b7824 */ /* 0x040fe200078e00ff */
[----:B------:R-:W-:-:S02]  /*fe10*/  LOP3.LUT R7, R5, 0x2, RZ, 0xc, !PT ;  /* 0x0000000205077812 */ /* 0x000fc400078e0cff */
[----:B------:R-:W-:Y:S02]  /*fe20*/  SHF.R.U32.HI R2, RZ, 0x4, R4 ;  /* 0x00000004ff027819 */ /* 0x000fe40000011604 */
[----:B------:R-:W-:Y:S02]  /*fe30*/  LOP3.LUT R6, R5, 0x1, RZ, 0xc0, !PT ;  /* 0x0000000105067812 */ /* 0x000fe400078ec0ff */
[C-C-:B------:R-:W-:Y:S02]  /*fe40*/  LOP3.LUT R3, R2.reuse, 0x780, R0.reuse, 0xf8, !PT ;  /* 0x0000078002037812 */ /* 0x140fe400078ef800 */
[--C-:B------:R-:W-:Y:S02]  /*fe50*/  LOP3.LUT R2, R2, 0x1e0, R123.reuse, 0xf8, !PT ;  /* 0x000001e002027812 */ /* 0x100fe400078ef87b */
[----:B------:R-:W-:Y:S01]  /*fe60*/  LOP3.LUT R3, R3, 0x60, R0, 0xf8, !PT ;  /* 0x0000006003037812 */ /* 0x000fe200078ef800 */
[----:B------:R-:W-:Y:S01]  /*fe70*/  IMAD.U32 R0, RZ, RZ, UR50 ;  /* 0x00000032ff007e24 */ /* 0x000fe2000f8e00ff */
[----:B------:R-:W-:Y:S01]  /*fe80*/  LOP3.LUT R123, R2, 0x18, R123, 0xf8, !PT ;  /* 0x00000018027b7812 */ /* 0x000fe200078ef87b */
[----:B------:R-:W-:Y:S01]  /*fe90*/  IMAD.U32 R2, RZ, RZ, UR4 ;  /* 0x00000004ff027e24 */ /* 0x000fe2000f8e00ff */
[----:B------:R-:W-:Y:S01]  /*fea0*/  SHF.R.U32.HI R4, RZ, 0x2, R4 ;  /* 0x00000002ff047819 */ /* 0x000fe20000011604 */
[----:B------:R-:W-:Y:S01]  /*feb0*/  USHF.L.U32 UR4, UR55, 0x1, URZ ;  /* 0x0000000137047899 */ /* 0x000fe200080006ff */
[----:B------:R-:W-:Y:S01]  /*fec0*/  LOP3.LUT P0, RZ, R0, 0x4, RZ, 0xc0, !PT ;  /* 0x0000000400ff7812 */ /* 0x000fe2000780c0ff */
[----:B------:R-:W-:Y:S01]  /*fed0*/  IMAD.U32 R0, RZ, RZ, UR5 ;  /* 0x00000005ff007e24 */ /* 0x000fe2000f8e00ff */
[----:B------:R-:W-:Y:S01]  /*fee0*/  LOP3.LUT R11, R11, 0xf0, RZ, 0xc0, !PT ;  /* 0x000000f00b0b7812 */ /* 0x000fe200078ec0ff */
[----:B------:R-:W-:-:S02]  /*fef0*/  ULOP3.LUT UR4, UR4, 0x6, URZ, 0xc0, !UPT ;  /* 0x0000000604047892 */ /* 0x000fc4000f8ec0ff */
[----:B------:R-:W-:Y:S01]  /*ff00*/  IMAD R2, R0, 0x220, R2 ;  /* 0x0000022000027824 */ /* 0x000fe200078e0202 */
[----:B------:R-:W-:-:S03]  /*ff10*/  LOP3.LUT R0, R5, 0x3, RZ, 0xc0, !PT ;  /* 0x0000000305007812 */ /* 0x000fc600078ec0ff */
[----:B------:R-:W-:-:S04]  /*ff20*/  LOP3.LUT R3, R3, UR4, RZ, 0xfc, !PT ;  /* 0x0000000403037c12 */ /* 0x000fc8000f8efcff */
[----:B------:R-:W-:-:S05]  /*ff30*/  @P0 LOP3.LUT R0, R7, R6, RZ, 0xfc, !PT ;  /* 0x0000000607000212 */ /* 0x000fca00078efcff */
[----:B------:R-:W-:Y:S02]  /*ff40*/  IMAD R0, R4, 0x44, R0 ;  /* 0x0000004404007824 */ /* 0x000fe400078e0200 */
[----:B------:R-:W-:Y:S02]  /*ff50*/  IMAD.U32 R4, RZ, RZ, UR44 ;  /* 0x0000002cff047e24 */ /* 0x000fe4000f8e00ff */
[----:B------:R-:W-:Y:S01]  /*ff60*/  IMAD.IADD R9, R2, 0x1, R0 ;  /* 0x0000000102097824 */ /* 0x000fe200078e0200 */
[----:B------:R-:W-:Y:S01]  /*ff70*/  SHF.R.U32.HI R2, RZ, 0x2, R5 ;  /* 0x00000002ff027819 */ /* 0x000fe20000011605 */
[----:B------:R-:W-:-:S03]  /*ff80*/  IMAD R4, R4, UR43, RZ ;  /* 0x0000002b04047c24 */ /* 0x000fc6000f8e02ff */
[----:B------:R-:W-:Y:S01]  /*ff90*/  LOP3.LUT R2, R2, 0x1, RZ, 0xc0, !PT ;  /* 0x0000000102027812 */ /* 0x000fe200078ec0ff */
[----:B------:R-:W-:Y:S01]  /*ffa0*/  IMAD.WIDE.U32 R6, R4, R3, RZ ;  /* 0x0000000304067225 */ /* 0x000fe200078e00ff */
[----:B------:R-:W-:Y:S02]  /*ffb0*/  SHF.R.S32.HI R0, RZ, 0x1f, R4 ;  /* 0x0000001fff007819 */ /* 0x000fe40000011404 */
[----:B------:R-:W-:-:S03]  /*ffc0*/  LEA R11, P0, R6, R11, 0x1 ;  /* 0x0000000b060b7211 */ /* 0x000fc600078008ff */
[----:B------:R-:W-:-:S04]  /*ffd0*/  IMAD R0, R0, R3, RZ ;  /* 0x0000000300007224 */ /* 0x000fc800078e02ff */
[----:B------:R-:W-:-:S05]  /*ffe0*/  IMAD.IADD R0, R7, 0x1, R0 ;  /* 0x0000000107007824 */ /* 0x000fca00078e0200 */
[----:B------:R-:W-:Y:S01]  /*fff0*/  LEA.HI.X R12, R6, RZ, R0, 0x1, P0 ;  /* 0x000000ff060c7211 */ /* 0x000fe200000f0c00 */
[----:B------:R-:W-:Y:S01]  /*10000*/  IMAD.SHL.U32 R0, R5, 0x8, RZ ;  /* 0x0000000805007824 */ /* 0x000fe200078e00ff */
[----:B------:R-:W1:Y:S04]  /*10010*/  S2R R6, SR_CgaCtaId ;  /* 0x0000000000067919 */ /* 0x000e680000008800 */
[----:B------:R-:W-:-:S04]  /*10020*/  LOP3.LUT R0, R0, 0x78, RZ, 0xc0, !PT ;  /* 0x0000007800007812 */ /* 0x000fc800078ec0ff */
[----:B------:R-:W-:Y:S02]  /*10030*/  ISETP.GE.AND P0, PT, R0, UR44, PT ;  /* 0x0000002c00007c0c */ /* 0x000fe4000bf06270 */
[----:B------:R-:W-:Y:S02]  /*10040*/  SHF.R.U32.HI R0, RZ, 0x2, R0 ;  /* 0x00000002ff007819 */ /* 0x000fe40000011600 */
[----:B------:R-:W-:Y:S02]  /*10050*/  ISETP.LT.AND P3, PT, R3, UR46, !P0 ;  /* 0x0000002e03007c0c */ /* 0x000fe4000c761270 */
[C---:B------:R-:W-:Y:S02]  /*10060*/  LOP3.LUT R8, R0.reuse, R2, RZ, 0xfc, !PT ;  /* 0x0000000200087212 */ /* 0x040fe400078efcff */
[----:B------:R-:W-:Y:S02]  /*10070*/  LOP3.LUT R2, R0, 0x1, R2, 0xf6, !PT ;  /* 0x0000000100027812 */ /* 0x000fe400078ef602 */
[----:B------:R-:W-:Y:S01]  /*10080*/  LOP3.LUT R0, R123, UR4, RZ, 0xfc, !PT ;  /* 0x000000047b007c12 */ /* 0x000fe2000f8efcff */
[----:B------:R-:W-:Y:S05]  /*10090*/  WARPSYNC.ALL ;  /* 0x0000000000007948 */ /* 0x000fea0003800000 */
[----:B------:R-:W-:-:S02]  /*100a0*/  IMAD R8, R0, 0x22, R8 ;  /* 0x0000002200087824 */ /* 0x000fc400078e0208 */
[----:B------:R-:W-:Y:S01]  /*100b0*/  IMAD R2, R0, 0x22, R2 ;  /* 0x0000002200027824 */ /* 0x000fe200078e0202 */
[----:B------:R-:W-:-:S04]  /*100c0*/  MOV R0, 0x400 ;  /* 0x0000040000007802 */ /* 0x000fc80000000f00 */
[----:B-1----:R-:W-:-:S05]  /*100d0*/  LEA R6, R6, R0, 0x18 ;  /* 0x0000000006067211 */ /* 0x002fca00078ec0ff */
[----:B------:R-:W-:Y:S02]  /*100e0*/  VIADD R5, R6, 0x14a00 ;  /* 0x00014a0006057836 */ /* 0x000fe40000000000 */
[C-C-:B------:R-:W-:Y:S02]  /*100f0*/  IMAD R10, R8.reuse, 0x10, R6.reuse ;  /* 0x00000010080a7824 */ /* 0x140fe400078e0206 */
[--C-:B------:R-:W-:Y:S02]  /*10100*/  IMAD R8, R8, 0x10, R5.reuse ;  /* 0x0000001008087824 */ /* 0x100fe400078e0205 */
[--C-:B------:R-:W-:Y:S01]  /*10110*/  IMAD R0, R9, 0x8, R5.reuse ;  /* 0x0000000809007824 */ /* 0x100fe200078e0205 */
[----:B------:R-:W-:Y:S01]  /*10120*/  BAR.SYNC.DEFER_BLOCKING 0x0 ;  /* 0x0000000000007b1d */ /* 0x000fe20000010000 */
[C---:B------:R-:W-:Y:S02]  /*10130*/  IMAD R5, R2.reuse, 0x10, R5 ;  /* 0x0000001002057824 */ /* 0x040fe400078e0205 */
[----:B------:R-:W-:-:S02]  /*10140*/  IMAD R20, R2, 0x10, R6 ;  /* 0x0000001002147824 */ /* 0x000fc400078e0206 */
[----:B------:R-:W-:Y:S02]  /*10150*/  IMAD R2, R9, 0x8, R6 ;  /* 0x0000000809027824 */ /* 0x000fe400078e0206 */
[----:B------:R-:W-:-:S03]  /*10160*/  IMAD R9, R4, UR41, RZ ;  /* 0x0000002904097c24 */ /* 0x000fc6000f8e02ff */
[----:B-----5:R-:W-:Y:S04]  /*10170*/  STS.64 [R2+0x14a00], R16 ;  /* 0x014a001002007388 */ /* 0x020fe80000000a00 */
[----:B------:R-:W-:Y:S04]  /*10180*/  STS.64 [R2+0x14a20], R24 ;  /* 0x014a201802007388 */ /* 0x000fe80000000a00 */
[----:B------:R-:W-:Y:S04]  /*10190*/  STS.64 [R2+0x14a40], R28 ;  /* 0x014a401c02007388 */ /* 0x000fe80000000a00 */
[----:B------:R-:W-:Y:S04]  /*101a0*/  STS.64 [R2+0x14a60], R32 ;  /* 0x014a602002007388 */ /* 0x000fe80000000a00 */
[----:B------:R-:W-:Y:S04]  /*101b0*/  STS.64 [R2+0x18e00], R18 ;  /* 0x018e001202007388 */ /* 0x000fe80000000a00 */
[----:B------:R-:W-:Y:S04]  /*101c0*/  STS.64 [R2+0x18e20], R26 ;  /* 0x018e201a02007388 */ /* 0x000fe80000000a00 */
[----:B------:R-:W-:Y:S04]  /*101d0*/  STS.64 [R2+0x18e40], R30 ;  /* 0x018e401e02007388 */ /* 0x000fe80000000a00 */
[----:B------:R1:W-:Y:S01]  /*101e0*/  STS.64 [R2+0x18e60], R34 ;  /* 0x018e602202007388 */ /* 0x0003e20000000a00 */
[----:B------:R-:W-:Y:S01]  /*101f0*/  BAR.SYNC.DEFER_BLOCKING 0x0 ;  /* 0x0000000000007b1d */ /* 0x000fe20000010000 */
[----:B-1----:R-:W-:-:S05]  /*10200*/  LOP3.LUT R2, R3, 0x8, RZ, 0xfc, !PT ;  /* 0x0000000803027812 */ /* 0x002fca00078efcff */
[----:B------:R-:W1:Y:S01]  /*10210*/  LDS.128 R16, [R10+0x14a00] ;  /* 0x014a00000a107984 */ /* 0x000e620000000c00 */
[----:B------:R-:W-:-:S03]  /*10220*/  ISETP.LT.AND P2, PT, R2, UR46, !P0 ;  /* 0x0000002e02007c0c */ /* 0x000fc6000c741270 */
[----:B------:R-:W4:Y:S04]  /*10230*/  LDS.128 R20, [R20+0x14a00] ;  /* 0x014a000014147984 */ /* 0x000f280000000c00 */
[----:B------:R-:W-:Y:S01]  /*10240*/  LDS.128 R24, [R5+0x4400] ;  /* 0x0044000005187984 */ /* 0x000fe20000000c00 */
[----:B-1----:R-:W-:Y:S02]  /*10250*/  F2FP.F16.F32.PACK_AB R16, R17, R16 ;  /* 0x000000101110723e */ /* 0x002fe400000000ff */
[----:B------:R-:W-:Y:S02]  /*10260*/  F2FP.F16.F32.PACK_AB R17, R19, R18 ;  /* 0x000000121311723e */ /* 0x000fe400000000ff */
[----:B----4-:R-:W-:Y:S02]  /*10270*/  F2FP.F16.F32.PACK_AB R18, R21, R20 ;  /* 0x000000141512723e */ /* 0x010fe400000000ff */
[----:B------:R-:W-:Y:S01]  /*10280*/  F2FP.F16.F32.PACK_AB R19, R23, R22 ;  /* 0x000000161713723e */ /* 0x000fe200000000ff */
[----:B--2---:R-:W-:-:S02]  /*10290*/  IMAD.MOV.U32 R6, RZ, RZ, R116 ;  /* 0x000000ffff067224 */ /* 0x004fc400078e0074 */
[----:B---3--:R-:W-:Y:S02]  /*102a0*/  IMAD.MOV.U32 R7, RZ, RZ, R118 ;  /* 0x000000ffff077224 */ /* 0x008fe400078e0076 */
[----:B------:R-:W-:-:S03]  /*102b0*/  IMAD.WIDE R6, R9, 0x2, R6 ;  /* 0x0000000209067825 */ /* 0x000fc600078e0206 */
[----:B------:R-:W-:-:S05]  /*102c0*/  IADD3 R6, P1, PT, R6, R11, RZ ;  /* 0x0000000b06067210 */ /* 0x000fca0007f3e0ff */
[----:B------:R-:W-:Y:S01]  /*102d0*/  IMAD.X R7, R7, 0x1, R12, P1 ;  /* 0x0000000107077824 */ /* 0x000fe200008e060c */
[----:B------:R-:W-:Y:S01]  /*102e0*/  ISETP.NE.U32.AND P1, PT, R116, RZ, PT ;  /* 0x000000ff7400720c */ /* 0x000fe20003f25070 */
[----:B------:R-:W1:Y:S01]  /*102f0*/  LDS.128 R12, [R8+0x4400] ;  /* 0x00440000080c7984 */ /* 0x000e620000000c00 */
[----:B------:R-:W2:Y:S01]  /*10300*/  LDC.64 R116, c[0x0][0x358] ;  /* 0x0000d600ff747b82 */ /* 0x000ea20000000a00 */
[----:B------:R-:W-:Y:S01]  /*10310*/  IMAD.WIDE R10, R4, 0x10, R6 ;  /* 0x00000010040a7825 */ /* 0x000fe200078e0206 */
[C---:B------:R-:W-:Y:S02]  /*10320*/  ISETP.NE.AND.EX P3, PT, R118.reuse, RZ, P3, P1 ;  /* 0x000000ff7600720c */ /* 0x040fe40001f65310 */
[----:B------:R-:W-:-:S11]  /*10330*/  ISETP.NE.AND.EX P2, PT, R118, RZ, P2, P1 ;  /* 0x000000ff7600720c */ /* 0x000fd60001745310 */
[C---:B--2---:R-:W-:Y:S02]  /*10340*/  @P3 R2UR UR6, R116.reuse ;  /* 0x00000000740632ca */ /* 0x044fe400000e0000 */
[C---:B------:R-:W-:Y:S02]  /*10350*/  @P3 R2UR UR7, R117.reuse ;  /* 0x00000000750732ca */ /* 0x040fe400000e0000 */
[----:B------:R-:W-:Y:S02]  /*10360*/  @P2 R2UR UR4, R116 ;  /* 0x00000000740422ca */ /* 0x000fe400000e0000 */
[----:B------:R-:W-:Y:S02]  /*10370*/  @P2 R2UR UR5, R117 ;  /* 0x00000000750522ca */ /* 0x000fe400000e0000 */
[----:B-1----:R-:W-:-:S07]  /*10380*/  F2FP.F16.F32.PACK_AB R12, R13, R12 ;  /* 0x0000000c0d0c723e */ /* 0x002fce00000000ff */
[----:B------:R-:W-:Y:S01]  /*10390*/  @P3 STG.E.128 desc[UR6][R6.64], R16 ;  /* 0x0000001006003986 */ /* 0x000fe2000c101d06 */
[----:B------:R-:W-:Y:S02]  /*103a0*/  F2FP.F16.F32.PACK_AB R13, R15, R14 ;  /* 0x0000000e0f0d723e */ /* 0x000fe400000000ff */
[----:B------:R-:W-:Y:S02]  /*103b0*/  F2FP.F16.F32.PACK_AB R14, R25, R24 ;  /* 0x00000018190e723e */ /* 0x000fe400000000ff */
[----:B------:R-:W-:-:S05]  /*103c0*/  F2FP.F16.F32.PACK_AB R15, R27, R26 ;  /* 0x0000001a1b0f723e */ /* 0x000fca00000000ff */
[----:B------:R-:W-:Y:S01]  /*103d0*/  @P2 STG.E.128 desc[UR4][R10.64], R12 ;  /* 0x0000000c0a002986 */ /* 0x000fe2000c101d04 */
[----:B------:R-:W-:Y:S06]  /*103e0*/  BAR.SYNC.DEFER_BLOCKING 0x0 ;  /* 0x0000000000007b1d */ /* 0x000fec0000010000 */
[----:B------:R-:W-:Y:S04]  /*103f0*/  STS.64 [R0], R80 ;  /* 0x0000005000007388 */ /* 0x000fe80000000a00 */
        /* <DEDUP_REMOVED lines=14> */
[----:B------:R-:W-:Y:S01]  /*104e0*/  IMAD.WIDE R2, R4, 0x10, R10 ;  /* 0x0000001004027825 */ /* 0x000fe200078e020a */
[C---:B------:R-:W-:Y:S01]  /*104f0*/  ISETP.NE.AND.EX P2, PT, R118.reuse, RZ, P2, P1 ;  /* 0x000000ff7600720c */ /* 0x040fe20001745310 */
[----:B------:R-:W3:Y:S01]  /*10500*/  LDS.128 R20, [R8+0x4400] ;  /* 0x0044000008147984 */ /* 0x000ee20000000c00 */
[----:B------:R-:W-:-:S03]  /*10510*/  ISETP.NE.AND.EX P0, PT, R118, RZ, P0, P1 ;  /* 0x000000ff7600720c */ /* 0x000fc60000705310 */
[----:B------:R4:W3:Y:S08]  /*10520*/  LDS.128 R24, [R5+0x4400] ;  /* 0x0044000005187984 */ /* 0x0008f00000000c00 */
[----:B------:R-:W-:Y:S02]  /*10530*/  @P2 R2UR UR6, R116 ;  /* 0x00000000740622ca */ /* 0x000fe400000e0000 */
[----:B------:R-:W-:-:S02]  /*10540*/  @P2 R2UR UR7, R117 ;  /* 0x00000000750722ca */ /* 0x000fc400000e0000 */
[----:B------:R-:W-:Y:S02]  /*10550*/  @P0 R2UR UR4, R116 ;  /* 0x00000000740402ca */ /* 0x000fe400000e0000 */
[----:B------:R-:W-:Y:S01]  /*10560*/  @P0 R2UR UR5, R117 ;  /* 0x00000000750502ca */ /* 0x000fe200000e0000 */
[----:B----4-:R-:W-:Y:S01]  /*10570*/  IMAD.WIDE R4, R4, 0x10, R2 ;  /* 0x0000001004047825 */ /* 0x010fe200078e0202 */
[----:B-1----:R-:W-:Y:S02]  /*10580*/  F2FP.F16.F32.PACK_AB R12, R13, R12 ;  /* 0x0000000c0d0c723e */ /* 0x002fe400000000ff */
[----:B------:R-:W-:Y:S02]  /*10590*/  F2FP.F16.F32.PACK_AB R13, R15, R14 ;  /* 0x0000000e0f0d723e */ /* 0x000fe400000000ff */
[----:B--2---:R-:W-:Y:S02]  /*105a0*/  F2FP.F16.F32.PACK_AB R14, R17, R16 ;  /* 0x00000010110e723e */ /* 0x004fe400000000ff */
[----:B------:R-:W-:-:S02]  /*105b0*/  F2FP.F16.F32.PACK_AB R15, R19, R18 ;  /* 0x00000012130f723e */ /* 0x000fc400000000ff */
[----:B---3--:R-:W-:Y:S02]  /*105c0*/  F2FP.F16.F32.PACK_AB R8, R21, R20 ;  /* 0x000000141508723e */ /* 0x008fe400000000ff */
[----:B------:R-:W-:Y:S01]  /*105d0*/  F2FP.F16.F32.PACK_AB R9, R23, R22 ;  /* 0x000000161709723e */ /* 0x000fe200000000ff */
[----:B------:R1:W-:Y:S01]  /*105e0*/  @P2 STG.E.128 desc[UR6][R2.64], R12 ;  /* 0x0000000c02002986 */ /* 0x0003e2000c101d06 */
[----:B------:R-:W-:Y:S02]  /*105f0*/  F2FP.F16.F32.PACK_AB R10, R25, R24 ;  /* 0x00000018190a723e */ /* 0x000fe400000000ff */
[----:B------:R-:W-:-:S05]  /*10600*/  F2FP.F16.F32.PACK_AB R11, R27, R26 ;  /* 0x0000001a1b0b723e */ /* 0x000fca00000000ff */
[----:B------:R1:W-:Y:S02]  /*10610*/  @P0 STG.E.128 desc[UR4][R4.64], R8 ;  /* 0x0000000804000986 */ /* 0x0003e4000c101d04 */
.L_x_312:
[----:B------:R-:W-:Y:S05]  /*10620*/  BSYNC.RECONVERGENT B0 ;  /* 0x0000000000007941 */ /* 0x000fea0003800200 */
.L_x_310:
[----:B-1-3--:R-:W3:Y:S04]  /*10630*/  LDL R5, [R1+0x44] ;  /* 0x0000440001057983 */ /* 0x00aee80000100800 */
[----:B------:R-:W4:Y:S01]  /*10640*/  LDL R4, [R1+0x50] ;  /* 0x0000500001047983 */ /* 0x000f220000100800 */
[----:B--2---:R-:W-:Y:S01]  /*10650*/  IMAD.U32 R3, RZ, RZ, UR46 ;  /* 0x0000002eff037e24 */ /* 0x004fe2000f8e00ff */
[----:B------:R-:W-:Y:S01]  /*10660*/  UMOV UR4, 0xffffffff ;  /* 0xffffffff00047882 */ /* 0x000fe20000000000 */
[----:B------:R-:W-:Y:S01]  /*10670*/  IMAD.U32 R2, RZ, RZ, UR46 ;  /* 0x0000002eff027e24 */ /* 0x000fe2000f8e00ff */
[----:B------:R-:W-:Y:S02]  /*10680*/  MOV R0, UR46 ;  /* 0x0000002e00007c02 */ /* 0x000fe40008000f00 */
[----:B------:R-:W-:-:S02]  /*10690*/  ISETP.GE.AND P2, PT, R3, 0x1, PT ;  /* 0x000000010300780c */ /* 0x000fc40003f46270 */
[----:B------:R-:W-:Y:S02]  /*106a0*/  ISETP.GT.AND P1, PT, R2, 0x40, PT ;  /* 0x000000400200780c */ /* 0x000fe40003f24270 */
[----:B------:R-:W-:Y:S02]  /*106b0*/  ISETP.GT.AND P0, PT, R0, 0x60, PT ;  /* 0x000000600000780c */ /* 0x000fe40003f04270 */
[----:B---3--:R-:W-:Y:S01]  /*106c0*/  MOV R29, R5 ;  /* 0x00000005001d7202 */ /* 0x008fe20000000f00 */
[----:B----4-:R-:W-:Y:S01]  /*106d0*/  IMAD.MOV.U32 R28, RZ, RZ, R4 ;  /* 0x000000ffff1c7224 */ /* 0x010fe200078e0004 */
[----:B------:R-:W-:Y:S09]  /*106e0*/  BRA.DIV UR4, `(.L_x_313) ;  /* 0x0000003e046c7947 */ /* 0x000ff2000b800000 */
[----:B------:R-:W-:-:S07]  /*106f0*/  MOV R0, UR55 ;  /* 0x0000003700007c02 */ /* 0x000fce0008000f00 */
.L_x_366:
[----:B------:R-:W1:Y:S01]  /*10700*/  S2R R14, SR_TID.X ;  /* 0x00000000000e7919 */ /* 0x000e620000002100 */
[----:B------:R-:W2:Y:S01]  /*10710*/  LDCU UR4, c[0x0][0x424] ;  /* 0x00008480ff0477ac */ /* 0x000ea20008000800 */
[C---:B------:R-:W-:Y:S01]  /*10720*/  IMAD.SHL.U32 R2, R0.reuse, 0x40, RZ ;  /* 0x0000004000027824 */ /* 0x040fe200078e00ff */
[----:B------:R-:W-:Y:S01]  /*10730*/  MOV R5, 0x400 ;  /* 0x0000040000057802 */ /* 0x000fe20000000f00 */
[----:B------:R-:W3:Y:S01]  /*10740*/  S2R R3, SR_CgaCtaId ;  /* 0x0000000000037919 */ /* 0x000ee20000008800 */
[C---:B------:R-:W-:Y:S01]  /*10750*/  IMAD.SHL.U32 R7, R0.reuse, 0x2, RZ ;  /* 0x0000000200077824 */ /* 0x040fe200078e00ff */
[----:B------:R-:W-:Y:S02]  /*10760*/  LOP3.LUT P3, RZ, R0, 0x4, RZ, 0xc0, !PT ;  /* 0x0000000400ff7812 */ /* 0x000fe4000786c0ff */
[----:B------:R-:W-:Y:S02]  /*10770*/  LOP3.LUT R2, R2, 0x40, RZ, 0xc0, !PT ;  /* 0x0000004002027812 */ /* 0x000fe400078ec0ff */
[----:B------:R-:W-:Y:S01]  /*10780*/  LOP3.LUT R27, R0, 0xff, RZ, 0xc0, !PT ;  /* 0x000000ff001b7812 */ /* 0x000fe200078ec0ff */
[----:B--2---:R-:W-:Y:S01]  /*10790*/  IMAD.U32 R12, RZ, RZ, UR4 ;  /* 0x00000004ff0c7e24 */ /* 0x004fe2000f8e00ff */
[----:B------:R-:W-:Y:S05]  /*107a0*/  WARPSYNC.ALL ;  /* 0x0000000000007948 */ /* 0x000fea0003800000 */
[----:B------:R-:W-:Y:S01]  /*107b0*/  BAR.SYNC.DEFER_BLOCKING 0x0 ;  /* 0x0000000000007b1d */ /* 0x000fe20000010000 */
[----:B------:R-:W-:Y:S01]  /*107c0*/  SHF.R.S32.HI R80, RZ, 0x1f, R12 ;  /* 0x0000001fff507819 */ /* 0x000fe2000001140c */
[C---:B-1----:R-:W-:Y:S01]  /*107d0*/  IMAD.SHL.U32 R4, R14.reuse, 0x8, RZ ;  /* 0x000000080e047824 */ /* 0x042fe200078e00ff */
[----:B------:R-:W-:-:S02]  /*107e0*/  LOP3.LUT R13, R14, 0x1f, RZ, 0xc0, !PT ;  /* 0x0000001f0e0d7812 */ /* 0x000fc400078ec0ff */
[----:B------:R-:W-:Y:S02]  /*107f0*/  LOP3.LUT R6, R14, 0x7, RZ, 0xc0, !PT ;  /* 0x000000070e067812 */ /* 0x000fe400078ec0ff */
[----:B------:R-:W-:Y:S01]  /*10800*/  LOP3.LUT R4, R2, 0x38, R4, 0xf8, !PT ;  /* 0x0000003802047812 */ /* 0x000fe200078ef804 */
[----:B------:R-:W-:Y:S01]  /*10810*/  IMAD.SHL.U32 R2, R0, 0x20, RZ ;  /* 0x0000002000027824 */ /* 0x000fe200078e00ff */
[----:B---3--:R-:W-:Y:S02]  /*10820*/  LEA R3, R3, R5, 0x18 ;  /* 0x0000000503037211 */ /* 0x008fe400078ec0ff */
[----:B------:R-:W-:Y:S02]  /*10830*/  SHF.R.U32.HI R5, RZ, 0x2, R0 ;  /* 0x00000002ff057819 */ /* 0x000fe40000011600 */
[----:B------:R-:W-:Y:S02]  /*10840*/  LOP3.LUT R2, R2, 0x60, RZ, 0xc0, !PT ;  /* 0x0000006002027812 */ /* 0x000fe400078ec0ff */
[----:B------:R-:W-:-:S02]  /*10850*/  LOP3.LUT R5, R5, 0x3c, RZ, 0xc0, !PT ;  /* 0x0000003c05057812 */ /* 0x000fc400078ec0ff */
[--C-:B------:R-:W-:Y:S01]  /*10860*/  SHF.R.U32.HI R15, RZ, 0x3, R13.reuse ;  /* 0x00000003ff0f7819 */ /* 0x100fe2000001160d */
[----:B------:R-:W-:Y:S01]  /*10870*/  IMAD R13, R6, 0x87, R13 ;  /* 0x00000087060d7824 */ /* 0x000fe200078e020d */
[----:B------:R-:W-:Y:S01]  /*10880*/  ISETP.GE.AND P4, PT, R4, UR44, PT ;  /* 0x0000002c04007c0c */ /* 0x000fe2000bf86270 */
[----:B------:R-:W-:Y:S01]  /*10890*/  IMAD R11, R5, 0x1100, R2 ;  /* 0x00001100050b7824 */ /* 0x000fe200078e0202 */
[----:B------:R-:W-:Y:S01]  /*108a0*/  LOP3.LUT R6, R15, 0x1fc, R7, 0xf8, !PT ;  /* 0x000001fc0f067812 */ /* 0x000fe200078ef807 */
[----:B------:R-:W-:Y:S01]  /*108b0*/  IMAD.MOV.U32 R5, RZ, RZ, RZ ;  /* 0x000000ffff057224 */ /* 0x000fe200078e00ff */
[----:B------:R-:W-:Y:S01]  /*108c0*/  LOP3.LUT R2, R14, 0x4, RZ, 0xc0, !PT ;  /* 0x000000040e027812 */ /* 0x000fe200078ec0ff */
[----:B------:R-:W-:-:S04]  /*108d0*/  DEPBAR.LE SB0, 0x1 ;  /* 0x000080400000791a */ /* 0x000fc80000000000 */
[----:B------:R-:W-:Y:S01]  /*108e0*/  IMAD.WIDE.U32 R8, R6, R12, R4 ;  /* 0x0000000c06087225 */ /* 0x000fe200078e0004 */
[----:B------:R-:W-:Y:S02]  /*108f0*/  LOP3.LUT R5, R15, 0x3, R14, 0x78, !PT ;  /* 0x000000030f057812 */ /* 0x000fe400078e780e */
[----:B------:R-:W-:Y:S01]  /*10900*/  LOP3.LUT R4, R4, 0x40, RZ, 0xc0, !PT ;  /* 0x0000004004047812 */ /* 0x000fe200078ec0ff */
[----:B------:R-:W-:Y:S01]  /*10910*/  IMAD R10, R80, R6, RZ ;  /* 0x00000006500a7224 */ /* 0x000fe200078e02ff */
[----:B------:R-:W-:Y:S01]  /*10920*/  @P3 LOP3.LUT R2, R2, 0x4, RZ, 0x3c, !PT ;  /* 0x0000000402023812 */ /* 0x000fe200078e3cff */
[----:B------:R-:W-:Y:S01]  /*10930*/  IMAD.IADD R16, R11, 0x1, R13 ;  /* 0x000000010b107824 */ /* 0x000fe200078e020d */
[----:B------:R-:W-:Y:S01]  /*10940*/  LOP3.LUT R7, R7, R14, RZ, 0x3c, !PT ;  /* 0x0000000e07077212 */ /* 0x000fe200078e3cff */
[----:B------:R-:W-:Y:S01]  /*10950*/  IMAD.IADD R10, R9, 0x1, R10 ;  /* 0x00000001090a7824 */ /* 0x000fe200078e020a */
[----:B------:R-:W-:Y:S01]  /*10960*/  LOP3.LUT R2, R2, R5, RZ, 0xfc, !PT ;  /* 0x0000000502027212 */ /* 0x000fe200078efcff */
[----:B------:R-:W-:-:S02]  /*10970*/  IMAD.SHL.U32 R14, R14, 0x100, RZ ;  /* 0x000001000e0e7824 */ /* 0x000fc400078e00ff */
[----:B------:R-:W-:Y:S01]  /*10980*/  IMAD R15, R5, 0x8, R4 ;  /* 0x00000008050f7824 */ /* 0x000fe200078e0204 */
[C---:B------:R-:W-:Y:S01]  /*10990*/  SHF.L.U64.HI R5, R8.reuse, 0x1, R10 ;  /* 0x0000000108057819 */ /* 0x040fe2000001020a */
[----:B------:R-:W-:Y:S02]  /*109a0*/  IMAD.SHL.U32 R4, R8, 0x2, RZ ;  /* 0x0000000208047824 */ /* 0x000fe400078e00ff */
[----:B------:R-:W-:Y:S01]  /*109b0*/  IMAD.SHL.U32 R13, R7, 0x8, RZ ;  /* 0x00000008070d7824 */ /* 0x000fe200078e00ff */
[----:B------:R-:W-:Y:S01]  /*109c0*/  LOP3.LUT R7, R14, 0x700, RZ, 0xc0, !PT ;  /* 0x000007000e077812 */ /* 0x000fe200078ec0ff */
[----:B------:R-:W-:Y:S02]  /*109d0*/  IMAD R8, R12, UR41, RZ ;  /* 0x000000290c087c24 */ /* 0x000fe4000f8e02ff */
[----:B------:R-:W-:Y:S02]  /*109e0*/  IMAD.SHL.U32 R11, R0, 0x200, RZ ;  /* 0x00000200000b7824 */ /* 0x000fe400078e00ff */
[----:B------:R-:W-:-:S04]  /*109f0*/  IMAD.WIDE R8, R8, 0x2, R28 ;  /* 0x0000000208087825 */ /* 0x000fc800078e021c */
[----:B------:R-:W-:-:S04]  /*10a00*/  IMAD.WIDE R4, R12, 0x80, R4 ;  /* 0x000000800c047825 */ /* 0x000fc800078e0204 */
[----:B------:R-:W-:Y:S01]  /*10a10*/  IMAD R2, R2, 0x10, R7 ;  /* 0x0000001002027824 */ /* 0x000fe200078e0207 */
[----:B------:R-:W-:Y:S01]  /*10a20*/  LOP3.LUT R7, R11, 0x1e000, RZ, 0xc0, !PT ;  /* 0x0001e0000b077812 */ /* 0x000fe200078ec0ff */
[----:B------:R-:W-:Y:S01]  /*10a30*/  IMAD.SHL.U32 R10, R0, 0x10, RZ ;  /* 0x00000010000a7824 */ /* 0x000fe200078e00ff */
[----:B------:R-:W-:Y:S01]  /*10a40*/  LOP3.LUT R11, R13, 0x20, RZ, 0xc0, !PT ;  /* 0x000000200d0b7812 */ /* 0x000fe200078ec0ff */
[----:B------:R-:W-:Y:S01]  /*10a50*/  IMAD.IADD R2, R3, 0x1, R2 ;  /* 0x0000000103027824 */ /* 0x000fe200078e0202 */
[----:B------:R-:W-:Y:S01]  /*10a60*/  BAR.SYNC.DEFER_BLOCKING 0x0 ;  /* 0x0000000000007b1d */ /* 0x000fe20000010000 */
[----:B------:R-:W-:Y:S01]  /*10a70*/  IADD3 R14, P3, PT, R8, R4, RZ ;  /* 0x00000004080e7210 */ /* 0x000fe20007f7e0ff */
[----:B------:R-:W-:Y:S01]  /*10a80*/  IMAD R16, R16, 0x2, R3 ;  /* 0x0000000210107824 */ /* 0x000fe200078e0203 */
[----:B------:R-:W-:Y:S01]  /*10a90*/  LOP3.LUT R4, R7, 0x80, R10, 0xf8, !PT ;  /* 0x0000008007047812 */ /* 0x000fe200078ef80a */
[----:B------:R-:W-:Y:S02]  /*10aa0*/  IMAD.IADD R7, R11, 0x1, R15 ;  /* 0x000000010b077824 */ /* 0x000fe400078e020f */
[----:B------:R-:W-:Y:S01]  /*10ab0*/  IMAD.X R15, R9, 0x1, R5, P3 ;  /* 0x00000001090f7824 */ /* 0x000fe200018e0605 */
[----:B------:R-:W-:Y:S01]  /*10ac0*/  ISETP.LT.AND P3, PT, R6, UR51, !P4 ;  /* 0x0000003306007c0c */ /* 0x000fe2000e761270 */
[----:B------:R-:W-:-:S02]  /*10ad0*/  IMAD.IADD R5, R2, 0x1, R4 ;  /* 0x0000000102057824 */ /* 0x000fc400078e0204 */
[----:B------:R-:W-:Y:S01]  /*10ae0*/  IMAD R6, R6, 0x80, R7 ;  /* 0x0000008006067824 */ /* 0x000fe200078e0207 */
[----:B------:R-:W-:Y:S02]  /*10af0*/  SEL R25, RZ, 0x1, !P3 ;  /* 0x00000001ff197807 */ /* 0x000fe40005800000 */
[----:B------:R1:W2:Y:S04]  /*10b00*/  LDSM.16.MT88.4 R20, [R5+0xea00] ;  /* 0x00ea00000514783b */ /* 0x0002a80000004200 */
[----:B------:R3:W4:Y:S01]  /*10b10*/  LDSM.16.MT88.4 R8, [R16+0x6200] ;  /* 0x006200001008783b */ /* 0x0007220000004200 */
[----:B-1----:R-:W-:-:S04]  /*10b20*/  SEL R5, RZ, 0x1, P4 ;  /* 0x00000001ff057807 */ /* 0x002fc80002000000 */
[----:B------:R-:W-:-:S04]  /*10b30*/  SEL R5, R5, R25, P0 ;  /* 0x0000001905057207 */ /* 0x000fc80000000000 */
[----:B------:R-:W-:Y:S01]  /*10b40*/  SEL R0, R5, RZ, P1 ;  /* 0x000000ff05007207 */ /* 0x000fe20000800000 */
[----:B---3--:R-:W-:Y:S06]  /*10b50*/  @!P2 BRA `(.L_x_314) ;  /* 0x00000004008ca947 */ /* 0x008fec0003800000 */
[----:B------:R-:W1:Y:S01]  /*10b60*/  LDCU UR5, c[0x0][0x424] ;  /* 0x00008480ff0577ac */ /* 0x000e620008000800 */
[----:B------:R-:W-:Y:S01]  /*10b70*/  R2UR UR4, R4 ;  /* 0x00000000040472ca */ /* 0x000fe200000e0000 */
[----:B------:R-:W-:Y:S01]  /*10b80*/  IMAD R26, R6, 0x2, R3 ;  /* 0x00000002061a7824 */ /* 0x000fe200078e0203 */
[----:B----4-:R-:W-:Y:S01]  /*10b90*/  MOV R5, R9 ;  /* 0x0000000900057202 */ /* 0x010fe20000000f00 */
[----:B------:R-:W-:Y:S01]  /*10ba0*/  IMAD.MOV.U32 R4, RZ, RZ, R8 ;  /* 0x000000ffff047224 */ /* 0x000fe200078e0008 */
[----:B------:R-:W-:Y:S01]  /*10bb0*/  MOV R7, R11 ;  /* 0x0000000b00077202 */ /* 0x000fe20000000f00 */
[----:B------:R-:W-:Y:S01]  /*10bc0*/  IMAD.MOV.U32 R6, RZ, RZ, R10 ;  /* 0x000000ffff067224 */ /* 0x000fe200078e000a */
[----:B--2---:R-:W-:Y:S01]  /*10bd0*/  MOV R9, R21 ;  /* 0x0000001500097202 */ /* 0x004fe20000000f00 */
        /* <DEDUP_REMOVED lines=9> */
[----:B-1----:R-:W-:Y:S01]  /*10c70*/  MOV R12, UR5 ;  /* 0x00000005000c7c02 */ /* 0x002fe20008000f00 */
[----:B------:R-:W-:-:S07]  /*10c80*/  UMOV UR5, 0xffffc000 ;  /* 0xffffc00000057882 */ /* 0x000fce0000000000 */
.L_x_315:
[C---:B---3--:R-:W-:Y:S01]  /*10c90*/  HMMA.1688.F32 R84, R4.reuse, R8, R84 ;  /* 0x000000080454723c */ /* 0x048fe20000001054 */
[----:B------:R-:W-:Y:S01]  /*10ca0*/  LDSM.16.MT88.4 R16, [R0+0x880] ;  /* 0x000880000010783b */ /* 0x000fe20000004200 */
[----:B-1----:R-:W1:Y:S01]  /*10cb0*/  LDC.64 R30, c[0x0][0x358] ;  /* 0x0000d600ff1e7b82 */ /* 0x002e620000000a00 */
[----:B------:R-:W-:Y:S01]  /*10cc0*/  UISETP.NE.AND UP0, UPT, UR47, -0x1, UPT ;  /* 0xffffffff2f00788c */ /* 0x000fe2000bf05270 */
[----:B------:R-:W-:Y:S01]  /*10cd0*/  VIADD R24, R2, UR4 ;  /* 0x0000000402187c36 */ /* 0x000fe20008000000 */
[----:B------:R-:W-:Y:S01]  /*10ce0*/  UISETP.NE.AND UP1, UPT, UR7, 0x2, UPT ;  /* 0x000000020700788c */ /* 0x000fe2000bf25270 */
[----:B------:R-:W-:Y:S01]  /*10cf0*/  IMAD.SHL.U32 R3, R13, 0x10, RZ ;  /* 0x000000100d037824 */ /* 0x000fe200078e00ff */
[----:B------:R-:W-:Y:S01]  /*10d00*/  UISETP.NE.AND UP3, UPT, UR47, 0x2, UPT ;  /* 0x000000022f00788c */ /* 0x000fe2000bf65270 */
[C---:B------:R-:W-:Y:S01]  /*10d10*/  HMMA.1688.F32 R88, R4.reuse, R9, R88 ;  /* 0x000000090458723c */ /* 0x040fe20000001058 */
[----:B------:R-:W2:Y:S01]  /*10d20*/  LDSM.16.MT88.4 R20, [R2+UR4+0xf200] ;  /* 0x00f200040214783b */ /* 0x000ea20008004200 */
[----:B------:R-:W-:Y:S01]  /*10d30*/  USEL UR6, UR5, 0x2000, !UP1 ;  /* 0x0000200005067887 */ /* 0x000fe2000c800000 */
[----:B------:R-:W-:Y:S01]  /*10d40*/  LOP3.LUT P0, RZ, R3, 0x10, RZ, 0xc0, !PT ;  /* 0x0000001003ff7812 */ /* 0x000fe2000780c0ff */
[----:B------:R-:W-:Y:S01]  /*10d50*/  VIADD R3, R26, UR10 ;  /* 0x0000000a1a037c36 */ /* 0x000fe20008000000 */
[----:B------:R-:W-:Y:S01]  /*10d60*/  UIADD3 UR8, UPT, UPT, UR10, -0x4000, URZ ;  /* 0xffffc0000a087890 */ /* 0x000fe2000fffe0ff */
[----:B------:R-:W-:Y:S01]  /*10d70*/  PLOP3.LUT P2, PT, PT, PT, UP3, 0x80, 0x8 ;  /* 0x000000000008781c */ /* 0x000fe20003f4f038 */
[----:B------:R-:W-:Y:S01]  /*10d80*/  UISETP.NE.AND UP2, UPT, UR47, 0x1, UPT ;  /* 0x000000012f00788c */ /* 0x000fe2000bf45270 */
[C---:B------:R-:W-:Y:S01]  /*10d90*/  HMMA.1688.F32 R92, R4.reuse, R10, R92 ;  /* 0x0000000a045c723c */ /* 0x040fe2000000105c */
[----:B------:R-:W-:Y:S04]  /*10da0*/  UIADD3 UR7, UPT, UPT, UR7, 0x1, URZ ;  /* 0x0000000107077890 */ /* 0x000fe8000fffe0ff */
[----:B------:R-:W-:Y:S01]  /*10db0*/  PLOP3.LUT P1, PT, PT, PT, UP2, 0x80, 0x8 ;  /* 0x000000000008781c */ /* 0x000fe20003f2f028 */
[----:B------:R-:W-:Y:S02]  /*10dc0*/  USEL UR7, UR7, URZ, UP1 ;  /* 0x000000ff07077287 */ /* 0x000fe40008800000 */
[-C--:B------:R-:W-:Y:S02]  /*10dd0*/  HMMA.1688.F32 R96, R4, R11.reuse, R96 ;  /* 0x0000000b0460723c */ /* 0x080fe40000001060 */
[----:B-1----:R-:W-:Y:S02]  /*10de0*/  R2UR UR12, R30 ;  /* 0x000000001e0c72ca */ /* 0x002fe400000e0000 */
[----:B------:R-:W-:Y:S04]  /*10df0*/  R2UR UR13, R31 ;  /* 0x000000001f0d72ca */ /* 0x000fe800000e0000 */
[C---:B------:R-:W-:Y:S08]  /*10e00*/  HMMA.1688.F32 R100, R6.reuse, R11, R100 ;  /* 0x0000000b0664723c */ /* 0x040ff00000001064 */
[C---:B------:R-:W-:Y:S01]  /*10e10*/  HMMA.1688.F32 R104, R6.reuse, R10, R104 ;  /* 0x0000000a0668723c */ /* 0x040fe20000001068 */
[----:B------:R-:W-:Y:S01]  /*10e20*/  @!PT LDS RZ, [RZ] ;  /* 0x00000000fffff984 */ /* 0x000fe20000000800 */
[----:B------:R-:W-:Y:S01]  /*10e30*/  @!PT LDS RZ, [RZ] ;  /* 0x00000000fffff984 */ /* 0x000fe20000000800 */
[----:B------:R-:W-:Y:S01]  /*10e40*/  @!PT LDS RZ, [RZ] ;  /* 0x00000000fffff984 */ /* 0x000fe20000000800 */
[----:B------:R1:W-:Y:S01]  /*10e50*/  LDGSTS.E.BYPASS.LTC128B.128 [R3+0xea00], desc[UR12][R14.64], P0 ;  /* 0x0ea000000e037fae */ /* 0x0003e20008181a0c */
[----:B------:R-:W-:Y:S01]  /*10e60*/  PLOP3.LUT P0, PT, PT, PT, UP0, 0x80, 0x8 ;  /* 0x000000000008781c */ /* 0x000fe20003f0f008 */
[----:B------:R-:W-:Y:S02]  /*10e70*/  UISETP.NE.AND UP0, UPT, UR9, 0x2, UPT ;  /* 0x000000020900788c */ /* 0x000fe4000bf05270 */
[----:B------:R-:W-:Y:S03]  /*10e80*/  UIADD3 UR9, UPT, UPT, UR9, 0x1, URZ ;  /* 0x0000000109097890 */ /* 0x000fe6000fffe0ff */
[C---:B------:R-:W-:Y:S01]  /*10e90*/  HMMA.1688.F32 R108, R6.reuse, R9, R108 ;  /* 0x00000009066c723c */ /* 0x040fe2000000106c */
[----:B------:R-:W0:Y:S01]  /*10ea0*/  LDGDEPBAR ;  /* 0x00000000000079af */ /* 0x000e220000000000 */
[----:B------:R-:W-:Y:S04]  /*10eb0*/  USEL UR9, UR9, URZ, UP0 ;  /* 0x000000ff09097287 */ /* 0x000fe80008000000 */
[----:B------:R-:W-:Y:S02]  /*10ec0*/  @UP0 UIADD3 UR8, UPT, UPT, UR10, 0x2000, URZ ;  /* 0x000020000a080890 */ /* 0x000fe4000fffe0ff */
[----:B------:R-:W-:Y:S01]  /*10ed0*/  HMMA.1688.F32 R112, R6, R8, R112 ;  /* 0x000000080670723c */ /* 0x000fe20000001070 */
[----:B------:R-:W-:Y:S01]  /*10ee0*/  LDSM.16.MT88.4 R8, [R2+UR4+0xfa00] ;  /* 0x00fa00040208783b */ /* 0x000fe20008004200 */
[----:B------:R-:W-:Y:S03]  /*10ef0*/  UISETP.GT.AND UP0, UPT, UR47, -0x1, UPT ;  /* 0xffffffff2f00788c */ /* 0x000fe6000bf04270 */
[----:B------:R-:W-:-:S03]  /*10f00*/  UMOV UR10, UR8 ;  /* 0x00000008000a7c82 */ /* 0x000fc60008000000 */
[C---:B--2---:R-:W-:Y:S01]  /*10f10*/  HMMA.1688.F32 R84, R16.reuse, R20, R84 ;  /* 0x000000141054723c */ /* 0x044fe20000001054 */
[----:B------:R-:W2:Y:S03]  /*10f20*/  LDSM.16.MT88.4 R4, [R0+0x1100] ;  /* 0x001100000004783b */ /* 0x000ea60000004200 */
[----:B-1----:R-:W-:Y:S04]  /*10f30*/  SEL R3, R25, R13, !P2 ;  /* 0x0000000d19037207 */ /* 0x002fe80005000000 */
[C---:B------:R-:W-:Y:S02]  /*10f40*/  HMMA.1688.F32 R88, R16.reuse, R21, R88 ;  /* 0x000000151058723c */ /* 0x040fe40000001058 */
[----:B------:R-:W-:Y:S06]  /*10f50*/  SEL R13, R3, RZ, P1 ;  /* 0x000000ff030d7207 */ /* 0x000fec0000800000 */
[C---:B------:R-:W-:Y:S08]  /*10f60*/  HMMA.1688.F32 R92, R16.reuse, R22, R92 ;  /* 0x00000016105c723c */ /* 0x040ff0000000105c */
[-C--:B------:R-:W-:Y:S08]  /*10f70*/  HMMA.1688.F32 R96, R16, R23.reuse, R96 ;  /* 0x000000171060723c */ /* 0x080ff00000001060 */
[C---:B------:R-:W-:Y:S08]  /*10f80*/  HMMA.1688.F32 R100, R18.reuse, R23, R100 ;  /* 0x000000171264723c */ /* 0x040ff00000001064 */
[C---:B------:R-:W-:Y:S08]  /*10f90*/  HMMA.1688.F32 R104, R18.reuse, R22, R104 ;  /* 0x000000161268723c */ /* 0x040ff00000001068 */
[C---:B------:R-:W-:Y:S08]  /*10fa0*/  HMMA.1688.F32 R108, R18.reuse, R21, R108 ;  /* 0x00000015126c723c */ /* 0x040ff0000000106c */
[----:B------:R-:W-:Y:S01]  /*10fb0*/  HMMA.1688.F32 R112, R18, R20, R112 ;  /* 0x000000141270723c */ /* 0x000fe20000001070 */
[----:B------:R1:W-:-:S07]  /*10fc0*/  LDSM.16.MT88.4 R16, [R0+0x1980] ;  /* 0x001980000010783b */ /* 0x0003ce0000004200 */
[C---:B--2---:R-:W-:Y:S01]  /*10fd0*/  HMMA.1688.F32 R84, R4.reuse, R8, R84 ;  /* 0x000000080454723c */ /* 0x044fe20000001054 */
[----:B------:R-:W2:Y:S01]  /*10fe0*/  LDSM.16.MT88.4 R20, [R2+UR4+0x10200] ;  /* 0x010200040214783b */ /* 0x000ea20008004200 */
[----:B------:R-:W-:Y:S04]  /*10ff0*/  DEPBAR.LE SB0, 0x1 ;  /* 0x000080400000791a */ /* 0x000fe80000000000 */
[----:B------:R-:W-:Y:S02]  /*11000*/  UIADD3 UR4, UPT, UPT, UR6, UR4, URZ ;  /* 0x0000000406047290 */ /* 0x000fe4000fffe0ff */
[C---:B------:R-:W-:Y:S01]  /*11010*/  HMMA.1688.F32 R88, R4.reuse, R9, R88 ;  /* 0x000000090458723c */ /* 0x040fe20000001058 */
[----:B------:R-:W-:Y:S07]  /*11020*/  BAR.SYNC.DEFER_BLOCKING 0x0 ;  /* 0x0000000000007b1d */ /* 0x000fee0000010000 */
[C---:B------:R-:W-:Y:S03]  /*11030*/  HMMA.1688.F32 R92, R4.reuse, R10, R92 ;  /* 0x0000000a045c723c */ /* 0x040fe6000000105c */
[----:B-1----:R-:W-:Y:S05]  /*11040*/  VIADD R0, R0, 0x2200 ;  /* 0x0000220000007836 */ /* 0x002fea0000000000 */
[-C--:B------:R-:W-:Y:S08]  /*11050*/  HMMA.1688.F32 R96, R4, R11.reuse, R96 ;  /* 0x0000000b0460723c */ /* 0x080ff00000001060 */
[C---:B------:R-:W-:Y:S08]  /*11060*/  HMMA.1688.F32 R100, R6.reuse, R11, R100 ;  /* 0x0000000b0664723c */ /* 0x040ff00000001064 */
[C---:B------:R-:W-:Y:S08]  /*11070*/  HMMA.1688.F32 R104, R6.reuse, R10, R104 ;  /* 0x0000000a0668723c */ /* 0x040ff00000001068 */
[C---:B------:R-:W-:Y:S08]  /*11080*/  HMMA.1688.F32 R108, R6.reuse, R9, R108 ;  /* 0x00000009066c723c */ /* 0x040ff0000000106c */
[----:B------:R-:W-:Y:S01]  /*11090*/  HMMA.1688.F32 R112, R6, R8, R112 ;  /* 0x000000080670723c */ /* 0x000fe20000001070 */
[----:B------:R1:W3:Y:S01]  /*110a0*/  @P0 LDSM.16.MT88.4 R8, [R24+UR6+0xea00] ;  /* 0x00ea00061808083b */ /* 0x0002e20008004200 */
[----:B------:R-:W-:-:S06]  /*110b0*/  UIADD3 UR6, UPT, UPT, UR47, -0x1, URZ ;  /* 0xffffffff2f067890 */ /* 0x000fcc000fffe0ff */
[C---:B--2---:R-:W-:Y:S01]  /*110c0*/  HMMA.1688.F32 R84, R16.reuse, R20, R84 ;  /* 0x000000141054723c */ /* 0x044fe20000001054 */
[----:B------:R1:W3:Y:S01]  /*110d0*/  @P0 LDSM.16.MT88.4 R4, [R0] ;  /* 0x000000000004083b */ /* 0x0002e20000004200 */
[----:B------:R-:W-:Y:S02]  /*110e0*/  UMOV UR47, UR6 ;  /* 0x00000006002f7c82 */ /* 0x000fe40008000000 */
[C---:B------:R-:W-:Y:S04]  /*110f0*/  LEA R14, P0, R12.reuse, R14, 0x6 ;  /* 0x0000000e0c0e7211 */ /* 0x040fe800078030ff */
[C---:B------:R-:W-:Y:S02]  /*11100*/  HMMA.1688.F32 R88, R16.reuse, R21, R88 ;  /* 0x000000151058723c */ /* 0x040fe40000001058 */
[----:B------:R-:W-:Y:S06]  /*11110*/  LEA.HI.X.SX32 R15, R12, R15, 0x6, P0 ;  /* 0x0000000f0c0f7211 */ /* 0x000fec00000f36ff */
[C---:B------:R-:W-:Y:S08]  /*11120*/  HMMA.1688.F32 R92, R16.reuse, R22, R92 ;  /* 0x00000016105c723c */ /* 0x040ff0000000105c */
[-C--:B------:R-:W-:Y:S08]  /*11130*/  HMMA.1688.F32 R96, R16, R23.reuse, R96 ;  /* 0x000000171060723c */ /* 0x080ff00000001060 */
[C---:B------:R-:W-:Y:S08]  /*11140*/  HMMA.1688.F32 R100, R18.reuse, R23, R100 ;  /* 0x000000171264723c */ /* 0x040ff00000001064 */
[C---:B------:R-:W-:Y:S08]  /*11150*/  HMMA.1688.F32 R104, R18.reuse, R22, R104 ;  /* 0x000000161268723c */ /* 0x040ff00000001068 */
[C---:B------:R-:W-:Y:S08]  /*11160*/  HMMA.1688.F32 R108, R18.reuse, R21, R108 ;  /* 0x00000015126c723c */ /* 0x040ff0000000106c */
[----:B------:R-:W-:Y:S01]  /*11170*/  HMMA.1688.F32 R112, R18, R20, R112 ;  /* 0x000000141270723c */ /* 0x000fe20000001070 */
[----:B------:R-:W-:Y:S07]  /*11180*/  BRA.U UP0, `(.L_x_315) ;  /* 0xfffffff900c07547 */ /* 0x000fee000b83ffff */
.L_x_314:
[----:B------:R-:W5:Y:S01]  /*11190*/  LDL R3, [R1+0x38] ;  /* 0x0000380001037983 */ /* 0x000f620000100800 */
[----:B---3--:R-:W1:Y:S01]  /*111a0*/  LDC R6, c[0x0][0x370] ;  /* 0x0000dc00ff067b82 */ /* 0x008e620000000800 */
[----:B------:R-:W-:Y:S01]  /*111b0*/  UIADD3 UR4, UPT, UPT, UR41, 0x80, URZ ;  /* 0x0000008029047890 */ /* 0x000fe2000fffe0ff */
[----:B-1----:R-:W-:-:S06]  /*111c0*/  PRMT R0, R6, 0x9910, RZ ;  /* 0x0000991006007816 */ /* 0x002fcc00000000ff */
[----:B------:R-:W-:Y:S01]  /*111d0*/  BAR.SYNC.DEFER_BLOCKING 0x0 ;  /* 0x0000000000007b1d */ /* 0x000fe20000010000 */
[----:B-----5:R-:W-:-:S04]  /*111e0*/  LOP3.LUT P3, R7, R3, 0xff, RZ, 0xc0, !PT ;  /* 0x000000ff03077812 */ /* 0x020fc8000786c0ff */
[----:B------:R-:W-:-:S13]  /*111f0*/  ISETP.GT.AND P3, PT, R0, 0x1, !P3 ;  /* 0x000000010000780c */ /* 0x000fda0005f64270 */
[----:B------:R-:W-:Y:S05]  /*11200*/  @!P3 BRA `(.L_x_316) ;  /* 0x0000000000acb947 */ /* 0x000fea0003800000 */
[----:B------:R-:W-:Y:S01]  /*11210*/  IABS R2, UR37 ;  /* 0x0000002500027c13 */ /* 0x000fe20008000000 */
[----:B----4-:R-:W1:Y:S03]  /*11220*/  S2R R10, SR_CTAID.X ;  /* 0x00000000000a7919 */ /* 0x010e660000002500 */
[----:B------:R-:W3:Y:S08]  /*11230*/  I2F.RP R4, R2 ;  /* 0x0000000200047306 */ /* 0x000ef00000209400 */
[----:B---3--:R-:W3:Y:S01]  /*11240*/  MUFU.RCP R4, R4 ;  /* 0x0000000400047308 */ /* 0x008ee20000001000 */
[----:B-1----:R-:W-:-:S02]  /*11250*/  IMAD.U32 R10, R10, 0x10000, RZ ;  /* 0x000100000a0a7824 */ /* 0x002fc400078e00ff */
[----:B---3--:R-:W-:-:S03]  /*11260*/  VIADD R4, R4, 0xffffffe ;  /* 0x0ffffffe04047836 */ /* 0x008fc60000000000 */
[----:B------:R-:W-:Y:S02]  /*11270*/  SHF.R.S32.HI R10, RZ, 0x9, R10 ;  /* 0x00000009ff0a7819 */ /* 0x000fe4000001140a */
[----:B------:R-:W1:Y:S02]  /*11280*/  F2I.FTZ.U32.TRUNC.NTZ R5, R4 ;  /* 0x0000000400057305 */ /* 0x000e64000021f000 */
[----:B------:R-:W-:Y:S02]  /*11290*/  IABS R9, R10 ;  /* 0x0000000a00097213 */ /* 0x000fe40000000000 */
[----:B------:R-:W-:Y:S01]  /*112a0*/  ISETP.GE.AND P1, PT, R10, RZ, PT ;  /* 0x000000ff0a00720c */ /* 0x000fe20003f26270 */
[----:B-1----:R-:W-:Y:S02]  /*112b0*/  IMAD.MOV R0, RZ, RZ, -R5 ;  /* 0x000000ffff007224 */ /* 0x002fe400078e0a05 */
[----:B------:R-:W-:-:S03]  /*112c0*/  IMAD.MOV.U32 R4, RZ, RZ, RZ ;  /* 0x000000ffff047224 */ /* 0x000fc600078e00ff */
[----:B------:R-:W-:Y:S02]  /*112d0*/  MOV R3, R0 ;  /* 0x0000000000037202 */ /* 0x000fe40000000f00 */
[----:B------:R-:W-:-:S03]  /*112e0*/  IABS R0, UR37 ;  /* 0x0000002500007c13 */ /* 0x000fc60008000000 */
[----:B------:R-:W-:Y:S02]  /*112f0*/  IMAD R3, R3, R2, RZ ;  /* 0x0000000203037224 */ /* 0x000fe400078e02ff */
[----:B------:R-:W-:Y:S01]  /*11300*/  IMAD.MOV R8, RZ, RZ, -R0 ;  /* 0x000000ffff087224 */ /* 0x000fe200078e0a00 */
[----:B------:R-:W-:Y:S01]  /*11310*/  MOV R0, R9 ;  /* 0x0000000900007202 */ /* 0x000fe20000000f00 */
[----:B------:R-:W-:-:S04]  /*11320*/  IMAD.HI.U32 R4, R5, R3, R4 ;  /* 0x0000000305047227 */ /* 0x000fc800078e0004 */
[----:B------:R-:W-:Y:S02]  /*11330*/  IMAD.MOV.U32 R3, RZ, RZ, R8 ;  /* 0x000000ffff037224 */ /* 0x000fe400078e0008 */
[----:B------:R-:W-:-:S04]  /*11340*/  IMAD.HI.U32 R4, R4, R0, RZ ;  /* 0x0000000004047227 */ /* 0x000fc800078e00ff */
[----:B------:R-:W-:-:S05]  /*11350*/  IMAD R0, R4, R3, R0 ;  /* 0x0000000304007224 */ /* 0x000fca00078e0200 */
[----:B------:R-:W-:-:S13]  /*11360*/  ISETP.GT.U32.AND P0, PT, R2, R0, PT ;  /* 0x000000000200720c */ /* 0x000fda0003f04070 */
[----:B------:R-:W-:Y:S01]  /*11370*/  @!P0 IMAD.IADD R0, R0, 0x1, -R2 ;  /* 0x0000000100008824 */ /* 0x000fe200078e0a02 */
[----:B------:R-:W-:-:S04]  /*11380*/  ISETP.NE.AND P0, PT, RZ, UR37, PT ;  /* 0x00000025ff007c0c */ /* 0x000fc8000bf05270 */
[----:B------:R-:W-:-:S13]  /*11390*/  ISETP.GT.U32.AND P2, PT, R2, R0, PT ;  /* 0x000000000200720c */ /* 0x000fda0003f44070 */
[----:B------:R-:W-:-:S05]  /*113a0*/  @!P2 IADD3 R0, PT, PT, R0, -R2, RZ ;  /* 0x800000020000a210 */ /* 0x000fca0007ffe0ff */
[----:B------:R-:W-:-:S05]  /*113b0*/  IMAD.MOV.U32 R2, RZ, RZ, R0 ;  /* 0x000000ffff027224 */ /* 0x000fca00078e0000 */
[----:B------:R-:W-:Y:S02]  /*113c0*/  @!P1 IADD3 R2, PT, PT, -R2, RZ, RZ ;  /* 0x000000ff02029210 */ /* 0x000fe40007ffe1ff */
[----:B------:R-:W-:-:S04]  /*113d0*/  @!P0 LOP3.LUT R2, RZ, UR37, RZ, 0x33, !PT ;  /* 0x00000025ff028c12 */ /* 0x000fc8000f8e33ff */
[----:B------:R-:W-:-:S13]  /*113e0*/  ISETP.NE.AND P0, PT, R2, RZ, PT ;  /* 0x000000ff0200720c */ /* 0x000fda0003f05270 */
[----:B------:R-:W-:Y:S05]  /*113f0*/  @!P0 BRA `(.L_x_316) ;  /* 0x0000000000308947 */ /* 0x000fea0003800000 */
[----:B------:R-:W3:Y:S04]  /*11400*/  LDL R13, [R1+0x34] ;  /* 0x00003400010d7983 */ /* 0x000ee80000100800 */
[----:B------:R-:W4:Y:S01]  /*11410*/  LDL R11, [R1+0x28] ;  /* 0x00002800010b7983 */ /* 0x000f220000100800 */
[----:B------:R-:W-:Y:S01]  /*11420*/  IMAD.MOV.U32 R0, RZ, RZ, RZ ;  /* 0x000000ffff007224 */ /* 0x000fe200078e00ff */
[----:B---3--:R-:W-:Y:S02]  /*11430*/  ISETP.LE.AND P0, PT, R13, UR4, PT ;  /* 0x000000040d007c0c */ /* 0x008fe4000bf03270 */
[----:B----4-:R-:W-:-:S11]  /*11440*/  MOV R3, R11 ;  /* 0x0000000b00037202 */ /* 0x010fd60000000f00 */
[----:B------:R-:W-:Y:S05]  /*11450*/  @P0 BRA `(.L_x_317) ;  /* 0x0000000800600947 */ /* 0x000fea0003800000 */
[C---:B------:R-:W-:Y:S01]  /*11460*/  ISETP.GT.AND P0, PT, R2.reuse, UR4, PT ;  /* 0x0000000402007c0c */ /* 0x040fe2000bf04270 */
[----:B------:R-:W-:Y:S02]  /*11470*/  IMAD.U32 R0, RZ, RZ, UR4 ;  /* 0x00000004ff007e24 */ /* 0x000fe4000f8e00ff */
[----:B------:R-:W-:Y:S01]  /*11480*/  IMAD.MOV.U32 R3, RZ, RZ, R11 ;  /* 0x000000ffff037224 */ /* 0x000fe200078e000b */
[----:B------:R-:W-:-:S13]  /*11490*/  ISETP.LE.OR P0, PT, R2, UR41, P0 ;  /* 0x0000002902007c0c */ /* 0x000fda0008703670 */
[----:B------:R-:W-:Y:S05]  /*114a0*/  @P0 BRA `(.L_x_317) ;  /* 0x00000008004c0947 */ /* 0x000fea0003800000 */
[----:B------:R-:W-:Y:S05]  /*114b0*/  BRA `(.L_x_318) ;  /* 0x0000000000347947 */ /* 0x000fea0003800000 */
.L_x_316:
[----:B------:R-:W3:Y:S04]  /*114c0*/  LDL R0, [R1+0x34] ;  /* 0x0000340001007983 */ /* 0x000ee80000100800 */
[----:B------:R-:W5:Y:S01]  /*114d0*/  LDL R2, [R1+0x28] ;  /* 0x0000280001027983 */ /* 0x000f620000100800 */
[----:B---3--:R-:W-:Y:S01]  /*114e0*/  ISETP.LE.AND P0, PT, R0, UR4, PT ;  /* 0x0000000400007c0c */ /* 0x008fe2000bf03270 */
[----:B------:R-:W-:Y:S01]  /*114f0*/  IMAD.U32 R0, RZ, RZ, UR4 ;  /* 0x00000004ff007e24 */ /* 0x000fe2000f8e00ff */
[----:B-----5:R-:W-:-:S11]  /*11500*/  MOV R3, R2 ;  /* 0x0000000200037202 */ /* 0x020fd60000000f00 */
[----:B------:R-:W-:Y:S05]  /*11510*/  @!P0 BRA `(.L_x_317) ;  /* 0x0000000800308947 */ /* 0x000fea0003800000 */
[----:B------:R-:W-:Y:S01]  /*11520*/  ISETP.NE.AND P0, PT, R7, 0x1, PT ;  /* 0x000000010700780c */ /* 0x000fe20003f05270 */
[----:B------:R-:W-:-:S05]  /*11530*/  IMAD.U32 R3, R6, 0x10000, RZ ;  /* 0x0001000006037824 */ /* 0x000fca00078e00ff */
[----:B------:R-:W-:-:S07]  /*11540*/  LEA.HI.SX32 R3, R3, R2, 0x17 ;  /* 0x0000000203037211 */ /* 0x000fce00078fbaff */
[----:B------:R-:W-:Y:S05]  /*11550*/  @!P0 BRA `(.L_x_319) ;  /* 0x0000000000108947 */ /* 0x000fea0003800000 */
[----:B------:R-:W-:Y:S02]  /*11560*/  ISETP.NE.AND P0, PT, R7, 0x2, PT ;  /* 0x000000020700780c */ /* 0x000fe40003f05270 */
[----:B------:R-:W-:-:S11]  /*11570*/  MOV R3, UR39 ;  /* 0x0000002700037c02 */ /* 0x000fd60008000f00 */
[----:B------:R-:W-:Y:S05]  /*11580*/  @!P0 BRA `(.L_x_319) ;  /* 0x0000000000048947 */ /* 0x000fea0003800000 */
.L_x_318:
[----:B------:R-:W-:Y:S02]  /*11590*/  MOV R3, RZ ;  /* 0x000000ff00037202 */ /* 0x000fe40000000f00 */
.L_x_319:
[----:B------:R-:W-:Y:S01]  /*115a0*/  MOV R0, RZ ;  /* 0x000000ff00007202 */ /* 0x000fe20000000f00 */
[----:B------:R-:W-:Y:S06]  /*115b0*/  @!P3 BRA `(.L_x_320) ;  /* 0x000000000070b947 */ /* 0x000fec0003800000 */
[----:B------:R-:W-:Y:S01]  /*115c0*/  IABS R2, UR37 ;  /* 0x0000002500027c13 */ /* 0x000fe20008000000 */
[----:B----4-:R-:W1:Y:S03]  /*115d0*/  S2R R10, SR_CTAID.X ;  /* 0x00000000000a7919 */ /* 0x010e660000002500 */
[----:B------:R-:W3:Y:S08]  /*115e0*/  I2F.RP R4, R2 ;  /* 0x0000000200047306 */ /* 0x000ef00000209400 */
[----:B---3--:R-:W3:Y:S01]  /*115f0*/  MUFU.RCP R4, R4 ;  /* 0x0000000400047308 */ /* 0x008ee20000001000 */
[----:B-1----:R-:W-:Y:S01]  /*11600*/  SHF.L.U32 R10, R10, 0x10, RZ ;  /* 0x000000100a0a7819 */ /* 0x002fe200000006ff */
[----:B---3--:R-:W-:-:S03]  /*11610*/  VIADD R4, R4, 0xffffffe ;  /* 0x0ffffffe04047836 */ /* 0x008fc60000000000 */
        /* <DEDUP_REMOVED lines=22> */
.L_x_320:
[----:B----4-:R-:W3:Y:S01]  /*11780*/  LDL R10, [R1+0x28] ;  /* 0x00002800010a7983 */ /* 0x010ee20000100800 */
[----:B------:R-:W-:Y:S01]  /*11790*/  IMAD.U32 R2, R6, 0x10000, RZ ;  /* 0x0001000006027824 */ /* 0x000fe200078e00ff */
[----:B------:R-:W-:-:S04]  /*117a0*/  IADD3 R0, PT, PT, R0, R3, RZ ;  /* 0x0000000300007210 */ /* 0x000fc80007ffe0ff */
[C---:B------:R-:W-:Y:S02]  /*117b0*/  ISETP.NE.AND P0, PT, R2.reuse, RZ, PT ;  /* 0x000000ff0200720c */ /* 0x040fe40003f05270 */
[----:B---3--:R-:W-:-:S05]  /*117c0*/  LEA.HI.SX32 R2, R2, R10, 0x17 ;  /* 0x0000000a02027211 */ /* 0x008fca00078fbaff */
[----:B------:R-:W-:-:S06]  /*117d0*/  IMAD.MOV.U32 R3, RZ, RZ, R2 ;  /* 0x000000ffff037224 */ /* 0x000fcc00078e0002 */
[----:B------:R-:W-:Y:S05]  /*117e0*/  @!P0 BRA `(.L_x_317) ;  /* 0x00000004007c8947 */ /* 0x000fea0003800000 */
[----:B------:R-:W3:Y:S04]  /*117f0*/  LDL R7, [R1+0x34] ;  /* 0x0000340001077983 */ /* 0x000ee80000100800 */
[----:B------:R-:W4:Y:S01]  /*11800*/  LDL R9, [R1+0x30] ;  /* 0x0000300001097983 */ /* 0x000f220000100800 */
[----:B---3--:R-:W-:-:S04]  /*11810*/  ISETP.GT.AND P0, PT, R7, R0, PT ;  /* 0x000000000700720c */ /* 0x008fc80003f04270 */
[----:B----4-:R-:W-:-:S13]  /*11820*/  ISETP.LE.OR P0, PT, R9, R2, !P0 ;  /* 0x000000020900720c */ /* 0x010fda0004703670 */
[----:B------:R-:W-:Y:S05]  /*11830*/  @P0 BRA `(.L_x_321) ;  /* 0x0000000800dc0947 */ /* 0x000fea0003800000 */
[----:B------:R-:W3:Y:S01]  /*11840*/  LDL.64 R18, [R1+0x48] ;  /* 0x0000480001127983 */ /* 0x000ee20000100a00 */
[----:B------:R-:W1:Y:S01]  /*11850*/  LDC R2, c[0x0][0x370] ;  /* 0x0000dc00ff027b82 */ /* 0x000e620000000800 */
[----:B------:R-:W-:Y:S01]  /*11860*/  USHF.R.S32.HI UR6, URZ, 0x1f, UR44 ;  /* 0x0000001fff067899 */ /* 0x000fe2000801142c */
[----:B------:R-:W-:Y:S01]  /*11870*/  IMAD.SHL.U32 R8, R27, 0x8, RZ ;  /* 0x000000081b087824 */ /* 0x000fe200078e00ff */
[----:B------:R-:W4:Y:S01]  /*11880*/  S2R R14, SR_TID.X ;  /* 0x00000000000e7919 */ /* 0x000f220000002100 */
[----:B------:R-:W-:Y:S01]  /*11890*/  IMAD R4, R0, R12, RZ ;  /* 0x0000000c00047224 */ /* 0x000fe200078e02ff */
[----:B------:R-:W-:Y:S01]  /*118a0*/  ULEA.HI UR6, UR6, UR44, URZ, 0x5 ;  /* 0x0000002c06067291 */ /* 0x000fe2000f8f28ff */
[----:B------:R-:W-:Y:S01]  /*118b0*/  IMAD.IADD R7, R7, 0x1, -R0 ;  /* 0x0000000107077824 */ /* 0x000fe200078e0a00 */
[----:B------:R-:W-:Y:S01]  /*118c0*/  SHF.R.S32.HI R80, RZ, 0x1f, R12 ;  /* 0x0000001fff507819 */ /* 0x000fe2000001140c */
[----:B------:R-:W-:Y:S01]  /*118d0*/  UIADD3 UR4, UPT, UPT, UR44, -0x1, URZ ;  /* 0xffffffff2c047890 */ /* 0x000fe2000fffe0ff */
[----:B------:R-:W-:Y:S01]  /*118e0*/  IMAD.WIDE R4, R4, 0x2, R28 ;  /* 0x0000000204047825 */ /* 0x000fe200078e021c */
[----:B------:R-:W-:-:S02]  /*118f0*/  ULOP3.LUT UR6, UR6, 0xffffffe0, URZ, 0xc0, !UPT ;  /* 0xffffffe006067892 */ /* 0x000fc4000f8ec0ff */
[----:B------:R-:W-:Y:S02]  /*11900*/  UISETP.GE.U32.AND UP1, UPT, UR4, 0x20, UPT ;  /* 0x000000200400788c */ /* 0x000fe4000bf26070 */
[----:B------:R-:W-:-:S04]  /*11910*/  UIADD3 UR6, UPT, UPT, UR44, -UR6, URZ ;  /* 0x800000062c067290 */ /* 0x000fc8000fffe0ff */
[----:B------:R-:W-:-:S04]  /*11920*/  UISETP.NE.AND UP0, UPT, UR6, URZ, UPT ;  /* 0x000000ff0600728c */ /* 0x000fc8000bf05270 */
[----:B------:R-:W-:Y:S01]  /*11930*/  USEL UR6, UR6, 0x20, UP0 ;  /* 0x0000002006067887 */ /* 0x000fe20008000000 */
[C---:B----4-:R-:W-:Y:S01]  /*11940*/  LOP3.LUT R3, R14.reuse, 0x1f, RZ, 0xc0, !PT ;  /* 0x0000001f0e037812 */ /* 0x050fe200078ec0ff */
[----:B------:R-:W-:-:S03]  /*11950*/  IMAD.SHL.U32 R11, R14, 0x8, RZ ;  /* 0x000000080e0b7824 */ /* 0x000fc600078e00ff */
[----:B------:R-:W-:Y:S01]  /*11960*/  LEA.HI R8, R3, R8, RZ, 0x1e ;  /* 0x0000000803087211 */ /* 0x000fe200078ff0ff */
[----:B-1----:R-:W-:Y:S01]  /*11970*/  IMAD.U32 R3, R2, 0x10000, RZ ;  /* 0x0001000002037824 */ /* 0x002fe200078e00ff */
[----:B------:R-:W-:Y:S01]  /*11980*/  LOP3.LUT R2, R11, 0x18, RZ, 0xc0, !PT ;  /* 0x000000180b027812 */ /* 0x000fe200078ec0ff */
[----:B------:R-:W-:Y:S01]  /*11990*/  UISETP.LT.AND UP0, UPT, UR44, UR6, UPT ;  /* 0x000000062c00728c */ /* 0x000fe2000bf01270 */
[----:B------:R-:W-:Y:S01]  /*119a0*/  ISETP.GE.AND P3, PT, R8, R7, PT ;  /* 0x000000070800720c */ /* 0x000fe20003f66270 */
[----:B------:R-:W-:Y:S01]  /*119b0*/  IMAD R6, R80, R8, RZ ;  /* 0x0000000850067224 */ /* 0x000fe200078e02ff */
[----:B------:R-:W-:Y:S01]  /*119c0*/  LEA.HI.SX32 R0, R3, R10, 0x17 ;  /* 0x0000000a03007211 */ /* 0x000fe200078fbaff */
[----:B------:R-:W-:Y:S01]  /*119d0*/  IMAD.MOV.U32 R3, RZ, RZ, RZ ;  /* 0x000000ffff037224 */ /* 0x000fe200078e00ff */
[----:B------:R-:W-:-:S03]  /*119e0*/  SHF.R.U32.HI R10, RZ, 0x1, R8 ;  /* 0x00000001ff0a7819 */ /* 0x000fc60000011608 */
[----:B------:R-:W-:Y:S02]  /*119f0*/  IMAD.IADD R9, R9, 0x1, -R0 ;  /* 0x0000000109097824 */ /* 0x000fe400078e0a00 */
[C---:B------:R-:W-:Y:S01]  /*11a00*/  IMAD.WIDE.U32 R12, R8.reuse, R12, R2 ;  /* 0x0000000c080c7225 */ /* 0x040fe200078e0002 */
[----:B------:R-:W-:Y:S02]  /*11a10*/  USEL UR5, UR44, UR6, UP0 ;  /* 0x000000062c057287 */ /* 0x000fe40008000000 */
[----:B------:R-:W-:Y:S02]  /*11a20*/  ISETP.GE.AND P4, PT, R8, R9, PT ;  /* 0x000000090800720c */ /* 0x000fe40003f86270 */
[----:B------:R-:W-:Y:S01]  /*11a30*/  LOP3.LUT R9, R10, R14, RZ, 0x3c, !PT ;  /* 0x0000000e0a097212 */ /* 0x000fe200078e3cff */
[----:B------:R-:W-:Y:S01]  /*11a40*/  IMAD.IADD R7, R13, 0x1, R6 ;  /* 0x000000010d077824 */ /* 0x000fe200078e0206 */
[----:B------:R-:W-:Y:S01]  /*11a50*/  LEA R6, P0, R12, R4, 0x1 ;  /* 0x000000040c067211 */ /* 0x000fe200078008ff */
[----:B------:R-:W1:Y:S01]  /*11a60*/  LDC.64 R16, c[0x0][0x358] ;  /* 0x0000d600ff107b82 */ /* 0x000e620000000a00 */
[----:B------:R-:W-:Y:S01]  /*11a70*/  LOP3.LUT R11, R11, 0x20, RZ, 0xc0, !PT ;  /* 0x000000200b0b7812 */ /* 0x000fe200078ec0ff */
[----:B------:R-:W-:Y:S01]  /*11a80*/  IMAD.SHL.U32 R9, R9, 0x8, RZ ;  /* 0x0000000809097824 */ /* 0x000fe200078e00ff */
[----:B------:R-:W-:Y:S01]  /*11a90*/  ISETP.GE.AND P1, PT, R2, UR5, PT ;  /* 0x0000000502007c0c */ /* 0x000fe2000bf26270 */
[----:B------:R-:W-:Y:S01]  /*11aa0*/  UISETP.GE.U32.AND UP0, UPT, UR4, -0x3f, UPT ;  /* 0xffffffc10400788c */ /* 0x000fe2000bf06070 */
[----:B------:R-:W-:-:S02]  /*11ab0*/  LEA.HI.X R7, R12, R5, R7, 0x1, P0 ;  /* 0x000000050c077211 */ /* 0x000fc400000f0c07 */
[----:B------:R-:W-:Y:S01]  /*11ac0*/  PLOP3.LUT P0, PT, PT, PT, UP1, 0x80, 0x8 ;  /* 0x000000000008781c */ /* 0x000fe20003f0f018 */
[----:B------:R-:W4:Y:S01]  /*11ad0*/  S2UR UR4, SR_CgaCtaId ;  /* 0x00000000000479c3 */ /* 0x000f220000008800 */
[----:B------:R-:W-:Y:S02]  /*11ae0*/  SEL R4, RZ, 0x10, P3 ;  /* 0x00000010ff047807 */ /* 0x000fe40001800000 */
[----:B------:R-:W-:Y:S02]  /*11af0*/  LOP3.LUT R9, R11, 0x18, R9, 0xf8, !PT ;  /* 0x000000180b097812 */ /* 0x000fe400078ef809 */
[----:B------:R-:W-:Y:S02]  /*11b00*/  SEL R11, RZ, 0x10, P1 ;  /* 0x00000010ff0b7807 */ /* 0x000fe40000800000 */
[----:B------:R-:W-:Y:S02]  /*11b10*/  SEL R4, R4, RZ, P0 ;  /* 0x000000ff04047207 */ /* 0x000fe40000000000 */
[----:B------:R-:W-:-:S02]  /*11b20*/  PLOP3.LUT P2, PT, PT, PT, UP0, 0x80, 0x8 ;  /* 0x000000000008781c */ /* 0x000fc40003f4f008 */
[C---:B------:R-:W-:Y:S02]  /*11b30*/  SEL R5, R11.reuse, RZ, !P4 ;  /* 0x000000ff0b057207 */ /* 0x040fe40006000000 */
[----:B------:R-:W-:Y:S02]  /*11b40*/  ISETP.NE.U32.AND P1, PT, R4, RZ, PT ;  /* 0x000000ff0400720c */ /* 0x000fe40003f25070 */
[----:B------:R-:W-:Y:S02]  /*11b50*/  SEL R4, RZ, 0x10, P4 ;  /* 0x00000010ff047807 */ /* 0x000fe40002000000 */
[----:B------:R-:W-:Y:S02]  /*11b60*/  SEL R11, R11, RZ, !P3 ;  /* 0x000000ff0b0b7207 */ /* 0x000fe40005800000 */
[----:B------:R-:W-:Y:S01]  /*11b70*/  SEL R5, R5, RZ, !P2 ;  /* 0x000000ff05057207 */ /* 0x000fe20005000000 */
[----:B------:R-:W-:Y:S01]  /*11b80*/  IMAD R10, R10, 0xc0, R9 ;  /* 0x000000c00a0a7824 */ /* 0x000fe200078e0209 */
[----:B------:R-:W-:Y:S01]  /*11b90*/  SEL R9, R4, RZ, P0 ;  /* 0x000000ff04097207 */ /* 0x000fe20000000000 */
[----:B------:R-:W-:Y:S01]  /*11ba0*/  USHF.R.S32.HI UR5, URZ, 0x1f, UR45 ;  /* 0x0000001fff057899 */ /* 0x000fe2000801142d */
[----:B------:R-:W-:-:S02]  /*11bb0*/  SEL R4, R11, RZ, !P2 ;  /* 0x000000ff0b047207 */ /* 0x000fc40005000000 */
[----:B------:R-:W-:Y:S01]  /*11bc0*/  ISETP.NE.U32.AND P4, PT, R5, RZ, PT ;  /* 0x000000ff0500720c */ /* 0x000fe20003f85070 */
[----:B------:R-:W-:Y:S01]  /*11bd0*/  IMAD R5, R0, UR45, RZ ;  /* 0x0000002d00057c24 */ /* 0x000fe2000f8e02ff */
[----:B------:R-:W-:Y:S01]  /*11be0*/  ISETP.NE.U32.AND P3, PT, R4, RZ, PT ;  /* 0x000000ff0400720c */ /* 0x000fe20003f65070 */
[----:B------:R-:W-:Y:S01]  /*11bf0*/  IMAD.WIDE.U32 R2, R8, UR45, R2 ;  /* 0x0000002d08027c25 */ /* 0x000fe2000f8e0002 */
[----:B-1----:R-:W-:-:S03]  /*11c00*/  R2UR UR10, R16 ;  /* 0x00000000100a72ca */ /* 0x002fc600000e0000 */
[----:B------:R-:W-:Y:S01]  /*11c10*/  IMAD R8, R8, UR5, RZ ;  /* 0x0000000508087c24 */ /* 0x000fe2000f8e02ff */
[----:B------:R-:W-:Y:S01]  /*11c20*/  UMOV UR5, 0x400 ;  /* 0x0000040000057882 */ /* 0x000fe20000000000 */
[----:B------:R-:W-:Y:S01]  /*11c30*/  R2UR UR11, R17 ;  /* 0x00000000110b72ca */ /* 0x000fe200000e0000 */
[----:B----4-:R-:W-:Y:S01]  /*11c40*/  ULEA UR4, UR4, UR5, 0x18 ;  /* 0x0000000504047291 */ /* 0x010fe2000f8ec0ff */
[C---:B------:R-:W-:Y:S01]  /*11c50*/  R2UR UR8, R16.reuse ;  /* 0x00000000100872ca */ /* 0x040fe200000e0000 */
[----:B------:R-:W-:Y:S01]  /*11c60*/  IMAD.IADD R8, R3, 0x1, R8 ;  /* 0x0000000103087824 */ /* 0x000fe200078e0208 */
[----:B------:R-:W-:Y:S02]  /*11c70*/  R2UR UR9, R17 ;  /* 0x00000000110972ca */ /* 0x000fe400000e0000 */
[----:B------:R-:W-:Y:S02]  /*11c80*/  ISETP.NE.U32.AND P2, PT, R9, RZ, PT ;  /* 0x000000ff0900720c */ /* 0x000fe40003f45070 */
[----:B------:R-:W-:-:S02]  /*11c90*/  R2UR UR14, R16 ;  /* 0x00000000100e72ca */ /* 0x000fc400000e0000 */
[C---:B------:R-:W-:Y:S02]  /*11ca0*/  R2UR UR15, R17.reuse ;  /* 0x00000000110f72ca */ /* 0x040fe400000e0000 */
[----:B------:R-:W-:Y:S02]  /*11cb0*/  R2UR UR12, R16 ;  /* 0x00000000100c72ca */ /* 0x000fe400000e0000 */
[----:B------:R-:W-:Y:S02]  /*11cc0*/  R2UR UR13, R17 ;  /* 0x00000000110d72ca */ /* 0x000fe400000e0000 */
[----:B------:R-:W-:Y:S01]  /*11cd0*/  LEA R0, R10, UR4, 0x1 ;  /* 0x000000040a007c11 */ /* 0x000fe2000f8e08ff */
[----:B---3--:R-:W-:-:S03]  /*11ce0*/  IMAD.WIDE R4, R5, 0x2, R18 ;  /* 0x0000000205047825 */ /* 0x008fc600078e0212 */
[----:B------:R-:W-:-:S04]  /*11cf0*/  LEA R4, P0, R2, R4, 0x1 ;  /* 0x0000000402047211 */ /* 0x000fc800078008ff */
[----:B------:R-:W-:Y:S01]  /*11d00*/  LEA.HI.X R5, R2, R5, R8, 0x1, P0 ;  /* 0x0000000502057211 */ /* 0x000fe200000f0c08 */
[----:B------:R-:W-:-:S04]  /*11d10*/  IMAD.U32 R2, RZ, RZ, UR6 ;  /* 0x00000006ff027e24 */ /* 0x000fc8000f8e00ff */
[C---:B------:R-:W-:Y:S01]  /*11d20*/  IMAD.WIDE R8, R2.reuse, 0x2, R4 ;  /* 0x0000000202087825 */ /* 0x040fe200078e0204 */
[----:B------:R-:W-:Y:S01]  /*11d30*/  @!PT LDS RZ, [RZ] ;  /* 0x00000000fffff984 */ /* 0x000fe20000000800 */
[----:B------:R-:W-:Y:S01]  /*11d40*/  @!PT LDS RZ, [RZ] ;  /* 0x00000000fffff984 */ /* 0x000fe20000000800 */
[----:B------:R-:W-:Y:S01]  /*11d50*/  @!PT LDS RZ, [RZ] ;  /* 0x00000000fffff984 */ /* 0x000fe20000000800 */
[----:B------:R1:W-:Y:S03]  /*11d60*/  LDGSTS.E.BYPASS.LTC128B.128 [R0+0x200], desc[UR10][R4.64], P4 ;  /* 0x0020000004007fae */ /* 0x0003e6000a181a0a */
[----:B------:R-:W-:Y:S01]  /*11d70*/  IMAD.WIDE R2, R2, 0x2, R6 ;  /* 0x0000000202027825 */ /* 0x000fe200078e0206 */
[----:B------:R1:W-:Y:S04]  /*11d80*/  LDGSTS.E.BYPASS.LTC128B.128 [R0+0x6200], desc[UR8][R6.64], P3 ;  /* 0x0620000006007fae */ /* 0x0003e80009981a08 */
[----:B------:R-:W0:Y:S04]  /*11d90*/  LDGDEPBAR ;  /* 0x00000000000079af */ /* 0x000e280000000000 */
[----:B------:R1:W-:Y:S04]  /*11da0*/  LDGSTS.E.BYPASS.LTC128B.128 [R0+0x280], desc[UR14][R8.64], P2 ;  /* 0x0028000008007fae */ /* 0x0003e80009181a0e */
[----:B------:R1:W-:Y:S04]  /*11db0*/  LDGSTS.E.BYPASS.LTC128B.128 [R0+0x6280], desc[UR12][R2.64], P1 ;  /* 0x0628000002007fae */ /* 0x0003e80008981a0c */
[----:B------:R-:W0:Y:S01]  /*11dc0*/  LDGDEPBAR ;  /* 0x00000000000079af */ /* 0x000e220000000000 */
[----:B------:R-:W-:Y:S05]  /*11dd0*/  BRA `(.L_x_321) ;  /* 0x0000000400747947 */ /* 0x000fea0003800000 */
.L_x_317:
[----:B----4-:R-:W3:Y:S04]  /*11de0*/  LDL R8, [R1+0x30] ;  /* 0x0000300001087983 */ /* 0x010ee80000100800 */
[----:B------:R-:W4:Y:S01]  /*11df0*/  LDL R9, [R1+0x34] ;  /* 0x0000340001097983 */ /* 0x000f220000100800 */
[----:B---3--:R-:W-:-:S04]  /*11e00*/  ISETP.GT.AND P0, PT, R8, R3, PT ;  /* 0x000000030800720c */ /* 0x008fc80003f04270 */
[----:B----4-:R-:W-:-:S13]  /*11e10*/  ISETP.LE.OR P0, PT, R9, R0, !P0 ;  /* 0x000000000900720c */ /* 0x010fda0004703670 */
[----:B------:R-:W-:Y:S05]  /*11e20*/  @P0 BRA `(.L_x_321) ;  /* 0x0000000400600947 */ /* 0x000fea0003800000 */
[----:B------:R-:W3:Y:S01]  /*11e30*/  LDL.64 R16, [R1+0x48] ;  /* 0x0000480001107983 */ /* 0x000ee20000100a00 */
[----:B------:R-:W-:Y:S01]  /*11e40*/  USHF.R.S32.HI UR6, URZ, 0x1f, UR44 ;  /* 0x0000001fff067899 */ /* 0x000fe2000801142c */
[----:B------:R-:W-:Y:S01]  /*11e50*/  IMAD R6, R0, R12, RZ ;  /* 0x0000000c00067224 */ /* 0x000fe200078e02ff */
[----:B------:R-:W-:Y:S01]  /*11e60*/  SHF.R.S32.HI R80, RZ, 0x1f, R12 ;  /* 0x0000001fff507819 */ /* 0x000fe2000001140c */
[----:B------:R-:W1:Y:S01]  /*11e70*/  S2R R10, SR_TID.X ;  /* 0x00000000000a7919 */ /* 0x000e620000002100 */
[----:B------:R-:W-:Y:S01]  /*11e80*/  ULEA.HI UR6, UR6, UR44, URZ, 0x5 ;  /* 0x0000002c06067291 */ /* 0x000fe2000f8f28ff */
[----:B------:R-:W-:Y:S01]  /*11e90*/  IMAD.SHL.U32 R2, R27, 0x8, RZ ;  /* 0x000000081b027824 */ /* 0x000fe200078e00ff */
[----:B------:R-:W-:Y:S01]  /*11ea0*/  UIADD3 UR4, UPT, UPT, UR44, -0x1, URZ ;  /* 0xffffffff2c047890 */ /* 0x000fe2000fffe0ff */
[----:B------:R-:W-:Y:S01]  /*11eb0*/  IMAD.IADD R0, R9, 0x1, -R0 ;  /* 0x0000000109007824 */ /* 0x000fe200078e0a00 */
[----:B------:R-:W-:Y:S01]  /*11ec0*/  ULOP3.LUT UR6, UR6, 0xffffffe0, URZ, 0xc0, !UPT ;  /* 0xffffffe006067892 */ /* 0x000fe2000f8ec0ff */
[----:B------:R-:W-:Y:S01]  /*11ed0*/  IMAD.MOV.U32 R5, RZ, RZ, RZ ;  /* 0x000000ffff057224 */ /* 0x000fe200078e00ff */
[----:B------:R-:W-:Y:S01]  /*11ee0*/  UISETP.GE.U32.AND UP1, UPT, UR4, -0x3f, UPT ;  /* 0xffffffc10400788c */ /* 0x000fe2000bf26070 */
[----:B------:R-:W-:Y:S01]  /*11ef0*/  IMAD.WIDE R6, R6, 0x2, R28 ;  /* 0x0000000206067825 */ /* 0x000fe200078e021c */
[----:B------:R-:W-:-:S03]  /*11f00*/  UIADD3 UR6, UPT, UPT, UR44, -UR6, URZ ;  /* 0x800000062c067290 */ /* 0x000fc6000fffe0ff */
[----:B------:R-:W-:Y:S01]  /*11f10*/  IMAD.IADD R8, R8, 0x1, -R3 ;  /* 0x0000000108087824 */ /* 0x000fe200078e0a03 */
[----:B------:R-:W-:Y:S01]  /*11f20*/  UISETP.NE.AND UP0, UPT, UR6, URZ, UPT ;  /* 0x000000ff0600728c */ /* 0x000fe2000bf05270 */
[----:B------:R-:W-:-:S03]  /*11f30*/  IMAD R3, R3, UR45, RZ ;  /* 0x0000002d03037c24 */ /* 0x000fc6000f8e02ff */
[----:B------:R-:W-:-:S04]  /*11f40*/  USEL UR6, UR6, 0x20, UP0 ;  /* 0x0000002006067887 */ /* 0x000fc80008000000 */
[----:B------:R-:W-:-:S04]  /*11f50*/  UISETP.LT.AND UP0, UPT, UR44, UR6, UPT ;  /* 0x000000062c00728c */ /* 0x000fc8000bf01270 */
[----:B------:R-:W-:Y:S02]  /*11f60*/  USEL UR5, UR44, UR6, UP0 ;  /* 0x000000062c057287 */ /* 0x000fe40008000000 */
[----:B------:R-:W-:Y:S01]  /*11f70*/  UISETP.GE.U32.AND UP0, UPT, UR4, 0x20, UPT ;  /* 0x000000200400788c */ /* 0x000fe2000bf06070 */
[----:B------:R-:W4:Y:S01]  /*11f80*/  S2UR UR4, SR_CgaCtaId ;  /* 0x00000000000479c3 */ /* 0x000f220000008800 */
[C---:B-1----:R-:W-:Y:S01]  /*11f90*/  LOP3.LUT R4, R10.reuse, 0x1f, RZ, 0xc0, !PT ;  /* 0x0000001f0a047812 */ /* 0x042fe200078ec0ff */
[----:B------:R-:W-:-:S03]  /*11fa0*/  IMAD.SHL.U32 R9, R10, 0x8, RZ ;  /* 0x000000080a097824 */ /* 0x000fc600078e00ff */
[----:B------:R-:W-:Y:S02]  /*11fb0*/  PLOP3.LUT P2, PT, PT, PT, UP0, 0x80, 0x8 ;  /* 0x000000000008781c */ /* 0x000fe40003f4f008 */
[----:B------:R-:W-:Y:S02]  /*11fc0*/  LEA.HI R2, R4, R2, RZ, 0x1e ;  /* 0x0000000204027211 */ /* 0x000fe400078ff0ff */
[C---:B------:R-:W-:Y:S02]  /*11fd0*/  LOP3.LUT R4, R9.reuse, 0x18, RZ, 0xc0, !PT ;  /* 0x0000001809047812 */ /* 0x040fe400078ec0ff */
[----:B------:R-:W-:Y:S02]  /*11fe0*/  SHF.R.U32.HI R14, RZ, 0x1, R2 ;  /* 0x00000001ff0e7819 */ /* 0x000fe40000011602 */
[----:B------:R-:W-:Y:S01]  /*11ff0*/  ISETP.GE.AND P1, PT, R2, R0, PT ;  /* 0x000000000200720c */ /* 0x000fe20003f26270 */
[----:B------:R-:W-:Y:S01]  /*12000*/  IMAD R0, R80, R2, RZ ;  /* 0x0000000250007224 */ /* 0x000fe200078e02ff */
[----:B------:R-:W-:Y:S01]  /*12010*/  LOP3.LUT R10, R14, R10, RZ, 0x3c, !PT ;  /* 0x0000000a0e0a7212 */ /* 0x000fe200078e3cff */
[----:B------:R-:W-:Y:S01]  /*12020*/  IMAD.WIDE.U32 R12, R2, R12, R4 ;  /* 0x0000000c020c7225 */ /* 0x000fe200078e0004 */
[----:B------:R-:W-:-:S02]  /*12030*/  LOP3.LUT R9, R9, 0x20, RZ, 0xc0, !PT ;  /* 0x0000002009097812 */ /* 0x000fc400078ec0ff */
[----:B------:R-:W-:Y:S01]  /*12040*/  ISETP.GE.AND P3, PT, R2, R8, PT ;  /* 0x000000080200720c */ /* 0x000fe20003f66270 */
[----:B------:R-:W-:Y:S01]  /*12050*/  IMAD.IADD R0, R13, 0x1, R0 ;  /* 0x000000010d007824 */ /* 0x000fe200078e0200 */
[----:B------:R-:W-:Y:S01]  /*12060*/  LEA R6, P0, R12, R6, 0x1 ;  /* 0x000000060c067211 */ /* 0x000fe200078008ff */
[----:B------:R-:W-:-:S03]  /*12070*/  IMAD.SHL.U32 R10, R10, 0x8, RZ ;  /* 0x000000080a0a7824 */ /* 0x000fc600078e00ff */
[----:B------:R-:W-:Y:S02]  /*12080*/  LEA.HI.X R7, R12, R7, R0, 0x1, P0 ;  /* 0x000000070c077211 */ /* 0x000fe400000f0c00 */
[----:B------:R-:W-:Y:S01]  /*12090*/  ISETP.GE.AND P0, PT, R4, UR5, PT ;  /* 0x0000000504007c0c */ /* 0x000fe2000bf06270 */
[----:B------:R-:W-:Y:S01]  /*120a0*/  USHF.R.S32.HI UR5, URZ, 0x1f, UR45 ;  /* 0x0000001fff057899 */ /* 0x000fe2000801142d */
[----:B------:R-:W-:Y:S01]  /*120b0*/  LOP3.LUT R10, R9, 0x18, R10, 0xf8, !PT ;  /* 0x00000018090a7812 */ /* 0x000fe200078ef80a */
[----:B------:R-:W-:Y:S01]  /*120c0*/  IMAD.WIDE.U32 R4, R2, UR45, R4 ;  /* 0x0000002d02047c25 */ /* 0x000fe2000f8e0004 */
[----:B------:R-:W-:Y:S02]  /*120d0*/  SEL R0, RZ, 0x10, P3 ;  /* 0x00000010ff007807 */ /* 0x000fe40001800000 */
[----:B------:R-:W-:Y:S02]  /*120e0*/  SEL R9, RZ, 0x10, P1 ;  /* 0x00000010ff097807 */ /* 0x000fe40000800000 */
[----:B------:R-:W-:-:S02]  /*120f0*/  SEL R11, RZ, 0x10, P0 ;  /* 0x00000010ff0b7807 */ /* 0x000fc40000000000 */
[----:B------:R-:W-:Y:S02]  /*12100*/  SEL R8, R0, RZ, P2 ;  /* 0x000000ff00087207 */ /* 0x000fe40001000000 */
[----:B------:R-:W-:Y:S02]  /*12110*/  SEL R0, R9, RZ, P2 ;  /* 0x000000ff09007207 */ /* 0x000fe40001000000 */
[C---:B------:R-:W-:Y:S02]  /*12120*/  SEL R9, R11.reuse, RZ, !P3 ;  /* 0x000000ff0b097207 */ /* 0x040fe40005800000 */
[----:B------:R-:W-:Y:S02]  /*12130*/  PLOP3.LUT P0, PT, PT, PT, UP1, 0x80, 0x8 ;  /* 0x000000000008781c */ /* 0x000fe40003f0f018 */
[----:B------:R-:W-:Y:S02]  /*12140*/  SEL R11, R11, RZ, !P1 ;  /* 0x000000ff0b0b7207 */ /* 0x000fe40004800000 */
[----:B------:R-:W-:-:S02]  /*12150*/  ISETP.NE.U32.AND P1, PT, R0, RZ, PT ;  /* 0x000000ff0000720c */ /* 0x000fc40003f25070 */
[----:B------:R-:W-:Y:S02]  /*12160*/  SEL R0, R11, RZ, !P0 ;  /* 0x000000ff0b007207 */ /* 0x000fe40004000000 */
[----:B------:R-:W-:Y:S02]  /*12170*/  ISETP.NE.U32.AND P2, PT, R8, RZ, PT ;  /* 0x000000ff0800720c */ /* 0x000fe40003f45070 */
[----:B------:R-:W-:Y:S01]  /*12180*/  ISETP.NE.U32.AND P3, PT, R0, RZ, PT ;  /* 0x000000ff0000720c */ /* 0x000fe20003f65070 */
[----:B------:R-:W-:Y:S01]  /*12190*/  IMAD R0, R2, UR5, RZ ;  /* 0x0000000502007c24 */ /* 0x000fe2000f8e02ff */
[----:B------:R-:W-:Y:S01]  /*121a0*/  SEL R8, R9, RZ, !P0 ;  /* 0x000000ff09087207 */ /* 0x000fe20004000000 */
[----:B------:R-:W-:Y:S01]  /*121b0*/  UMOV UR5, 0x400 ;  /* 0x0000040000057882 */ /* 0x000fe20000000000 */
[----:B------:R-:W-:Y:S01]  /*121c0*/  IMAD R9, R14, 0xc0, R10 ;  /* 0x000000c00e097824 */ /* 0x000fe200078e020a */
[----:B----4-:R-:W-:Y:S01]  /*121d0*/  ULEA UR4, UR4, UR5, 0x18 ;  /* 0x0000000504047291 */ /* 0x010fe2000f8ec0ff */
[----:B------:R-:W-:Y:S01]  /*121e0*/  ISETP.NE.U32.AND P4, PT, R8, RZ, PT ;  /* 0x000000ff0800720c */ /* 0x000fe20003f85070 */
[----:B------:R-:W-:-:S02]  /*121f0*/  IMAD.IADD R0, R5, 0x1, R0 ;  /* 0x0000000105007824 */ /* 0x000fc400078e0200 */
[----:B---3--:R-:W-:Y:S02]  /*12200*/  IMAD.MOV.U32 R18, RZ, RZ, R16 ;  /* 0x000000ffff127224 */ /* 0x008fe400078e0010 */
[----:B------:R-:W-:Y:S02]  /*12210*/  IMAD.MOV.U32 R19, RZ, RZ, R17 ;  /* 0x000000ffff137224 */ /* 0x000fe400078e0011 */
[----:B------:R-:W1:Y:S01]  /*12220*/  LDC.64 R16, c[0x0][0x358] ;  /* 0x0000d600ff107b82 */ /* 0x000e620000000a00 */
[----:B------:R-:W-:-:S03]  /*12230*/  IMAD.WIDE R2, R3, 0x2, R18 ;  /* 0x0000000203027825 */ /* 0x000fc600078e0212 */
[----:B------:R-:W-:-:S04]  /*12240*/  LEA R2, P0, R4, R2, 0x1 ;  /* 0x0000000204027211 */ /* 0x000fc800078008ff */
[----:B------:R-:W-:Y:S01]  /*12250*/  LEA.HI.X R3, R4, R3, R0, 0x1, P0 ;  /* 0x0000000304037211 */ /* 0x000fe200000f0c00 */
[----:B------:R-:W-:Y:S01]  /*12260*/  IMAD.U32 R4, RZ, RZ, UR6 ;  /* 0x00000006ff047e24 */ /* 0x000fe2000f8e00ff */
[----:B------:R-:W-:-:S03]  /*12270*/  LEA R0, R9, UR4, 0x1 ;  /* 0x0000000409007c11 */ /* 0x000fc6000f8e08ff */
[----:B------:R-:W-:-:S04]  /*12280*/  IMAD.WIDE R8, R4, 0x2, R2 ;  /* 0x0000000204087825 */ /* 0x000fc800078e0202 */
[----:B------:R-:W-:Y:S01]  /*12290*/  IMAD.WIDE R4, R4, 0x2, R6 ;  /* 0x0000000204047825 */ /* 0x000fe200078e0206 */
[C---:B-1----:R-:W-:Y:S02]  /*122a0*/  R2UR UR10, R16.reuse ;  /* 0x00000000100a72ca */ /* 0x042fe400000e0000 */
[C---:B------:R-:W-:Y:S02]  /*122b0*/  R2UR UR11, R17.reuse ;  /* 0x00000000110b72ca */ /* 0x040fe400000e0000 */
[C---:B------:R-:W-:Y:S02]  /*122c0*/  R2UR UR8, R16.reuse ;  /* 0x00000000100872ca */ /* 0x040fe400000e0000 */
[C---:B------:R-:W-:Y:S02]  /*122d0*/  R2UR UR9, R17.reuse ;  /* 0x00000000110972ca */ /* 0x040fe400000e0000 */
[----:B------:R-:W-:Y:S02]  /*122e0*/  R2UR UR14, R16 ;  /* 0x00000000100e72ca */ /* 0x000fe400000e0000 */
[----:B------:R-:W-:-:S02]  /*122f0*/  R2UR UR15, R17 ;  /* 0x00000000110f72ca */ /* 0x000fc400000e0000 */
[----:B------:R-:W-:Y:S02]  /*12300*/  R2UR UR12, R16 ;  /* 0x00000000100c72ca */ /* 0x000fe400000e0000 */
[----:B------:R-:W-:Y:S01]  /*12310*/  R2UR UR13, R17 ;  /* 0x00000000110d72ca */ /* 0x000fe200000e0000 */
        /* <DEDUP_REMOVED lines=9> */
.L_x_321:
[----:B-1-3--:R-:W-:Y:S01]  /*123b0*/  MOV R0, UR38 ;  /* 0x0000002600007c02 */ /* 0x00afe20008000f00 */
[----:B------:R-:W-:Y:S02]  /*123c0*/  USHF.R.U32.HI UR4, URZ, 0x8, UR38 ;  /* 0x00000008ff047899 */ /* 0x000fe40008011626 */
[----:B------:R-:W-:Y:S01]  /*123d0*/  UIADD3 UR42, UPT, UPT, UR42, 0x80, URZ ;  /* 0x000000802a2a7890 */ /* 0x000fe2000fffe0ff */
[----:B------:R-:W-:Y:S01]  /*123e0*/  PRMT R8, R0, 0x7610, R8 ;  /* 0x0000761000087816 */ /* 0x000fe20000000008 */
[----:B------:R-:W-:Y:S10]  /*123f0*/  BRA `(.L_x_322) ;  /* 0xffffff3000fc7947 */ /* 0x000ff4000383ffff */
.L_x_282:
[----:B------:R-:W2:Y:S01]  /*12400*/  LDL.LU R33, [R1+0x28] ;  /* 0x0000280001217983 */ /* 0x000ea20000300800 */
[----:B------:R-:W1:Y:S01]  /*12410*/  S2R R28, SR_TID.X ;  /* 0x00000000001c7919 */ /* 0x000e620000002100 */
[C---:B------:R-:W-:Y:S01]  /*12420*/  LOP3.LUT R3, R8.reuse, 0xffff, RZ, 0xc0, !PT ;  /* 0x0000ffff08037812 */ /* 0x040fe200078ec0ff */
[----:B------:R-:W3:Y:S01]  /*12430*/  S2UR UR6, SR_CgaCtaId ;  /* 0x00000000000679c3 */ /* 0x000ee20000008800 */
[----:B------:R-:W-:Y:S01]  /*12440*/  LOP3.LUT R2, R8, 0xff, RZ, 0xc0, !PT ;  /* 0x000000ff08027812 */ /* 0x000fe200078ec0ff */
[----:B------:R-:W4:Y:S01]  /*12450*/  LDL R31, [R1+0x98] ;  /* 0x00009800011f7983 */ /* 0x000f220000100800 */
[----:B------:R-:W-:Y:S01]  /*12460*/  UMOV UR5, 0x400 ;  /* 0x0000040000057882 */ /* 0x000fe20000000000 */
[----:B------:R-:W5:Y:S02]  /*12470*/  LDCU UR7, c[0x0][0x410] ;  /* 0x00008200ff0777ac */ /* 0x000f640008000800 */
[----:B------:R-:W4:Y:S04]  /*12480*/  LDL R36, [R1+0x90] ;  /* 0x0000900001247983 */ /* 0x000f280000100800 */
[----:B------:R-:W4:Y:S01]  /*12490*/  LDL R30, [R1+0x30] ;  /* 0x00003000011e7983 */ /* 0x000f220000100800 */
[----:B------:R-:W-:-:S02]  /*124a0*/  LOP3.LUT P0, RZ, R3, 0x4, RZ, 0xc0, !PT ;  /* 0x0000000403ff7812 */ /* 0x000fc4000780c0ff */
[----:B------:R-:W-:Y:S01]  /*124b0*/  SHF.R.U32.HI R5, RZ, 0x2, R3 ;  /* 0x00000002ff057819 */ /* 0x000fe20000011603 */
[----:B------:R-:W-:Y:S01]  /*124c0*/  IMAD.SHL.U32 R4, R2, 0x4, RZ ;  /* 0x0000000402047824 */ /* 0x000fe200078e00ff */
[----:B------:R-:W4:Y:S02]  /*124d0*/  LDL R37, [R1+0x9c] ;  /* 0x00009c0001257983 */ /* 0x000f240000100800 */
[----:B------:R-:W-:-:S04]  /*124e0*/  LOP3.LUT R5, R5, 0x3c, RZ, 0xc0, !PT ;  /* 0x0000003c05057812 */ /* 0x000fc800078ec0ff */
[----:B------:R-:W-:Y:S02]  /*124f0*/  LOP3.LUT R5, R5, 0x3, R3, 0xf8, !PT ;  /* 0x0000000305057812 */ /* 0x000fe400078ef803 */
[----:B------:R-:W-:Y:S02]  /*12500*/  LOP3.LUT R3, R4, 0x30, RZ, 0xc0, !PT ;  /* 0x0000003004037812 */ /* 0x000fe400078ec0ff */
[C---:B-1----:R-:W-:Y:S02]  /*12510*/  LOP3.LUT R9, R28.reuse, 0x2, RZ, 0xc, !PT ;  /* 0x000000021c097812 */ /* 0x042fe400078e0cff */
[C---:B------:R-:W-:Y:S02]  /*12520*/  LOP3.LUT R6, R28.reuse, 0x1, RZ, 0xc0, !PT ;  /* 0x000000011c067812 */ /* 0x040fe400078ec0ff */
[----:B------:R-:W-:Y:S02]  /*12530*/  SHF.R.U32.HI R7, RZ, 0x2, R28 ;  /* 0x00000002ff077819 */ /* 0x000fe4000001161c */
[----:B------:R-:W-:-:S02]  /*12540*/  LOP3.LUT R0, R28, 0x3, RZ, 0xc0, !PT ;  /* 0x000000031c007812 */ /* 0x000fc400078ec0ff */
[----:B------:R-:W-:Y:S02]  /*12550*/  @P0 LOP3.LUT R0, R9, R6, RZ, 0xfc, !PT ;  /* 0x0000000609000212 */ /* 0x000fe400078efcff */
[----:B------:R-:W-:Y:S02]  /*12560*/  LOP3.LUT R6, R7, 0x7, RZ, 0xc0, !PT ;  /* 0x0000000707067812 */ /* 0x000fe400078ec0ff */
[----:B------:R-:W-:-:S03]  /*12570*/  LOP3.LUT R24, R28, 0x1f, RZ, 0xc0, !PT ;  /* 0x0000001f1c187812 */ /* 0x000fc600078ec0ff */
[----:B------:R-:W-:Y:S02]  /*12580*/  IMAD R4, R6, 0x44, R0 ;  /* 0x0000004406047824 */ /* 0x000fe400078e0200 */
[----:B------:R-:W-:Y:S02]  /*12590*/  IMAD R0, R5, 0x220, R3 ;  /* 0x0000022005007824 */ /* 0x000fe400078e0203 */
[--C-:B------:R-:W-:Y:S01]  /*125a0*/  IMAD R5, R2, 0x20, R24.reuse ;  /* 0x0000002002057824 */ /* 0x100fe200078e0218 */
[----:B---3--:R-:W-:Y:S01]  /*125b0*/  ULEA UR6, UR6, UR5, 0x18 ;  /* 0x0000000506067291 */ /* 0x008fe2000f8ec0ff */
[----:B------:R-:W-:Y:S01]  /*125c0*/  IMAD.SHL.U32 R11, R28, 0x8, RZ ;  /* 0x000000081c0b7824 */ /* 0x000fe200078e00ff */
[----:B------:R-:W-:Y:S01]  /*125d0*/  SHF.R.U32.HI R24, RZ, 0x4, R24 ;  /* 0x00000004ff187819 */ /* 0x000fe20000011618 */
[----:B------:R-:W-:Y:S01]  /*125e0*/  IMAD.IADD R0, R0, 0x1, R4 ;  /* 0x0000000100007824 */ /* 0x000fe200078e0204 */
[----:B------:R-:W-:Y:S02]  /*125f0*/  SHF.R.U32.HI R2, RZ, 0x4, R5 ;  /* 0x00000004ff027819 */ /* 0x000fe40000011605 */
[----:B------:R-:W-:-:S02]  /*12600*/  LOP3.LUT R11, R11, 0x78, RZ, 0xc0, !PT ;  /* 0x000000780b0b7812 */ /* 0x000fc400078ec0ff */
[--C-:B------:R-:W-:Y:S02]  /*12610*/  LOP3.LUT R4, R24, 0x1e0, R2.reuse, 0xf8, !PT ;  /* 0x000001e018047812 */ /* 0x100fe400078ef802 */
[----:B------:R-:W-:Y:S01]  /*12620*/  LEA R0, R0, UR6, 0x3 ;  /* 0x0000000600007c11 */ /* 0x000fe2000f8e18ff */
[----:B------:R-:W-:Y:S01]  /*12630*/  BAR.SYNC.DEFER_BLOCKING 0x0 ;  /* 0x0000000000007b1d */ /* 0x000fe20000010000 */
[----:B------:R-:W-:Y:S02]  /*12640*/  SHF.R.U32.HI R6, RZ, 0x2, R11 ;  /* 0x00000002ff067819 */ /* 0x000fe4000001160b */
[--C-:B------:R-:W-:Y:S02]  /*12650*/  LOP3.LUT R4, R4, 0x6, R2.reuse, 0xf8, !PT ;  /* 0x0000000604047812 */ /* 0x100fe400078ef802 */
[--C-:B------:R-:W-:Y:S02]  /*12660*/  LOP3.LUT R3, R6, 0x1, R7.reuse, 0xf8, !PT ;  /* 0x0000000106037812 */ /* 0x100fe400078ef807 */
[----:B------:R-:W-:Y:S01]  /*12670*/  LOP3.LUT R4, R4, 0x18, R2, 0xf8, !PT ;  /* 0x0000001804047812 */ /* 0x000fe200078ef802 */
[----:B------:R-:W-:Y:S01]  /*12680*/  UIADD3 UR5, UPT, UPT, UR6, 0x14a00, URZ ;  /* 0x00014a0006057890 */ /* 0x000fe2000fffe0ff */
[----:B------:R-:W-:-:S03]  /*12690*/  LOP3.LUT R6, R6, 0x1, R7, 0xf4, !PT ;  /* 0x0000000106067812 */ /* 0x000fc600078ef407 */
[C---:B------:R-:W-:Y:S01]  /*126a0*/  IMAD R3, R4.reuse, 0x22, R3 ;  /* 0x0000002204037824 */ /* 0x040fe200078e0203 */
        /* <DEDUP_REMOVED lines=8> */
[----:B------:R-:W-:Y:S01]  /*12730*/  IMAD R4, R4, 0x22, R6 ;  /* 0x0000002204047824 */ /* 0x000fe200078e0206 */
[C---:B------:R-:W-:Y:S01]  /*12740*/  LEA R7, R3.reuse, UR6, 0x4 ;  /* 0x0000000603077c11 */ /* 0x040fe2000f8e20ff */
[----:B------:R-:W-:Y:S01]  /*12750*/  BAR.SYNC.DEFER_BLOCKING 0x0 ;  /* 0x0000000000007b1d */ /* 0x000fe20000010000 */
[----:B------:R-:W-:-:S02]  /*12760*/  LEA R10, R3, UR5, 0x4 ;  /* 0x00000005030a7c11 */ /* 0x000fc4000f8e20ff */
[----:B------:R-:W-:Y:S02]  /*12770*/  SHF.R.U32.HI R3, RZ, 0x2, R5 ;  /* 0x00000002ff037819 */ /* 0x000fe40000011605 */
[C---:B------:R-:W-:Y:S02]  /*12780*/  LEA R6, R4.reuse, UR6, 0x4 ;  /* 0x0000000604067c11 */ /* 0x040fe4000f8e20ff */
[----:B------:R-:W-:Y:S02]  /*12790*/  LEA R9, R4, UR5, 0x4 ;  /* 0x0000000504097c11 */ /* 0x000fe4000f8e20ff */
[----:B------:R-:W-:Y:S01]  /*127a0*/  LOP3.LUT R4, R24, 0x780, R3, 0xf8, !PT ;  /* 0x0000078018047812 */ /* 0x000fe200078ef803 */
[----:B-----5:R-:W-:-:S03]  /*127b0*/  UIMAD UR6, UR43, UR7, URZ ;  /* 0x000000072b0672a4 */ /* 0x020fc6000f8e02ff */
[----:B------:R-:W-:Y:S01]  /*127c0*/  LOP3.LUT R2, R4, 0x6, R2, 0xf8, !PT ;  /* 0x0000000604027812 */ /* 0x000fe200078ef802 */
[----:B------:R-:W-:Y:S01]  /*127d0*/  USHF.R.S32.HI UR5, URZ, 0x1f, UR6 ;  /* 0x0000001fff057899 */ /* 0x000fe20008011406 */
[----:B------:R-:W-:Y:S02]  /*127e0*/  IMAD.SHL.U32 R29, R28, 0x10, RZ ;  /* 0x000000101c1d7824 */ /* 0x000fe400078e00ff */
[----:B------:R-:W-:Y:S01]  /*127f0*/  LOP3.LUT R4, R2, 0x60, R3, 0xf8, !PT ;  /* 0x0000006002047812 */ /* 0x000fe200078ef803 */
[----:B------:R2:W-:Y:S04]  /*12800*/  LDS.128 R12, [R6+0x14a00] ;  /* 0x014a0000060c7984 */ /* 0x0005e80000000c00 */
[----:B------:R-:W-:Y:S01]  /*12810*/  IMAD R5, R4, UR5, RZ ;  /* 0x0000000504057c24 */ /* 0x000fe2000f8e02ff */
[----:B------:R1:W3:Y:S01]  /*12820*/  LDS.128 R16, [R7+0x14a00] ;  /* 0x014a000007107984 */ /* 0x0002e20000000c00 */
[----:B------:R-:W-:-:S02]  /*12830*/  LOP3.LUT R29, R29, 0xf0, RZ, 0xc0, !PT ;  /* 0x000000f01d1d7812 */ /* 0x000fc400078ec0ff */
[----:B------:R-:W-:Y:S01]  /*12840*/  ISETP.GE.AND P2, PT, R11, UR7, PT ;  /* 0x000000070b007c0c */ /* 0x000fe2000bf46270 */
[----:B------:R-:W5:Y:S01]  /*12850*/  LDS.128 R20, [R10+0x4400] ;  /* 0x004400000a147984 */ /* 0x000f620000000c00 */
[C---:B------:R-:W-:Y:S02]  /*12860*/  LOP3.LUT R28, R4.reuse, 0x8, RZ, 0xfc, !PT ;  /* 0x00000008041c7812 */ /* 0x040fe400078efcff */
[----:B------:R-:W-:Y:S01]  /*12870*/  ISETP.LT.AND P4, PT, R4, UR40, !P2 ;  /* 0x0000002804007c0c */ /* 0x000fe2000d781270 */
[----:B------:R-:W5:Y:S01]  /*12880*/  LDS.128 R24, [R9+0x4400] ;  /* 0x0044000009187984 */ /* 0x000f620000000c00 */
[----:B------:R-:W-:Y:S01]  /*12890*/  ISETP.LT.AND P3, PT, R28, UR40, !P2 ;  /* 0x000000281c007c0c */ /* 0x000fe2000d761270 */
[----:B------:R-:W3:Y:S01]  /*128a0*/  LDC.64 R34, c[0x0][0x358] ;  /* 0x0000d600ff227b82 */ /* 0x000ee20000000a00 */
[----:B--2---:R-:W-:Y:S02]  /*128b0*/  IMAD R6, R33, UR6, RZ ;  /* 0x0000000621067c24 */ /* 0x004fe4000f8e02ff */
[----:B----4-:R-:W-:-:S02]  /*128c0*/  IMAD.MOV.U32 R2, RZ, RZ, R31 ;  /* 0x000000ffff027224 */ /* 0x010fc400078e001f */
[----:B------:R-:W-:Y:S02]  /*128d0*/  IMAD.MOV.U32 R3, RZ, RZ, R36 ;  /* 0x000000ffff037224 */ /* 0x000fe400078e0024 */
[----:B-1----:R-:W-:-:S04]  /*128e0*/  IMAD.WIDE R6, R6, 0x2, R2 ;  /* 0x0000000206067825 */ /* 0x002fc800078e0202 */
[----:B------:R-:W-:-:S04]  /*128f0*/  IMAD.WIDE.U32 R2, R4, UR6, RZ ;  /* 0x0000000604027c25 */ /* 0x000fc8000f8e00ff */
[----:B------:R-:W-:Y:S01]  /*12900*/  IMAD.IADD R3, R3, 0x1, R5 ;  /* 0x0000000103037824 */ /* 0x000fe200078e0205 */
[C---:B------:R-:W-:Y:S01]  /*12910*/  LEA R5, P1, R2.reuse, R29, 0x1 ;  /* 0x0000001d02057211 */ /* 0x040fe200078208ff */
[----:B------:R-:W-:Y:S01]  /*12920*/  IMAD.MOV.U32 R32, RZ, RZ, R30 ;  /* 0x000000ffff207224 */ /* 0x000fe200078e001e */
[----:B------:R-:W-:Y:S02]  /*12930*/  ISETP.NE.U32.AND P0, PT, R31, RZ, PT ;  /* 0x000000ff1f00720c */ /* 0x000fe40003f05070 */
[----:B------:R-:W-:Y:S02]  /*12940*/  LEA.HI.X R3, R2, RZ, R3, 0x1, P1 ;  /* 0x000000ff02037211 */ /* 0x000fe400008f0c03 */
[----:B------:R-:W-:Y:S02]  /*12950*/  IADD3 R2, P1, PT, R6, R5, RZ ;  /* 0x0000000506027210 */ /* 0x000fe40007f3e0ff */
[C---:B------:R-:W-:Y:S02]  /*12960*/  LOP3.LUT R31, R4.reuse, 0x10, RZ, 0xfc, !PT ;  /* 0x00000010041f7812 */ /* 0x040fe400078efcff */
[----:B------:R-:W-:Y:S01]  /*12970*/  LOP3.LUT R30, R4, 0x18, RZ, 0xfc, !PT ;  /* 0x00000018041e7812 */ /* 0x000fe200078efcff */
[----:B------:R-:W-:Y:S01]  /*12980*/  IMAD.X R3, R7, 0x1, R3, P1 ;  /* 0x0000000107037824 */ /* 0x000fe200008e0603 */
[----:B------:R-:W-:-:S02]  /*12990*/  ISETP.LT.AND P1, PT, R31, UR40, !P2 ;  /* 0x000000281f007c0c */ /* 0x000fc4000d721270 */
[----:B------:R-:W-:Y:S02]  /*129a0*/  ISETP.LT.AND P2, PT, R30, UR40, !P2 ;  /* 0x000000281e007c0c */ /* 0x000fe4000d741270 */
[C---:B------:R-:W-:Y:S02]  /*129b0*/  ISETP.NE.AND.EX P4, PT, R36.reuse, RZ, P4, P0 ;  /* 0x000000ff2400720c */ /* 0x040fe40002785300 */
[C---:B------:R-:W-:Y:S02]  /*129c0*/  ISETP.NE.AND.EX P3, PT, R36.reuse, RZ, P3, P0 ;  /* 0x000000ff2400720c */ /* 0x040fe40001f65300 */
[C---:B------:R-:W-:Y:S02]  /*129d0*/  ISETP.NE.AND.EX P1, PT, R36.reuse, RZ, P1, P0 ;  /* 0x000000ff2400720c */ /* 0x040fe40000f25300 */
[----:B------:R-:W-:Y:S02]  /*129e0*/  ISETP.NE.AND.EX P2, PT, R36, RZ, P2, P0 ;  /* 0x000000ff2400720c */ /* 0x000fe40001745300 */
[----:B------:R-:W2:Y:S05]  /*129f0*/  LDL R36, [R1+0x94] ;  /* 0x0000940001247983 */ /* 0x000eaa0000100800 */
[----:B---3--:R-:W-:-:S02]  /*12a00*/  @P4 R2UR UR10, R34 ;  /* 0x00000000220a42ca */ /* 0x008fc400000e0000 */
[C---:B------:R-:W-:Y:S02]  /*12a10*/  @P4 R2UR UR11, R35.reuse ;  /* 0x00000000230b42ca */ /* 0x040fe400000e0000 */
[----:B------:R-:W-:Y:S02]  /*12a20*/  @P3 R2UR UR8, R34 ;  /* 0x00000000220832ca */ /* 0x000fe400000e0000 */
[----:B------:R-:W-:Y:S01]  /*12a30*/  @P3 R2UR UR9, R35 ;  /* 0x00000000230932ca */ /* 0x000fe200000e0000 */
[----:B------:R-:W-:Y:S01]  /*12a40*/  IMAD.U32 R5, RZ, RZ, UR6 ;  /* 0x00000006ff057e24 */ /* 0x000fe2000f8e00ff */
[----:B------:R-:W-:Y:S02]  /*12a50*/  F2FP.F16.F32.PACK_AB R16, R17, R16 ;  /* 0x000000101110723e */ /* 0x000fe400000000ff */
[----:B------:R-:W-:Y:S01]  /*12a60*/  F2FP.F16.F32.PACK_AB R17, R19, R18 ;  /* 0x000000121311723e */ /* 0x000fe200000000ff */
[----:B------:R-:W-:Y:S01]  /*12a70*/  IMAD.WIDE R6, R5, 0x10, R2 ;  /* 0x0000001005067825 */ /* 0x000fe200078e0202 */
[----:B------:R-:W-:-:S02]  /*12a80*/  F2FP.F16.F32.PACK_AB R18, R13, R12 ;  /* 0x0000000c0d12723e */ /* 0x000fc400000000ff */
[----:B------:R-:W-:Y:S02]  /*12a90*/  F2FP.F16.F32.PACK_AB R19, R15, R14 ;  /* 0x0000000e0f13723e */ /* 0x000fe400000000ff */
[----:B-----5:R-:W-:Y:S02]  /*12aa0*/  F2FP.F16.F32.PACK_AB R12, R21, R20 ;  /* 0x00000014150c723e */ /* 0x020fe400000000ff */
[----:B------:R-:W-:Y:S02]  /*12ab0*/  F2FP.F16.F32.PACK_AB R13, R23, R22 ;  /* 0x00000016170d723e */ /* 0x000fe400000000ff */
[----:B------:R-:W-:Y:S02]  /*12ac0*/  F2FP.F16.F32.PACK_AB R14, R25, R24 ;  /* 0x00000018190e723e */ /* 0x000fe400000000ff */
[----:B------:R-:W-:Y:S01]  /*12ad0*/  F2FP.F16.F32.PACK_AB R15, R27, R26 ;  /* 0x0000001a1b0f723e */ /* 0x000fe200000000ff */
[----:B------:R1:W-:Y:S04]  /*12ae0*/  @P4 STG.E.128 desc[UR10][R2.64], R16 ;  /* 0x0000001002004986 */ /* 0x0003e8000c101d0a */
[----:B------:R3:W-:Y:S01]  /*12af0*/  @P3 STG.E.128 desc[UR8][R6.64], R12 ;  /* 0x0000000c06003986 */ /* 0x0007e2000c101d08 */
[----:B------:R-:W-:Y:S06]  /*12b00*/  BAR.SYNC.DEFER_BLOCKING 0x0 ;  /* 0x0000000000007b1d */ /* 0x000fec0000010000 */
        /* <DEDUP_REMOVED lines=9> */
[----:B------:R-:W4:Y:S04]  /*12ba0*/  LDS.128 R16, [R10] ;  /* 0x000000000a107984 */ /* 0x000f280000000c00 */
[----:B------:R-:W5:Y:S04]  /*12bb0*/  LDS.128 R12, [R9] ;  /* 0x00000000090c7984 */ /* 0x000f680000000c00 */
[----:B------:R-:W5:Y:S04]  /*12bc0*/  LDS.128 R20, [R10+0x4400] ;  /* 0x004400000a147984 */ /* 0x000f680000000c00 */
[----:B------:R-:W5:Y:S01]  /*12bd0*/  LDS.128 R24, [R9+0x4400] ;  /* 0x0044000009187984 */ /* 0x000f620000000c00 */
[----:B------:R-:W-:-:S02]  /*12be0*/  @P1 R2UR UR8, R34 ;  /* 0x00000000220812ca */ /* 0x000fc400000e0000 */
[C---:B------:R-:W-:Y:S02]  /*12bf0*/  @P1 R2UR UR9, R35.reuse ;  /* 0x00000000230912ca */ /* 0x040fe400000e0000 */
[----:B------:R-:W-:Y:S02]  /*12c00*/  @P2 R2UR UR6, R34 ;  /* 0x00000000220622ca */ /* 0x000fe400000e0000 */
[----:B------:R-:W-:Y:S01]  /*12c10*/  @P2 R2UR UR7, R35 ;  /* 0x00000000230722ca */ /* 0x000fe200000e0000 */
[----:B-1----:R-:W-:-:S04]  /*12c20*/  IMAD.WIDE R2, R5, 0x10, R6 ;  /* 0x0000001005027825 */ /* 0x002fc800078e0206 */
[----:B---3--:R-:W-:Y:S01]  /*12c30*/  IMAD.WIDE R6, R5, 0x10, R2 ;  /* 0x0000001005067825 */ /* 0x008fe200078e0202 */
[----:B----4-:R-:W-:Y:S02]  /*12c40*/  F2FP.F16.F32.PACK_AB R16, R17, R16 ;  /* 0x000000101110723e */ /* 0x010fe400000000ff */
[----:B------:R-:W-:Y:S02]  /*12c50*/  F2FP.F16.F32.PACK_AB R17, R19, R18 ;  /* 0x000000121311723e */ /* 0x000fe400000000ff */
[----:B-----5:R-:W-:Y:S02]  /*12c60*/  F2FP.F16.F32.PACK_AB R18, R13, R12 ;  /* 0x0000000c0d12723e */ /* 0x020fe400000000ff */
[----:B------:R-:W-:Y:S02]  /*12c70*/  F2FP.F16.F32.PACK_AB R19, R15, R14 ;  /* 0x0000000e0f13723e */ /* 0x000fe400000000ff */
[----:B------:R-:W-:Y:S02]  /*12c80*/  F2FP.F16.F32.PACK_AB R12, R21, R20 ;  /* 0x00000014150c723e */ /* 0x000fe400000000ff */
[----:B------:R-:W-:-:S02]  /*12c90*/  F2FP.F16.F32.PACK_AB R13, R23, R22 ;  /* 0x00000016170d723e */ /* 0x000fc400000000ff */
        /* <DEDUP_REMOVED lines=13> */
[----:B------:R-:W-:Y:S01]  /*12d70*/  BAR.SYNC.DEFER_BLOCKING 0x0 ;  /* 0x0000000000007b1d */ /* 0x000fe20000010000 */
[----:B------:R-:W-:Y:S01]  /*12d80*/  ISETP.GE.AND P0, PT, R11, UR44, PT ;  /* 0x0000002c0b007c0c */ /* 0x000fe2000bf06270 */
[----:B------:R-:W-:Y:S01]  /*12d90*/  UIMAD UR5, UR44, UR43, URZ ;  /* 0x0000002b2c0572a4 */ /* 0x000fe2000f8e02ff */
[----:B------:R-:W-:-:S02]  /*12da0*/  ISETP.NE.U32.AND P1, PT, R37, RZ, PT ;  /* 0x000000ff2500720c */ /* 0x000fc40003f25070 */
[----:B------:R-:W-:Y:S01]  /*12db0*/  ISETP.LT.AND P4, PT, R4, UR40, !P0 ;  /* 0x0000002804007c0c */ /* 0x000fe2000c781270 */
[----:B------:R-:W-:Y:S01]  /*12dc0*/  USHF.R.S32.HI UR6, URZ, 0x1f, UR5 ;  /* 0x0000001fff067899 */ /* 0x000fe20008011405 */
[----:B------:R-:W4:Y:S04]  /*12dd0*/  LDS.128 R12, [R10+-0x8800] ;  /* 0xff7800000a0c7984 */ /* 0x000f280000000c00 */
[----:B------:R-:W5:Y:S04]  /*12de0*/  LDS.128 R16, [R9+-0x8800] ;  /* 0xff78000009107984 */ /* 0x000f680000000c00 */
[----:B------:R-:W5:Y:S04]  /*12df0*/  LDS.128 R20, [R10+-0x4400] ;  /* 0xffbc00000a147984 */ /* 0x000f680000000c00 */
[----:B------:R-:W5:Y:S01]  /*12e00*/  LDS.128 R24, [R9+-0x4400] ;  /* 0xffbc000009187984 */ /* 0x000f620000000c00 */
[----:B------:R-:W-:Y:S01]  /*12e10*/  ISETP.LT.AND P3, PT, R28, UR40, !P0 ;  /* 0x000000281c007c0c */ /* 0x000fe2000c761270 */
[----:B------:R-:W-:-:S02]  /*12e20*/  IMAD R11, R4, UR6, RZ ;  /* 0x00000006040b7c24 */ /* 0x000fc4000f8e02ff */
[----:B-1----:R-:W-:-:S04]  /*12e30*/  IMAD.WIDE.U32 R2, R4, UR5, RZ ;  /* 0x0000000504027c25 */ /* 0x002fc8000f8e00ff */
[----:B------:R-:W-:Y:S02]  /*12e40*/  IMAD R5, R33, UR5, RZ ;  /* 0x0000000521057c24 */ /* 0x000fe4000f8e02ff */
[----:B---3--:R-:W-:Y:S01]  /*12e50*/  IMAD.MOV.U32 R6, RZ, RZ, R37 ;  /* 0x000000ffff067224 */ /* 0x008fe200078e0025 */
[----:B------:R-:W-:Y:S01]  /*12e60*/  LEA R4, P2, R2, R29, 0x1 ;  /* 0x0000001d02047211 */ /* 0x000fe200078408ff */
[----:B------:R-:W-:-:S05]  /*12e70*/  IMAD.IADD R3, R3, 0x1, R11 ;  /* 0x0000000103037824 */ /* 0x000fca00078e020b */
[----:B------:R-:W-:Y:S02]  /*12e80*/  LEA.HI.X R3, R2, RZ, R3, 0x1, P2 ;  /* 0x000000ff02037211 */ /* 0x000fe400010f0c03 */
[C---:B--2---:R-:W-:Y:S02]  /*12e90*/  ISETP.NE.AND.EX P4, PT, R36.reuse, RZ, P4, P1 ;  /* 0x000000ff2400720c */ /* 0x044fe40002785310 */
[----:B------:R-:W-:Y:S01]  /*12ea0*/  ISETP.NE.AND.EX P3, PT, R36, RZ, P3, P1 ;  /* 0x000000ff2400720c */ /* 0x000fe20001f65310 */
[----:B------:R-:W-:Y:S02]  /*12eb0*/  IMAD.MOV.U32 R7, RZ, RZ, R36 ;  /* 0x000000ffff077224 */ /* 0x000fe400078e0024 */
[----:B------:R-:W-:-:S03]  /*12ec0*/  IMAD.WIDE R6, R5, 0x2, R6 ;  /* 0x0000000205067825 */ /* 0x000fc600078e0206 */
[----:B------:R-:W-:-:S05]  /*12ed0*/  IADD3 R2, P2, PT, R6, R4, RZ ;  /* 0x0000000406027210 */ /* 0x000fca0007f5e0ff */
[C---:B------:R-:W-:Y:S02]  /*12ee0*/  @P4 R2UR UR8, R34.reuse ;  /* 0x00000000220842ca */ /* 0x040fe400000e0000 */
[C---:B------:R-:W-:Y:S02]  /*12ef0*/  @P4 R2UR UR9, R35.reuse ;  /* 0x00000000230942ca */ /* 0x040fe400000e0000 */
[----:B------:R-:W-:Y:S02]  /*12f00*/  @P3 R2UR UR6, R34 ;  /* 0x00000000220632ca */ /* 0x000fe400000e0000 */
[----:B------:R-:W-:Y:S01]  /*12f10*/  @P3 R2UR UR7, R35 ;  /* 0x00000000230732ca */ /* 0x000fe200000e0000 */
[----:B------:R-:W-:Y:S01]  /*12f20*/  IMAD.X R3, R7, 0x1, R3, P2 ;  /* 0x0000000107037824 */ /* 0x000fe200010e0603 */
[----:B----4-:R-:W-:Y:S01]  /*12f30*/  F2FP.F16.F32.PACK_AB R12, R13, R12 ;  /* 0x0000000c0d0c723e */ /* 0x010fe200000000ff */
[----:B------:R-:W-:Y:S01]  /*12f40*/  IMAD.U32 R11, RZ, RZ, UR5 ;  /* 0x00000005ff0b7e24 */ /* 0x000fe2000f8e00ff */
[----:B------:R-:W-:-:S02]  /*12f50*/  F2FP.F16.F32.PACK_AB R13, R15, R14 ;  /* 0x0000000e0f0d723e */ /* 0x000fc400000000ff */
[----:B-----5:R-:W-:Y:S01]  /*12f60*/  F2FP.F16.F32.PACK_AB R14, R17, R16 ;  /* 0x00000010110e723e */ /* 0x020fe200000000ff */
[----:B------:R-:W-:Y:S01]  /*12f70*/  IMAD.WIDE R28, R11, 0x10, R2 ;  /* 0x000000100b1c7825 */ /* 0x000fe200078e0202 */
[----:B------:R-:W-:Y:S02]  /*12f80*/  F2FP.F16.F32.PACK_AB R15, R19, R18 ;  /* 0x00000012130f723e */ /* 0x000fe400000000ff */
[----:B------:R-:W-:Y:S02]  /*12f90*/  F2FP.F16.F32.PACK_AB R4, R21, R20 ;  /* 0x000000141504723e */ /* 0x000fe400000000ff */
[----:B------:R-:W-:Y:S02]  /*12fa0*/  F2FP.F16.F32.PACK_AB R5, R23, R22 ;  /* 0x000000161705723e */ /* 0x000fe400000000ff */
[----:B------:R-:W-:Y:S02]  /*12fb0*/  F2FP.F16.F32.PACK_AB R6, R25, R24 ;  /* 0x000000181906723e */ /* 0x000fe400000000ff */
[----:B------:R-:W-:Y:S01]  /*12fc0*/  F2FP.F16.F32.PACK_AB R7, R27, R26 ;  /* 0x0000001a1b07723e */ /* 0x000fe200000000ff */
[----:B------:R-:W-:Y:S04]  /*12fd0*/  @P4 STG.E.128 desc[UR8][R2.64], R12 ;  /* 0x0000000c02004986 */ /* 0x000fe8000c101d08 */
[----:B------:R-:W-:Y:S01]  /*12fe0*/  @P3 STG.E.128 desc[UR6][R28.64], R4 ;  /* 0x000000041c003986 */ /* 0x000fe2000c101d06 */
        /* <DEDUP_REMOVED lines=10> */
[----:B------:R-:W-:-:S02]  /*13090*/  ISETP.LT.AND P2, PT, R31, UR40, !P0 ;  /* 0x000000281f007c0c */ /* 0x000fc4000c741270 */
[----:B------:R-:W-:Y:S02]  /*130a0*/  ISETP.LT.AND P0, PT, R30, UR40, !P0 ;  /* 0x000000281e007c0c */ /* 0x000fe4000c701270 */
[C---:B------:R-:W-:Y:S01]  /*130b0*/  ISETP.NE.AND.EX P2, PT, R36.reuse, RZ, P2, P1 ;  /* 0x000000ff2400720c */ /* 0x040fe20001745310 */
[----:B------:R-:W2:Y:S04]  /*130c0*/  LDS.128 R4, [R10+-0x8800] ;  /* 0xff7800000a047984 */ /* 0x000ea80000000c00 */
[----:B------:R-:W3:Y:S04]  /*130d0*/  LDS.128 R16, [R9+-0x8800] ;  /* 0xff78000009107984 */ /* 0x000ee80000000c00 */
[----:B------:R4:W5:Y:S04]  /*130e0*/  LDS.128 R20, [R10+-0x4400] ;  /* 0xffbc00000a147984 */ /* 0x0009680000000c00 */
[----:B------:R-:W5:Y:S01]  /*130f0*/  LDS.128 R24, [R9+-0x4400] ;  /* 0xffbc000009187984 */ /* 0x000f620000000c00 */
[----:B-1----:R-:W1:Y:S01]  /*13100*/  LDC R0, c[0x0][0x370] ;  /* 0x0000dc00ff007b82 */ /* 0x002e620000000800 */
[----:B------:R-:W-:-:S02]  /*13110*/  ISETP.NE.AND.EX P0, PT, R36, RZ, P0, P1 ;  /* 0x000000ff2400720c */ /* 0x000fc40000705310 */
[----:B------:R-:W-:Y:S02]  /*13120*/  @P2 R2UR UR8, R34 ;  /* 0x00000000220822ca */ /* 0x000fe400000e0000 */
[----:B------:R-:W-:Y:S01]  /*13130*/  @P2 R2UR UR9, R35 ;  /* 0x00000000230922ca */ /* 0x000fe200000e0000 */
[----:B------:R-:W-:-:S08]  /*13140*/  IMAD.WIDE R2, R11, 0x10, R28 ;  /* 0x000000100b027825 */ /* 0x000fd000078e021c */
[----:B------:R-:W-:Y:S02]  /*13150*/  @P0 R2UR UR6, R34 ;  /* 0x00000000220602ca */ /* 0x000fe400000e0000 */
[----:B------:R-:W-:Y:S01]  /*13160*/  @P0 R2UR UR7, R35 ;  /* 0x00000000230702ca */ /* 0x000fe200000e0000 */
[----:B-1----:R-:W-:-:S05]  /*13170*/  IMAD.U32 R0, R0, 0x10000, RZ ;  /* 0x0001000000007824 */ /* 0x002fca00078e00ff */
[----:B------:R-:W-:Y:S01]  /*13180*/  LEA.HI.SX32 R0, R0, R33, 0x17 ;  /* 0x0000002100007211 */ /* 0x000fe200078fbaff */
[----:B----4-:R-:W-:Y:S01]  /*13190*/  IMAD.WIDE R10, R11, 0x10, R2 ;  /* 0x000000100b0a7825 */ /* 0x010fe200078e0202 */
[----:B--2---:R-:W-:Y:S02]  /*131a0*/  F2FP.F16.F32.PACK_AB R12, R5, R4 ;  /* 0x00000004050c723e */ /* 0x004fe400000000ff */
[----:B------:R-:W-:Y:S02]  /*131b0*/  F2FP.F16.F32.PACK_AB R13, R7, R6 ;  /* 0x00000006070d723e */ /* 0x000fe400000000ff */
[----:B---3--:R-:W-:Y:S02]  /*131c0*/  F2FP.F16.F32.PACK_AB R14, R17, R16 ;  /* 0x00000010110e723e */ /* 0x008fe400000000ff */
[----:B------:R-:W-:Y:S01]  /*131d0*/  F2FP.F16.F32.PACK_AB R15, R19, R18 ;  /* 0x00000012130f723e */ /* 0x000fe200000000ff */
[----:B------:R2:W-:Y:S01]  /*131e0*/  STL [R1+0x28], R0 ;  /* 0x0000280001007387 */ /* 0x0005e20000100800 */
[----:B-----5:R-:W-:-:S02]  /*131f0*/  F2FP.F16.F32.PACK_AB R4, R21, R20 ;  /* 0x000000141504723e */ /* 0x020fc400000000ff */
[----:B------:R-:W-:Y:S02]  /*13200*/  F2FP.F16.F32.PACK_AB R5, R23, R22 ;  /* 0x000000161705723e */ /* 0x000fe400000000ff */
[----:B------:R-:W-:Y:S02]  /*13210*/  F2FP.F16.F32.PACK_AB R6, R25, R24 ;  /* 0x000000181906723e */ /* 0x000fe400000000ff */
[----:B------:R-:W-:Y:S01]  /*13220*/  F2FP.F16.F32.PACK_AB R7, R27, R26 ;  /* 0x0000001a1b07723e */ /* 0x000fe200000000ff */
[----:B------:R2:W-:Y:S04]  /*13230*/  @P2 STG.E.128 desc[UR8][R2.64], R12 ;  /* 0x0000000c02002986 */ /* 0x0005e8000c101d08 */
[----:B------:R2:W-:Y:S01]  /*13240*/  @P0 STG.E.128 desc[UR6][R10.64], R4 ;  /* 0x000000040a000986 */ /* 0x0005e2000c101d06 */
[----:B------:R-:W-:Y:S01]  /*13250*/  BAR.SYNC.DEFER_BLOCKING 0x0 ;  /* 0x0000000000007b1d */ /* 0x000fe20000010000 */
[----:B------:R-:W-:-:S13]  /*13260*/  ISETP.GT.AND P0, PT, R32, R0, PT ;  /* 0x000000002000720c */ /* 0x000fda0003f04270 */
[----:B------:R-:W-:Y:S05]  /*13270*/  @P0 BRA `(.L_x_323) ;  /* 0xffffff1c00e00947 */ /* 0x000fea000383ffff */
[----:B------:R-:W-:Y:S05]  /*13280*/  EXIT ;  /* 0x000000000000794d */ /* 0x000fea0003800000 */
.L_x_258:
[----:B------:R-:W-:Y:S01]  /*13290*/  IMAD.MOV.U32 R12, RZ, RZ, RZ ;  /* 0x000000ffff0c7224 */ /* 0x000fe200078e00ff */
[----:B------:R-:W-:Y:S01]  /*132a0*/  MOV R15, 0xffffffff ;  /* 0xffffffff000f7802 */ /* 0x000fe20000000f00 */
[----:B------:R-:W-:-:S07]  /*132b0*/  IMAD.MOV.U32 R11, RZ, RZ, 0x1f ;  /* 0x0000001fff0b7424 */ /* 0x000fce00078e00ff */
[----:B-1-3--:R-:W-:Y:S05]  /*132c0*/  WARPSYNC.COLLECTIVE R15, `(.L_x_324) ;  /* 0x000000000f087348 */ /* 0x00afea0003c00000 */
[----:B------:R2:W4:Y:S02]  /*132d0*/  SHFL.IDX P6, R14, R13, R12, R11 ;  /* 0x0000000c0d0e7389 */ /* 0x00052400000c000b */
[----:B-1234-:R-:W-:Y:S05]  /*132e0*/  ENDCOLLECTIVE ;  /* 0x000000000000791b */ /* 0x01efea0003800000 */
.L_x_324:
[----:B------:R-:W-:Y:S01]  /*132f0*/  MOV R13, R0 ;  /* 0x00000000000d7202 */ /* 0x000fe20000000f00 */
[----:B------:R-:W-:-:S07]  /*13300*/  IMAD.MOV.U32 R95, RZ, RZ, R14 ;  /* 0x000000ffff5f7224 */ /* 0x000fce00078e000e */
[----:B------:R-:W-:Y:S05]  /*13310*/  WARPSYNC.COLLECTIVE R15, `(.L_x_325) ;  /* 0x000000000f087348 */ /* 0x000fea0003c00000 */
[----:B------:R1:W2:Y:S02]  /*13320*/  SHFL.IDX P6, R14, R13, R12, R11 ;  /* 0x0000000c0d0e7389 */ /* 0x0002a400000c000b */
[----:B-12---:R-:W-:Y:S05]  /*13330*/  ENDCOLLECTIVE ;  /* 0x000000000000791b */ /* 0x006fea0003800000 */
.L_x_325:
[----:B------:R-:W-:Y:S01]  /*13340*/  MOV R94, R14 ;  /* 0x0000000e005e7202 */ /* 0x000fe20000000f00 */
[----:B------:R-:W-:Y:S06]  /*13350*/  BRA `(.L_x_326) ;  /* 0xfffffed000c07947 */ /* 0x000fec000383ffff */
.L_x_267:
        /* <DEDUP_REMOVED lines=8> */
.L_x_328:
[----:B------:R-:W-:Y:S05]  /*133e0*/  BSYNC B0 ;  /* 0x0000000000007941 */ /* 0x000fea0003800000 */
.L_x_327:
        /* <DEDUP_REMOVED lines=9> */
.L_x_329:
        /* <DEDUP_REMOVED lines=9> */
.L_x_330:
        /* <DEDUP_REMOVED lines=10> */
.L_x_331:
[----:B------:R-:W-:Y:S01]  /*135b0*/  MOV R13, R44 ;  /* 0x0000002c000d7202 */ /* 0x000fe20000000f00 */
[----:B------:R1:W-:Y:S06]  /*135c0*/  STL [R1+0x50], R14 ;  /* 0x0000500e01007387 */ /* 0x0003ec0000100800 */
[----:B-1----:R-:W-:Y:S05]  /*135d0*/  WARPSYNC.COLLECTIVE R15, `(.L_x_332) ;  /* 0x000000000f087348 */ /* 0x002fea0003c00000 */
[----:B-1----:R1:W2:Y:S02]  /*135e0*/  SHFL.IDX P6, R14, R13, R12, R11 ;  /* 0x0000000c0d0e7389 */ /* 0x0022a400000c000b */
[----:B-12---:R-:W-:Y:S05]  /*135f0*/  ENDCOLLECTIVE ;  /* 0x000000000000791b */ /* 0x006fea0003800000 */
.L_x_332:
[----:B------:R-:W-:Y:S01]  /*13600*/  IMAD.MOV.U32 R13, RZ, RZ, R47 ;  /* 0x000000ffff0d7224 */ /* 0x000fe200078e002f */
[----:B------:R1:W-:Y:S06]  /*13610*/  STL [R1+0x44], R14 ;  /* 0x0000440e01007387 */ /* 0x0003ec0000100800 */
[----:B-1----:R-:W-:Y:S05]  /*13620*/  WARPSYNC.COLLECTIVE R15, `(.L_x_333) ;  /* 0x000000000f087348 */ /* 0x002fea0003c00000 */
[----:B-1----:R1:W2:Y:S02]  /*13630*/  SHFL.IDX P6, R14, R13, R12, R11 ;  /* 0x0000000c0d0e7389 */ /* 0x0022a400000c000b */
[----:B-12---:R-:W-:Y:S05]  /*13640*/  ENDCOLLECTIVE ;  /* 0x000000000000791b */ /* 0x006fea0003800000 */
.L_x_333:
[----:B------:R-:W-:Y:S01]  /*13650*/  MOV R13, R43 ;  /* 0x0000002b000d7202 */ /* 0x000fe20000000f00 */
[----:B------:R1:W-:Y:S06]  /*13660*/  STL [R1+0x48], R14 ;  /* 0x0000480e01007387 */ /* 0x0003ec0000100800 */
[----:B-1----:R-:W-:Y:S05]  /*13670*/  WARPSYNC.COLLECTIVE R15, `(.L_x_334) ;  /* 0x000000000f087348 */ /* 0x002fea0003c00000 */
[----:B-1----:R1:W2:Y:S02]  /*13680*/  SHFL.IDX P6, R14, R13, R12, R11 ;  /* 0x0000000c0d0e7389 */ /* 0x0022a400000c000b */
[----:B-12---:R-:W-:Y:S05]  /*13690*/  ENDCOLLECTIVE ;  /* 0x000000000000791b */ /* 0x006fea0003800000 */
.L_x_334:
[----:B------:R-:W-:Y:S01]  /*136a0*/  IMAD.MOV.U32 R13, RZ, RZ, R48 ;  /* 0x000000ffff0d7224 */ /* 0x000fe200078e0030 */
[----:B------:R1:W-:Y:S06]  /*136b0*/  STL [R1+0x4c], R14 ;  /* 0x00004c0e01007387 */ /* 0x0003ec0000100800 */
[----:B-1----:R-:W-:Y:S05]  /*136c0*/  WARPSYNC.COLLECTIVE R15, `(.L_x_335) ;  /* 0x000000000f087348 */ /* 0x002fea0003c00000 */
[----:B-1----:R1:W2:Y:S02]  /*136d0*/  SHFL.IDX P6, R14, R13, R12, R11 ;  /* 0x0000000c0d0e7389 */ /* 0x0022a400000c000b */
[----:B-12---:R-:W-:Y:S05]  /*136e0*/  ENDCOLLECTIVE ;  /* 0x000000000000791b */ /* 0x006fea0003800000 */
.L_x_335:
[----:B------:R-:W-:Y:S02]  /*136f0*/  MOV R13, R42 ;  /* 0x0000002a000d7202 */ /* 0x000fe40000000f00 */
[----:B------:R-:W-:-:S07]  /*13700*/  MOV R33, R14 ;  /* 0x0000000e00217202 */ /* 0x000fce0000000f00 */
[----:B------:R-:W-:Y:S05]  /*13710*/  WARPSYNC.COLLECTIVE R15, `(.L_x_336) ;  /* 0x000000000f087348 */ /* 0x000fea0003c00000 */
[----:B------:R1:W2:Y:S02]  /*13720*/  SHFL.IDX P6, R14, R13, R12, R11 ;  /* 0x0000000c0d0e7389 */ /* 0x0002a400000c000b */
[----:B-12---:R-:W-:Y:S05]  /*13730*/  ENDCOLLECTIVE ;  /* 0x000000000000791b */ /* 0x006fea0003800000 */
.L_x_336:
[----:B------:R-:W-:Y:S01]  /*13740*/  MOV R13, R35 ;  /* 0x00000023000d7202 */ /* 0x000fe20000000f00 */
[----:B------:R-:W-:-:S07]  /*13750*/  IMAD.MOV.U32 R32, RZ, RZ, R14 ;  /* 0x000000ffff207224 */ /* 0x000fce00078e000e */
[----:B------:R-:W-:Y:S05]  /*13760*/  WARPSYNC.COLLECTIVE R15, `(.L_x_337) ;  /* 0x000000000f087348 */ /* 0x000fea0003c00000 */
[----:B------:R1:W2:Y:S02]  /*13770*/  SHFL.IDX P6, R14, R13, R12, R11 ;  /* 0x0000000c0d0e7389 */ /* 0x0002a400000c000b */
[----:B-12---:R-:W-:Y:S05]  /*13780*/  ENDCOLLECTIVE ;  /* 0x000000000000791b */ /* 0x006fea0003800000 */
.L_x_337:
[----:B------:R-:W-:Y:S01]  /*13790*/  MOV R13, R34 ;  /* 0x00000022000d7202 */ /* 0x000fe20000000f00 */
[----:B------:R1:W-:Y:S06]  /*137a0*/  STL [R1+0x70], R14 ;  /* 0x0000700e01007387 */ /* 0x0003ec0000100800 */
[----:B-1----:R-:W-:Y:S05]  /*137b0*/  WARPSYNC.COLLECTIVE R15, `(.L_x_338) ;  /* 0x000000000f087348 */ /* 0x002fea0003c00000 */
[----:B-1----:R1:W2:Y:S02]  /*137c0*/  SHFL.IDX P6, R14, R13, R12, R11 ;  /* 0x0000000c0d0e7389 */ /* 0x0022a400000c000b */
[----:B-12---:R-:W-:Y:S05]  /*137d0*/  ENDCOLLECTIVE ;  /* 0x000000000000791b */ /* 0x006fea0003800000 */
.L_x_338:
        /* <DEDUP_REMOVED lines=15> */
.L_x_339:
[----:B------:R-:W-:Y:S01]  /*138d0*/  MOV R13, R3 ;  /* 0x00000003000d7202 */ /* 0x000fe20000000f00 */
[----:B------:R-:W-:-:S07]  /*138e0*/  IMAD.MOV.U32 R27, RZ, RZ, R14 ;  /* 0x000000ffff1b7224 */ /* 0x000fce00078e000e */
[----:B------:R-:W-:Y:S05]  /*138f0*/  WARPSYNC.COLLECTIVE R15, `(.L_x_340) ;  /* 0x000000000f087348 */ /* 0x000fea0003c00000 */
[----:B------:R1:W2:Y:S02]  /*13900*/  SHFL.IDX P6, R14, R13, R12, R11 ;  /* 0x0000000c0d0e7389 */ /* 0x0002a400000c000b */
[----:B-12---:R-:W-:Y:S05]  /*13910*/  ENDCOLLECTIVE ;  /* 0x000000000000791b */ /* 0x006fea0003800000 */
.L_x_340:
        /* <DEDUP_REMOVED lines=33> */
[----:B------:R-:W-:Y:S01]  /*13b30*/  IMAD.WIDE.U32 R4, R0, R12, RZ ;  /* 0x0000000c00047225 */ /* 0x000fe200078e00ff */
[----:B------:R-:W-:-:S03]  /*13b40*/  IADD3 R7, PT, PT, R7, R19, RZ ;  /* 0x0000001307077210 */ /* 0x000fc60007ffe0ff */
[C---:B------:R-:W-:Y:S01]  /*13b50*/  IMAD R21, R0.reuse, R21, R8 ;  /* 0x0000001500157224 */ /* 0x040fe200078e0208 */
[----:B------:R-:W-:Y:S01]  /*13b60*/  IADD3 R5, PT, PT, R5, R10, RZ ;  /* 0x0000000a05057210 */ /* 0x000fe20007ffe0ff */
[----:B------:R-:W-:-:S04]  /*13b70*/  IMAD.WIDE.U32 R8, R0, R20, RZ ;  /* 0x0000001400087225 */ /* 0x000fc800078e00ff */
[----:B------:R-:W-:Y:S01]  /*13b80*/  IMAD.WIDE.U32 R10, R22, UR37, R2 ;  /* 0x00000025160a7c25 */ /* 0x000fe2000f8e0002 */
[----:B------:R-:W-:-:S03]  /*13b90*/  MOV R2, R8 ;  /* 0x0000000800027202 */ /* 0x000fc60000000f00 */
[----:B------:R-:W-:Y:S01]  /*13ba0*/  IMAD.IADD R3, R9, 0x1, R21 ;  /* 0x0000000109037824 */ /* 0x000fe200078e0215 */
[----:B------:R-:W-:Y:S01]  /*13bb0*/  LEA R20, P3, R10, R51, 0x2 ;  /* 0x000000330a147211 */ /* 0x000fe200078610ff */
[----:B-1----:R-:W-:Y:S01]  /*13bc0*/  IMAD.WIDE.U32 R6, R30, UR37, R6 ;  /* 0x000000251e067c25 */ /* 0x002fe2000f8e0006 */
[----:B------:R-:W-:-:S03]  /*13bd0*/  MOV R9, R32 ;  /* 0x0000002000097202 */ /* 0x000fc60000000f00 */
[----:B------:R-:W-:Y:S01]  /*13be0*/  IMAD.WIDE.U32 R4, R24, UR37, R4 ;  /* 0x0000002518047c25 */ /* 0x000fe2000f8e0004 */
[----:B------:R-:W-:-:S03]  /*13bf0*/  LEA R16, P2, R6, R36, 0x1 ;  /* 0x0000002406107211 */ /* 0x000fc600078408ff */
[----:B--2---:R-:W-:Y:S01]  /*13c00*/  IMAD.WIDE.U32 R2, R14, UR37, R2 ;  /* 0x000000250e027c25 */ /* 0x004fe2000f8e0002 */
[----:B------:R-:W-:-:S03]  /*13c10*/  LEA R17, P1, R4, R38, 0x1 ;  /* 0x0000002604117211 */ /* 0x000fc600078208ff */
[----:B------:R-:W-:Y:S01]  /*13c20*/  IMAD R8, R31, UR37, R7 ;  /* 0x000000251f087c24 */ /* 0x000fe2000f8e0207 */
[----:B------:R-:W-:Y:S01]  /*13c30*/  LEA R18, P0, R2, R40, 0x1 ;  /* 0x0000002802127211 */ /* 0x000fe200078008ff */
[----:B------:R-:W-:Y:S02]  /*13c40*/  IMAD R7, R25, UR37, R5 ;  /* 0x0000002519077c24 */ /* 0x000fe4000f8e0205 */
[----:B------:R-:W-:Y:S01]  /*13c50*/  IMAD R0, R23, UR37, R11 ;  /* 0x0000002517007c24 */ /* 0x000fe2000f8e020b */
[----:B------:R-:W-:Y:S01]  /*13c60*/  MOV R11, 0x1f ;  /* 0x0000001f000b7802 */ /* 0x000fe20000000f00 */
[----:B------:R-:W-:Y:S01]  /*13c70*/  IMAD R5, R15, UR37, R3 ;  /* 0x000000250f057c24 */ /* 0x000fe2000f8e0203 */
[----:B------:R-:W-:Y:S01]  /*13c80*/  MOV R15, 0xffffffff ;  /* 0xffffffff000f7802 */ /* 0x000fe20000000f00 */
[----:B------:R-:W-:Y:S01]  /*13c90*/  IMAD.MOV.U32 R12, RZ, RZ, RZ ;  /* 0x000000ffff0c7224 */ /* 0x000fe200078e00ff */
[----:B------:R-:W-:Y:S02]  /*13ca0*/  LEA.HI.X R19, R10, R52, R0, 0x2, P3 ;  /* 0x000000340a137211 */ /* 0x000fe400018f1400 */
[----:B------:R-:W-:-:S07]  /*13cb0*/  LEA.HI.X R7, R4, R39, R7, 0x1, P1 ;  /* 0x0000002704077211 */ /* 0x000fce00008f0c07 */
[----:B------:R-:W-:Y:S05]  /*13cc0*/  WARPSYNC.COLLECTIVE R15, `(.L_x_341) ;  /* 0x000000000f087348 */ /* 0x000fea0003c00000 */
[----:B------:R1:W2:Y:S02]  /*13cd0*/  SHFL.IDX P6, R14, R13, R12, R11 ;  /* 0x0000000c0d0e7389 */ /* 0x0002a400000c000b */
[----:B-12---:R-:W-:Y:S05]  /*13ce0*/  ENDCOLLECTIVE ;  /* 0x000000000000791b */ /* 0x006fea0003800000 */
.L_x_341:
[----:B------:R-:W-:Y:S02]  /*13cf0*/  LEA.HI.X R5, R2, R41, R5, 0x1, P0 ;  /* 0x0000002902057211 */ /* 0x000fe400000f0c05 */
[----:B------:R-:W-:Y:S02]  /*13d00*/  LEA.HI.X R8, R6, R37, R8, 0x1, P2 ;  /* 0x0000002506087211 */ /* 0x000fe400010f0c08 */
[----:B------:R-:W-:Y:S02]  /*13d10*/  SHF.R.U32.HI R0, RZ, 0x5, R62 ;  /* 0x00000005ff007819 */ /* 0x000fe4000001163e */
[----:B------:R-:W-:Y:S02]  /*13d20*/  MOV R6, R27 ;  /* 0x0000001b00067202 */ /* 0x000fe40000000f00 */
[----:B------:R-:W-:Y:S01]  /*13d30*/  MOV R13, R56 ;  /* 0x00000038000d7202 */ /* 0x000fe20000000f00 */
[----:B------:R-:W-:-:S07]  /*13d40*/  IMAD.MOV.U32 R57, RZ, RZ, R14 ;  /* 0x000000ffff397224 */ /* 0x000fce00078e000e */
[----:B------:R-:W-:Y:S05]  /*13d50*/  WARPSYNC.COLLECTIVE R15, `(.L_x_342) ;  /* 0x000000000f087348 */ /* 0x000fea0003c00000 */
[----:B------:R1:W2:Y:S02]  /*13d60*/  SHFL.IDX P6, R14, R13, R12, R11 ;  /* 0x0000000c0d0e7389 */ /* 0x0002a400000c000b */
[----:B-12---:R-:W-:Y:S05]  /*13d70*/  ENDCOLLECTIVE ;  /* 0x000000000000791b */ /* 0x006fea0003800000 */
.L_x_342:
[----:B------:R-:W-:Y:S01]  /*13d80*/  IMAD.MOV.U32 R13, RZ, RZ, R55 ;  /* 0x000000ffff0d7224 */ /* 0x000fe200078e0037 */
[----:B------:R-:W-:-:S07]  /*13d90*/  MOV R56, R14 ;  /* 0x0000000e00387202 */ /* 0x000fce0000000f00 */
[----:B------:R-:W-:Y:S05]  /*13da0*/  WARPSYNC.COLLECTIVE R15, `(.L_x_343) ;  /* 0x000000000f087348 */ /* 0x000fea0003c00000 */
[----:B------:R1:W2:Y:S02]  /*13db0*/  SHFL.IDX P6, R14, R13, R12, R11 ;  /* 0x0000000c0d0e7389 */ /* 0x0002a400000c000b */
[----:B-12---:R-:W-:Y:S05]  /*13dc0*/  ENDCOLLECTIVE ;  /* 0x000000000000791b */ /* 0x006fea0003800000 */
.L_x_343:
[----:B------:R-:W-:Y:S02]  /*13dd0*/  MOV R13, R54 ;  /* 0x00000036000d7202 */ /* 0x000fe40000000f00 */
[----:B------:R-:W-:-:S07]  /*13de0*/  MOV R55, R14 ;  /* 0x0000000e00377202 */ /* 0x000fce0000000f00 */
[----:B------:R-:W-:Y:S05]  /*13df0*/  WARPSYNC.COLLECTIVE R15, `(.L_x_344) ;  /* 0x000000000f087348 */ /* 0x000fea0003c00000 */
[----:B------:R1:W2:Y:S02]  /*13e00*/  SHFL.IDX P6, R14, R13, R12, R11 ;  /* 0x0000000c0d0e7389 */ /* 0x0002a400000c000b */
[----:B-12---:R-:W-:Y:S05]  /*13e10*/  ENDCOLLECTIVE ;  /* 0x000000000000791b */ /* 0x006fea0003800000 */
.L_x_344:
[----:B------:R-:W-:Y:S01]  /*13e20*/  MOV R13, R20 ;  /* 0x00000014000d7202 */ /* 0x000fe20000000f00 */
[----:B------:R-:W-:-:S07]  /*13e30*/  IMAD.MOV.U32 R54, RZ, RZ, R14 ;  /* 0x000000ffff367224 */ /* 0x000fce00078e000e */
[----:B------:R-:W-:Y:S05]  /*13e40*/  WARPSYNC.COLLECTIVE R15, `(.L_x_345) ;  /* 0x000000000f087348 */ /* 0x000fea0003c00000 */
[----:B------:R1:W2:Y:S02]  /*13e50*/  SHFL.IDX P6, R14, R13, R12, R11 ;  /* 0x0000000c0d0e7389 */ /* 0x0002a400000c000b */
[----:B-12---:R-:W-:Y:S05]  /*13e60*/  ENDCOLLECTIVE ;  /* 0x000000000000791b */ /* 0x006fea0003800000 */
.L_x_345:
[----:B------:R-:W-:Y:S01]  /*13e70*/  IMAD.MOV.U32 R13, RZ, RZ, R19 ;  /* 0x000000ffff0d7224 */ /* 0x000fe200078e0013 */
[----:B------:R-:W-:-:S07]  /*13e80*/  MOV R4, R14 ;  /* 0x0000000e00047202 */ /* 0x000fce0000000f00 */
[----:B------:R-:W-:Y:S05]  /*13e90*/  WARPSYNC.COLLECTIVE R15, `(.L_x_346) ;  /* 0x000000000f087348 */ /* 0x000fea0003c00000 */
[----:B------:R1:W2:Y:S02]  /*13ea0*/  SHFL.IDX P6, R14, R13, R12, R11 ;  /* 0x0000000c0d0e7389 */ /* 0x0002a400000c000b */
[----:B-12---:R-:W-:Y:S05]  /*13eb0*/  ENDCOLLECTIVE ;  /* 0x000000000000791b */ /* 0x006fea0003800000 */
.L_x_346:
[----:B------:R-:W-:Y:S02]  /*13ec0*/  MOV R13, R16 ;  /* 0x00000010000d7202 */ /* 0x000fe40000000f00 */
[----:B------:R-:W-:-:S07]  /*13ed0*/  MOV R2, R14 ;  /* 0x0000000e00027202 */ /* 0x000fce0000000f00 */
[----:B------:R-:W-:Y:S05]  /*13ee0*/  WARPSYNC.COLLECTIVE R15, `(.L_x_347) ;  /* 0x000000000f087348 */ /* 0x000fea0003c00000 */
[----:B------:R1:W2:Y:S02]  /*13ef0*/  SHFL.IDX P6, R14, R13, R12, R11 ;  /* 0x0000000c0d0e7389 */ /* 0x0002a400000c000b */
[----:B-12---:R-:W-:Y:S05]  /*13f00*/  ENDCOLLECTIVE ;  /* 0x000000000000791b */ /* 0x006fea0003800000 */
.L_x_347:
[----:B------:R-:W-:Y:S02]  /*13f10*/  MOV R3, R2 ;  /* 0x0000000200037202 */ /* 0x000fe40000000f00 */
[----:B------:R-:W-:Y:S01]  /*13f20*/  MOV R2, R4 ;  /* 0x0000000400027202 */ /* 0x000fe20000000f00 */
[----:B------:R-:W-:Y:S01]  /*13f30*/  IMAD.MOV.U32 R13, RZ, RZ, R8 ;  /* 0x000000ffff0d7224 */ /* 0x000fe200078e0008 */
[----:B------:R1:W-:Y:S01]  /*13f40*/  STL [R1+0x58], R14 ;  /* 0x0000580e01007387 */ /* 0x0003e20000100800 */
[----:B------:R-:W-:-:S07]  /*13f50*/  IMAD.MOV.U32 R8, RZ, RZ, R33 ;  /* 0x000000ffff087224 */ /* 0x000fce00078e0021 */
[----:B-1----:R-:W-:Y:S05]  /*13f60*/  WARPSYNC.COLLECTIVE R15, `(.L_x_348) ;  /* 0x000000000f087348 */ /* 0x002fea0003c00000 */
[----:B-1----:R1:W2:Y:S02]  /*13f70*/  SHFL.IDX P6, R14, R13, R12, R11 ;  /* 0x0000000c0d0e7389 */ /* 0x0022a400000c000b */
[----:B-12---:R-:W-:Y:S05]  /*13f80*/  ENDCOLLECTIVE ;  /* 0x000000000000791b */ /* 0x006fea0003800000 */
.L_x_348:
[----:B------:R-:W-:Y:S01]  /*13f90*/  MOV R13, R17 ;  /* 0x00000011000d7202 */ /* 0x000fe20000000f00 */
[----:B------:R1:W-:Y:S06]  /*13fa0*/  STL [R1+0x3c], R14 ;  /* 0x00003c0e01007387 */ /* 0x0003ec0000100800 */
[----:B-1----:R-:W-:Y:S05]  /*13fb0*/  WARPSYNC.COLLECTIVE R15, `(.L_x_349) ;  /* 0x000000000f087348 */ /* 0x002fea0003c00000 */
[----:B-1----:R1:W2:Y:S02]  /*13fc0*/  SHFL.IDX P6, R14, R13, R12, R11 ;  /* 0x0000000c0d0e7389 */ /* 0x0022a400000c000b */
[----:B-12---:R-:W-:Y:S05]  /*13fd0*/  ENDCOLLECTIVE ;  /* 0x000000000000791b */ /* 0x006fea0003800000 */
.L_x_349:
[----:B------:R-:W-:Y:S01]  /*13fe0*/  MOV R13, R7 ;  /* 0x00000007000d7202 */ /* 0x000fe20000000f00 */
[----:B------:R1:W-:Y:S01]  /*13ff0*/  STL [R1+0x9c], R14 ;  /* 0x00009c0e01007387 */ /* 0x0003e20000100800 */
[----:B------:R-:W-:-:S07]  /*14000*/  IMAD.MOV.U32 R7, RZ, RZ, R26 ;  /* 0x000000ffff077224 */ /* 0x000fce00078e001a */
[----:B-1----:R-:W-:Y:S05]  /*14010*/  WARPSYNC.COLLECTIVE R15, `(.L_x_350) ;  /* 0x000000000f087348 */ /* 0x002fea0003c00000 */
[----:B-1----:R1:W2:Y:S02]  /*14020*/  SHFL.IDX P6, R14, R13, R12, R11 ;  /* 0x0000000c0d0e7389 */ /* 0x0022a400000c000b */
[----:B-12---:R-:W-:Y:S05]  /*14030*/  ENDCOLLECTIVE ;  /* 0x000000000000791b */ /* 0x006fea0003800000 */
.L_x_350:
[----:B------:R-:W-:Y:S01]  /*14040*/  IMAD.MOV.U32 R13, RZ, RZ, R18 ;  /* 0x000000ffff0d7224 */ /* 0x000fe200078e0012 */
[----:B------:R1:W-:Y:S06]  /*14050*/  STL [R1+0x94], R14 ;  /* 0x0000940e01007387 */ /* 0x0003ec0000100800 */
[----:B-1----:R-:W-:Y:S05]  /*14060*/  WARPSYNC.COLLECTIVE R15, `(.L_x_351) ;  /* 0x000000000f087348 */ /* 0x002fea0003c00000 */
[----:B-1----:R1:W2:Y:S02]  /*14070*/  SHFL.IDX P6, R14, R13, R12, R11 ;  /* 0x0000000c0d0e7389 */ /* 0x0022a400000c000b */
[----:B-12---:R-:W-:Y:S05]  /*14080*/  ENDCOLLECTIVE ;  /* 0x000000000000791b */ /* 0x006fea0003800000 */
.L_x_351:
[----:B------:R-:W-:Y:S01]  /*14090*/  MOV R13, R5 ;  /* 0x00000005000d7202 */ /* 0x000fe20000000f00 */
[----:B------:R1:W-:Y:S06]  /*140a0*/  STL [R1+0x98], R14 ;  /* 0x0000980e01007387 */ /* 0x0003ec0000100800 */
[----:B-1----:R-:W-:Y:S05]  /*140b0*/  WARPSYNC.COLLECTIVE R15, `(.L_x_352) ;  /* 0x000000000f087348 */ /* 0x002fea0003c00000 */
[----:B-1----:R1:W2:Y:S02]  /*140c0*/  SHFL.IDX P6, R14, R13, R12, R11 ;  /* 0x0000000c0d0e7389 */ /* 0x0022a400000c000b */
[----:B-12---:R-:W-:Y:S05]  /*140d0*/  ENDCOLLECTIVE ;  /* 0x000000000000791b */ /* 0x006fea0003800000 */
.L_x_352:
[----:B------:R-:W-:Y:S01]  /*140e0*/  MOV R13, R50 ;  /* 0x00000032000d7202 */ /* 0x000fe20000000f00 */
[----:B------:R1:W-:Y:S06]  /*140f0*/  STL [R1+0x90], R14 ;  /* 0x0000900e01007387 */ /* 0x0003ec0000100800 */
[----:B-1----:R-:W-:Y:S05]  /*14100*/  WARPSYNC.COLLECTIVE R15, `(.L_x_353) ;  /* 0x000000000f087348 */ /* 0x002fea0003c00000 */
[----:B-1----:R1:W2:Y:S02]  /*14110*/  SHFL.IDX P6, R14, R13, R12, R11 ;  /* 0x0000000c0d0e7389 */ /* 0x0022a400000c000b */
[----:B-12---:R-:W-:Y:S05]  /*14120*/  ENDCOLLECTIVE ;  /* 0x000000000000791b */ /* 0x006fea0003800000 */
.L_x_353:
[----:B------:R-:W-:Y:S01]  /*14130*/  IMAD.MOV.U32 R13, RZ, RZ, R49 ;  /* 0x000000ffff0d7224 */ /* 0x000fe200078e0031 */
[----:B------:R1:W-:Y:S06]  /*14140*/  STL [R1+0x5c], R14 ;  /* 0x00005c0e01007387 */ /* 0x0003ec0000100800 */
[----:B-1----:R-:W-:Y:S05]  /*14150*/  WARPSYNC.COLLECTIVE R15, `(.L_x_354) ;  /* 0x000000000f087348 */ /* 0x002fea0003c00000 */
[----:B-1----:R1:W2:Y:S02]  /*14160*/  SHFL.IDX P6, R14, R13, R12, R11 ;  /* 0x0000000c0d0e7389 */ /* 0x0022a400000c000b */
[----:B-12---:R-:W-:Y:S05]  /*14170*/  ENDCOLLECTIVE ;  /* 0x000000000000791b */ /* 0x006fea0003800000 */
.L_x_354:
[----:B------:R-:W-:Y:S01]  /*14180*/  MOV R13, R0 ;  /* 0x00000000000d7202 */ /* 0x000fe20000000f00 */
[----:B------:R1:W-:Y:S06]  /*14190*/  STL [R1+0x74], R14 ;  /* 0x0000740e01007387 */ /* 0x0003ec0000100800 */
[----:B-1----:R-:W-:Y:S05]  /*141a0*/  WARPSYNC.COLLECTIVE R15, `(.L_x_355) ;  /* 0x000000000f087348 */ /* 0x002fea0003c00000 */
[----:B-1----:R1:W2:Y:S02]  /*141b0*/  SHFL.IDX P6, R14, R13, R12, R11 ;  /* 0x0000000c0d0e7389 */ /* 0x0022a400000c000b */
[----:B-12---:R-:W-:Y:S05]  /*141c0*/  ENDCOLLECTIVE ;  /* 0x000000000000791b */ /* 0x006fea0003800000 */
.L_x_355:
[----:B------:R2:W-:Y:S04]  /*141d0*/  STL.64 [R1+0x68], R8 ;  /* 0x0000680801007387 */ /* 0x0005e80000100a00 */
[----:B------:R2:W-:Y:S04]  /*141e0*/  STL.64 [R1+0x80], R2 ;  /* 0x0000800201007387 */ /* 0x0005e80000100a00 */
[----:B------:R2:W-:Y:S01]  /*141f0*/  STL.64 [R1+0x88], R6 ;  /* 0x0000880601007387 */ /* 0x0005e20000100a00 */
[----:B------:R-:W-:Y:S01]  /*14200*/  MOV R61, R14 ;  /* 0x0000000e003d7202 */ /* 0x000fe20000000f00 */
[----:B------:R-:W-:Y:S06]  /*14210*/  BRA `(.L_x_356) ;  /* 0xfffffed800f47947 */ /* 0x000fec000383ffff */
.L_x_275:
        /* <DEDUP_REMOVED lines=8> */
.L_x_358:
[----:B------:R-:W-:Y:S05]  /*142a0*/  BSYNC B0 ;  /* 0x0000000000007941 */ /* 0x000fea0003800000 */
.L_x_357:
        /* <DEDUP_REMOVED lines=9> */
.L_x_359:
[----:B------:R-:W-:Y:S01]  /*14340*/  IMAD.MOV.U32 R0, RZ, RZ, R14 ;  /* 0x000000ffff007224 */ /* 0x000fe200078e000e */
[----:B------:R-:W-:Y:S06]  /*14350*/  BRA `(.L_x_360) ;  /* 0xffffff0000047947 */ /* 0x000fec000383ffff */
.L_x_277:
        /* <DEDUP_REMOVED lines=8> */
.L_x_362:
[----:B------:R-:W-:Y:S05]  /*143e0*/  BSYNC B0 ;  /* 0x0000000000007941 */ /* 0x000fea0003800000 */
.L_x_361:
        /* <DEDUP_REMOVED lines=9> */
.L_x_363:
[----:B------:R-:W-:Y:S01]  /*14480*/  IMAD.MOV.U32 R0, RZ, RZ, R14 ;  /* 0x000000ffff007224 */ /* 0x000fe200078e000e */
[----:B------:R-:W-:Y:S06]  /*14490*/  BRA `(.L_x_364) ;  /* 0xffffff0800a07947 */ /* 0x000fec000383ffff */
.L_x_313:
[----:B------:R-:W-:Y:S01]  /*144a0*/  MOV R13, UR55 ;  /* 0x00000037000d7c02 */ /* 0x000fe20008000f00 */
[----:B------:R-:W-:Y:S01]  /*144b0*/  IMAD.MOV.U32 R11, RZ, RZ, 0x1f ;  /* 0x0000001fff0b7424 */ /* 0x000fe200078e00ff */
[----:B------:R-:W-:Y:S02]  /*144c0*/  MOV R12, RZ ;  /* 0x000000ff000c7202 */ /* 0x000fe40000000f00 */
[----:B------:R-:W-:-:S07]  /*144d0*/  MOV R15, 0xffffffff ;  /* 0xffffffff000f7802 */ /* 0x000fce0000000f00 */
[----:B------:R-:W-:Y:S05]  /*144e0*/  WARPSYNC.COLLECTIVE R15, `(.L_x_365) ;  /* 0x000000000f087348 */ /* 0x000fea0003c00000 */
[----:B------:R1:W2:Y:S02]  /*144f0*/  SHFL.IDX P6, R14, R13, R12, R11 ;  /* 0x0000000c0d0e7389 */ /* 0x0002a400000c000b */
[----:B-12---:R-:W-:Y:S05]  /*14500*/  ENDCOLLECTIVE ;  /* 0x000000000000791b */ /* 0x006fea0003800000 */
.L_x_365:
[----:B------:R-:W-:Y:S01]  /*14510*/  IMAD.MOV.U32 R0, RZ, RZ, R14 ;  /* 0x000000ffff007224 */ /* 0x000fe200078e000e */
[----:B------:R-:W-:Y:S06]  /*14520*/  BRA `(.L_x_366) ;  /* 0xffffffc000747947 */ /* 0x000fec000383ffff */
.L_x_367:
        /* <DEDUP_REMOVED lines=13> */
.L_x_370:


//--------------------- .nv.global.init           --------------------------
	.section	.nv.global.init,"aw",@progbits
	.align	4
.nv.global.init:
	.type		mrg32k3aM1SubSeq,@object
	.size		mrg32k3aM1SubSeq,(mrg32k3aM2SubSeq - mrg32k3aM1SubSeq)
mrg32k3aM1SubSeq:
        /* <DEDUP_REMOVED lines=126> */
	.type		mrg32k3aM2SubSeq,@object
	.size		mrg32k3aM2SubSeq,(mrg32k3aM1 - mrg32k3aM2SubSeq)
mrg32k3aM2SubSeq:
        /* <DEDUP_REMOVED lines=126> */
	.type		mrg32k3aM1,@object
	.size		mrg32k3aM1,(mrg32k3aM1Seq - mrg32k3aM1)
mrg32k3aM1:
        /* <DEDUP_REMOVED lines=144> */
	.type		mrg32k3aM1Seq,@object
	.size		mrg32k3aM1Seq,(mrg32k3aM2 - mrg32k3aM1Seq)
mrg32k3aM1Seq:
        /* <DEDUP_REMOVED lines=144> */
	.type		mrg32k3aM2,@object
	.size		mrg32k3aM2,(mrg32k3aM2Seq - mrg32k3aM2)
mrg32k3aM2:
        /* <DEDUP_REMOVED lines=144> */
	.type		mrg32k3aM2Seq,@object
	.size		mrg32k3aM2Seq,(precalc_xorwow_matrix - mrg32k3aM2Seq)
mrg32k3aM2Seq:
        /* <DEDUP_REMOVED lines=144> */
	.type		precalc_xorwow_matrix,@object
	.size		precalc_xorwow_matrix,(precalc_xorwow_offset_matrix - precalc_xorwow_matrix)
precalc_xorwow_matrix:
        /* <DEDUP_REMOVED lines=6400> */
	.type		precalc_xorwow_offset_matrix,@object
	.size		precalc_xorwow_offset_matrix,($str$6 - precalc_xorwow_offset_matrix)
precalc_xorwow_offset_matrix:
        /* <DEDUP_REMOVED lines=6400> */
	.type		$str$6,@object
	.size		$str$6,($str$7 - $str$6)
$str$6:
        /*353c0*/ 	.byte	0x62, 0x69, 0x61, 0x73, 0x5f, 0x70, 0x74, 0x72, 0x20, 0x3d, 0x3d, 0x20, 0x6e, 0x75, 0x6c, 0x6c
        /*353d0*/ 	.byte	0x70, 0x74, 0x72, 0x00
	.type		$str$7,@object
	.size		$str$7,($str$3 - $str$7)
$str$7:
        /*353d4*/ 	.byte	0x67, 0x72, 0x61, 0x64, 0x5f, 0x62, 0x69, 0x61, 0x73, 0x5f, 0x70, 0x74, 0x72, 0x20, 0x3d, 0x3d
        /*353e4*/ 	.byte	0x20, 0x6e, 0x75, 0x6c, 0x6c, 0x70, 0x74, 0x72, 0x00
	.type		$str$3,@object
	.size		$str$3,($str$5 - $str$3)
$str$3:
        /*353ed*/ 	.byte	0x63, 0x75, 0x5f, 0x73, 0x65, 0x71, 0x6c, 0x65, 0x6e, 0x73, 0x5f, 0x6b, 0x5f, 0x70, 0x74, 0x72
        /*353fd*/ 	.byte	0x20, 0x21, 0x3d, 0x20, 0x6e, 0x75, 0x6c, 0x6c, 0x70, 0x74, 0x72, 0x00
	.type		$str$5,@object
	.size		$str$5,($str$4 - $str$5)
$str$5:
        /*35409*/ 	.byte	0x6b, 0x5f, 0x6e, 0x65, 0x78, 0x74, 0x5f, 0x73, 0x74, 0x61, 0x72, 0x74, 0x20, 0x2d, 0x20, 0x6b
        /*35419*/ 	.byte	0x5f, 0x73, 0x74, 0x61, 0x72, 0x74, 0x20, 0x3c, 0x3d, 0x20, 0x6e, 0x75, 0x6d, 0x5f, 0x6b, 0x65
        /*35429*/ 	.byte	0x79, 0x73, 0x00
	.type		$str$4,@object
	.size		$str$4,($str$2 - $str$4)
$str$4:
        /*3542c*/ 	.byte	0x71, 0x5f, 0x6e, 0x65, 0x78, 0x74, 0x5f, 0x73, 0x74, 0x61, 0x72, 0x74, 0x20, 0x2d, 0x20, 0x71
        /*3543c*/ 	.byte	0x5f, 0x73, 0x74, 0x61, 0x72, 0x74, 0x20, 0x3c, 0x3d, 0x20, 0x6e, 0x75, 0x6d, 0x5f, 0x71, 0x75
        /*3544c*/ 	.byte	0x65, 0x72, 0x69, 0x65, 0x73, 0x00
	.type		$str$2,@object
	.size		$str$2,($str - $str$2)
$str$2:
        /*35452*/ 	.byte	0x77, 0x6f, 0x72, 0x6b, 0x73, 0x70, 0x61, 0x63, 0x65, 0x5f, 0x73, 0x69, 0x7a, 0x65, 0x28, 0x29
        /*35462*/ 	.byte	0x20, 0x3d, 0x3d, 0x20, 0x30, 0x20, 0x7c, 0x7c, 0x20, 0x77, 0x6f, 0x72, 0x6b, 0x73, 0x70, 0x61
        /*35472*/ 	.byte	0x63, 0x65, 0x20, 0x21, 0x3d, 0x20, 0x6e, 0x75, 0x6c, 0x6c, 0x70, 0x74, 0x72, 0x00
	.type		$str,@object
	.size		$str,($str$1 - $str)
$str:
        /*35480*/ 	.byte	0x6e, 0x75, 0x6d, 0x41, 0x64, 0x64, 0x73, 0x53, 0x6f, 0x46, 0x61, 0x72, 0x20, 0x3c, 0x3d, 0x20
        /*35490*/ 	.byte	0x67, 0x65, 0x74, 0x4e, 0x75, 0x6d, 0x50, 0x61, 0x72, 0x61, 0x6c, 0x6c, 0x65, 0x6c, 0x42, 0x6c
        /*354a0*/ 	.byte	0x6f, 0x63, 0x6b, 0x73, 0x46, 0x6f, 0x72, 0x51, 0x75, 0x65, 0x72, 0x79, 0x28, 0x70, 0x2c, 0x20
        /*354b0*/ 	.byte	0x71, 0x75, 0x65, 0x72, 0x79, 0x5f, 0x73, 0x74, 0x61, 0x72, 0x74, 0x29, 0x00
	.type		$str$1,@object
	.size		$str$1,(__unnamed_5 - $str$1)
$str$1:
        /*354bd*/ 	.byte	0x2f, 0x74, 0x6d, 0x70, 0x2f, 0x63, 0x75, 0x74, 0x6c, 0x61, 0x73, 0x73, 0x5f, 0x73, 0x77, 0x65
        /*354cd*/ 	.byte	0x65, 0x70, 0x5f, 0x73, 0x72, 0x63, 0x2f, 0x65, 0x78, 0x61, 0x6d, 0x70, 0x6c, 0x65, 0x73, 0x2f
        /*354dd*/ 	.byte	0x34, 0x31, 0x5f, 0x66, 0x75, 0x73, 0x65, 0x64, 0x5f, 0x6d, 0x75, 0x6c, 0x74, 0x69, 0x5f, 0x68
        /*354ed*/ 	.byte	0x65, 0x61, 0x64, 0x5f, 0x61, 0x74, 0x74, 0x65, 0x6e, 0x74, 0x69, 0x6f, 0x6e, 0x2f, 0x6b, 0x65
        /*354fd*/ 	.byte	0x72, 0x6e, 0x65, 0x6c, 0x5f, 0x62, 0x61, 0x63, 0x6b, 0x77, 0x61, 0x72, 0x64, 0x2e, 0x68, 0x00
	.type		__unnamed_5,@object
	.size		__unnamed_5,(__unnamed_1 - __unnamed_5)
__unnamed_5:
        /* <DEDUP_REMOVED lines=32> */
        /*3570d*/ 	.byte	0x00
	.type		__unnamed_1,@object
	.size		__unnamed_1,(__unnamed_3 - __unnamed_1)
__unnamed_1:
        /* <DEDUP_REMOVED lines=32> */
        /*3590e*/ 	.byte	0x73, 0x5f, 0x20, 0x3d, 0x20, 0x74, 0x72, 0x75, 0x65, 0x5d, 0x00
	.type		__unnamed_3,@object
	.size		__unnamed_3,(__unnamed_6 - __unnamed_3)
__unnamed_3:
        /* <DEDUP_REMOVED lines=32> */
        /*35b19*/ 	.byte	0x74, 0x4b, 0x65, 0x79, 0x73, 0x5f, 0x20, 0x3d, 0x20, 0x74, 0x72, 0x75, 0x65, 0x5d, 0x00
	.type		__unnamed_6,@object
	.size		__unnamed_6,(__unnamed_2 - __unnamed_6)
__unnamed_6:
        /* <DEDUP_REMOVED lines=100> */
        /*36168*/ 	.byte	0x5f, 0x20, 0x3d, 0x20, 0x74, 0x72, 0x75, 0x65, 0x5d, 0x00
	.type		__unnamed_2,@object
	.size		__unnamed_2,(__unnamed_4 - __unnamed_2)
__unnamed_2:
        /* <DEDUP_REMOVED lines=101> */
        /*367c2*/ 	.byte	0x75, 0x65, 0x5d, 0x00
	.type		__unnamed_4,@object
	.size		__unnamed_4,(.L_12 - __unnamed_4)
__unnamed_4:
        /* <DEDUP_REMOVED lines=101> */
        /*36e16*/ 	.byte	0x3d, 0x20, 0x74, 0x72, 0x75, 0x65, 0x5d, 0x00
.L_12:


//--------------------- .nv.shared._Z38attention_kernel_backward_batched_implI23AttentionBackwardKernelIN7cutlass4arch4Sm80EfLb1ELb0ELb0ELi128ELi64ELi128ELb0ELb1EEEvNT_6ParamsE --------------------------
	.section	.nv.shared._Z38attention_kernel_backward_batched_implI23AttentionBackwardKernelIN7cutlass4arch4Sm80EfLb1ELb0ELb0ELi128ELi64ELi128ELb0ELb1EEEvNT_6ParamsE,"aw",@nobits
	.sectionflags	@""
	.align	16
	.zero		1024


//--------------------- .nv.shared.reserved.0     --------------------------
	.section	.nv.shared.reserved.0,"aw",@nobits
	.weak		__nv_reservedSMEM_offset_0_alias
	.size		__nv_reservedSMEM_offset_0_alias, 0, 64
	.other		__nv_reservedSMEM_offset_0_alias,@"STO_CUDA_RESERVED_SHARED STV_DEFAULT"
__nv_reservedSMEM_offset_0_alias:
	.zero		0
	.zero		64


//--------------------- .nv.global                --------------------------
	.section	.nv.global,"aw",@nobits
.nv.global:
	.type		_ZN30_INTERNAL_1f5a6a98_4_k_cu_main4cute1_E,@object
	.size		_ZN30_INTERNAL_1f5a6a98_4_k_cu_main4cute1_E,(_ZN30_INTERNAL_1f5a6a98_4_k_cu_main4cuda3std3__45__cpo6cbeginE - _ZN30_INTERNAL_1f5a6a98_4_k_cu_main4cute1_E)
_ZN30_INTERNAL_1f5a6a98_4_k_cu_main4cute1_E:
	.zero		1
	.type		_ZN30_INTERNAL_1f5a6a98_4_k_cu_main4cuda3std3__45__cpo6cbeginE,@object
	.size		_ZN30_INTERNAL_1f5a6a98_4_k_cu_main4cuda3std3__45__cpo6cbeginE,(_ZN30_INTERNAL_1f5a6a98_4_k_cu_main4cuda3std3__48in_placeE - _ZN30_INTERNAL_1f5a6a98_4_k_cu_main4cuda3std3__45__cpo6cbeginE)
_ZN30_INTERNAL_1f5a6a98_4_k_cu_main4cuda3std3__45__cpo6cbeginE:
	.zero		1
	.type		_ZN30_INTERNAL_1f5a6a98_4_k_cu_main4cuda3std3__48in_placeE,@object
	.size		_ZN30_INTERNAL_1f5a6a98_4_k_cu_main4cuda3std3__48in_placeE,(_ZN30_INTERNAL_1f5a6a98_4_k_cu_main4cuda3std6ranges3__45__cpo9iter_moveE - _ZN30_INTERNAL_1f5a6a98_4_k_cu_main4cuda3std3__48in_placeE)
_ZN30_INTERNAL_1f5a6a98_4_k_cu_main4cuda3std3__48in_placeE:
	.zero		1
	.type		_ZN30_INTERNAL_1f5a6a98_4_k_cu_main4cuda3std6ranges3__45__cpo9iter_moveE,@object
	.size		_ZN30_INTERNAL_1f5a6a98_4_k_cu_main4cuda3std6ranges3__45__cpo9iter_moveE,(_ZN30_INTERNAL_1f5a6a98_4_k_cu_main4cuda3std3__45__cpo5beginE - _ZN30_INTERNAL_1f5a6a98_4_k_cu_main4cuda3std6ranges3__45__cpo9iter_moveE)
_ZN30_INTERNAL_1f5a6a98_4_k_cu_main4cuda3std6ranges3__45__cpo9iter_moveE:
	.zero		1
	.type		_ZN30_INTERNAL_1f5a6a98_4_k_cu_main4cuda3std3__45__cpo5beginE,@object
	.size		_ZN30_INTERNAL_1f5a6a98_4_k_cu_main4cuda3std3__45__cpo5beginE,(_ZN30_INTERNAL_1f5a6a98_4_k_cu_main4cuda3std3__432_GLOBAL__N__1f5a6a98_4_k_cu_main6ignoreE - _ZN30_INTERNAL_1f5a6a98_4_k_cu_main4cuda3std3__45__cpo5beginE)
_ZN30_INTERNAL_1f5a6a98_4_k_cu_main4cuda3std3__45__cpo5beginE:
	.zero		1
	.type		_ZN30_INTERNAL_1f5a6a98_4_k_cu_main4cuda3std3__432_GLOBAL__N__1f5a6a98_4_k_cu_main6ignoreE,@object
	.size		_ZN30_INTERNAL_1f5a6a98_4_k_cu_main4cuda3std3__432_GLOBAL__N__1f5a6a98_4_k_cu_main6ignoreE,(_ZN30_INTERNAL_1f5a6a98_4_k_cu_main4cute7productE - _ZN30_INTERNAL_1f5a6a98_4_k_cu_main4cuda3std3__432_GLOBAL__N__1f5a6a98_4_k_cu_main6ignoreE)
_ZN30_INTERNAL_1f5a6a98_4_k_cu_main4cuda3std3__432_GLOBAL__N__1f5a6a98_4_k_cu_main6ignoreE:
	.zero		1
	.type		_ZN30_INTERNAL_1f5a6a98_4_k_cu_main4cute7productE,@object
	.size		_ZN30_INTERNAL_1f5a6a98_4_k_cu_main4cute7productE,(_ZN30_INTERNAL_1f5a6a98_4_k_cu_main4cuda3std3__45__cpo3endE - _ZN30_INTERNAL_1f5a6a98_4_k_cu_main4cute7productE)
_ZN30_INTERNAL_1f5a6a98_4_k_cu_main4cute7productE:
	.zero		1
	.type		_ZN30_INTERNAL_1f5a6a98_4_k_cu_main4cuda3std3__45__cpo3endE,@object
	.size		_ZN30_INTERNAL_1f5a6a98_4_k_cu_main4cuda3std3__45__cpo3endE,(_ZN30_INTERNAL_1f5a6a98_4_k_cu_main4cuda3std3__419piecewise_constructE - _ZN30_INTERNAL_1f5a6a98_4_k_cu_main4cuda3std3__45__cpo3endE)
_ZN30_INTERNAL_1f5a6a98_4_k_cu_main4cuda3std3__45__cpo3endE:
	.zero		1
	.type		_ZN30_INTERNAL_1f5a6a98_4_k_cu_main4cuda3std3__419piecewise_constructE,@object
	.size		_ZN30_INTERNAL_1f5a6a98_4_k_cu_main4cuda3std3__419piecewise_constructE,(_ZN30_INTERNAL_1f5a6a98_4_k_cu_main4cuda3std3__45__cpo4cendE - _ZN30_INTERNAL_1f5a6a98_4_k_cu_main4cuda3std3__419piecewise_constructE)
_ZN30_INTERNAL_1f5a6a98_4_k_cu_main4cuda3std3__419piecewise_constructE:
	.zero		1
	.type		_ZN30_INTERNAL_1f5a6a98_4_k_cu_main4cuda3std3__45__cpo4cendE,@object
	.size		_ZN30_INTERNAL_1f5a6a98_4_k_cu_main4cuda3std3__45__cpo4cendE,(_ZN30_INTERNAL_1f5a6a98_4_k_cu_main4cuda3std6ranges3__45__cpo4swapE - _ZN30_INTERNAL_1f5a6a98_4_k_cu_main4cuda3std3__45__cpo4cendE)
_ZN30_INTERNAL_1f5a6a98_4_k_cu_main4cuda3std3__45__cpo4cendE:
	.zero		1
	.type		_ZN30_INTERNAL_1f5a6a98_4_k_cu_main4cuda3std6ranges3__45__cpo4swapE,@object
	.size		_ZN30_INTERNAL_1f5a6a98_4_k_cu_main4cuda3std6ranges3__45__cpo4swapE,(.L_22 - _ZN30_INTERNAL_1f5a6a98_4_k_cu_main4cuda3std6ranges3__45__cpo4swapE)
_ZN30_INTERNAL_1f5a6a98_4_k_cu_main4cuda3std6ranges3__45__cpo4swapE:
	.zero		1
.L_22:


//--------------------- .nv.shared._Z38attention_kernel_backward_batched_implI23AttentionBackwardKernelIN7cutlass4arch4Sm80ENS1_10bfloat16_tELb1ELb0ELb1ELi128ELi128ELi128ELb0ELb1EEEvNT_6ParamsE --------------------------
	.section	.nv.shared._Z38attention_kernel_backward_batched_implI23AttentionBackwardKernelIN7cutlass4arch4Sm80ENS1_10bfloat16_tELb1ELb0ELb1ELi128ELi128ELi128ELb0ELb1EEEvNT_6ParamsE,"aw",@nobits
	.sectionflags	@""
	.align	16
	.zero		1024


//--------------------- .nv.shared._Z38attention_kernel_backward_batched_implI23AttentionBackwardKernelIN7cutlass4arch4Sm80ENS1_6half_tELb1ELb0ELb1ELi128ELi128ELi128ELb0ELb1EEEvNT_6ParamsE --------------------------
	.section	.nv.shared._Z38attention_kernel_backward_batched_implI23AttentionBackwardKernelIN7cutlass4arch4Sm80ENS1_6half_tELb1ELb0ELb1ELi128ELi128ELi128ELb0ELb1EEEvNT_6ParamsE,"aw",@nobits
	.sectionflags	@""
	.align	16
	.zero		1024


//--------------------- .nv.constant0._Z38attention_kernel_backward_batched_implI23AttentionBackwardKernelIN7cutlass4arch4Sm80EfLb1ELb0ELb0ELi128ELi64ELi128ELb0ELb1EEEvNT_6ParamsE --------------------------
	.section	.nv.constant0._Z38attention_kernel_backward_batched_implI23AttentionBackwardKernelIN7cutlass4arch4Sm80EfLb1ELb0ELb0ELi128ELi64ELi128ELb0ELb1EEEvNT_6ParamsE,"a",@progbits
	.sectionflags	@""
	.align	4
.nv.constant0._Z38attention_kernel_backward_batched_implI23AttentionBackwardKernelIN7cutlass4arch4Sm80EfLb1ELb0ELb0ELi128ELi64ELi128ELb0ELb1EEEvNT_6ParamsE:
	.zero		1296


//--------------------- .nv.constant0._Z38attention_kernel_backward_batched_implI23AttentionBackwardKernelIN7cutlass4arch4Sm80ENS1_10bfloat16_tELb1ELb0ELb1ELi128ELi128ELi128ELb0ELb1EEEvNT_6ParamsE --------------------------
	.section	.nv.constant0._Z38attention_kernel_backward_batched_implI23AttentionBackwardKernelIN7cutlass4arch4Sm80ENS1_10bfloat16_tELb1ELb0ELb1ELi128ELi128ELi128ELb0ELb1EEEvNT_6ParamsE,"a",@progbits
	.sectionflags	@""
	.align	4
.nv.constant0._Z38attention_kernel_backward_batched_implI23AttentionBackwardKernelIN7cutlass4arch4Sm80ENS1_10bfloat16_tELb1ELb0ELb1ELi128ELi128ELi128ELb0ELb1EEEvNT_6ParamsE:
	.zero		1296


//--------------------- .nv.constant0._Z38attention_kernel_backward_batched_implI23AttentionBackwardKernelIN7cutlass4arch4Sm80ENS1_6half_tELb1ELb0ELb1ELi128ELi128ELi128ELb0ELb1EEEvNT_6ParamsE --------------------------
	.section	.nv.constant0._Z38attention_kernel_backward_batched_implI23AttentionBackwardKernelIN7cutlass4arch4Sm80ENS1_6half_tELb1ELb0ELb1ELi128ELi128ELi128ELb0ELb1EEEvNT_6ParamsE,"a",@progbits
	.sectionflags	@""
	.align	4
.nv.constant0._Z38attention_kernel_backward_batched_implI23AttentionBackwardKernelIN7cutlass4arch4Sm80ENS1_6half_tELb1ELb0ELb1ELi128ELi128ELi128ELb0ELb1EEEvNT_6ParamsE:
	.zero		1296


//--------------------- SYMBOLS --------------------------

	.type		.nv.reservedSmem.offset0,@object
	.size		.nv.reservedSmem.offset0,0x4
	.type		.nv.reservedSmem.cap,@object
	.size		.nv.reservedSmem.cap,0x4
	.type		__assertfail,@function
